def matmul_kernel(
    a_ptr,
    b_ptr,
    c_ptr,
    M,
    N,
    K,
    stride_am,
    stride_ak,
    stride_bk,
    stride_bn,
    stride_cm,
    stride_cn,
    BLOCK_M: tl.constexpr,
    BLOCK_N: tl.constexpr,
    BLOCK_K: tl.constexpr,
    GROUP_M: tl.constexpr,
):
    pid = tl.program_id(axis=0)
    num_pid_m = tl.cdiv(M, BLOCK_M)
    num_pid_n = tl.cdiv(N, BLOCK_N)
    num_pid_in_group = GROUP_M * num_pid_n
    group_id = pid // num_pid_in_group
    first_pid_m = group_id * GROUP_M
    group_size_m = min(num_pid_m - first_pid_m, GROUP_M)
    pid_m = first_pid_m + ((pid % num_pid_in_group) % group_size_m)
    pid_n = (pid % num_pid_in_group) // group_size_m

    offs_am = (pid_m * BLOCK_M + tl.arange(0, BLOCK_M)) % M
    offs_bn = (pid_n * BLOCK_N + tl.arange(0, BLOCK_N)) % N
    offs_k = tl.arange(0, BLOCK_K)
    a_ptrs = a_ptr + offs_am[:, None] * stride_am + offs_k[None, :] * stride_ak
    b_ptrs = b_ptr + offs_k[:, None] * stride_bk + offs_bn[None, :] * stride_bn

    acc = tl.zeros((BLOCK_M, BLOCK_N), dtype=tl.float32)
    for kk in range(0, tl.cdiv(K, BLOCK_K)):
        a = tl.load(a_ptrs, mask=offs_k[None, :] < K - kk * BLOCK_K, other=0.0)
        b = tl.load(b_ptrs, mask=offs_k[:, None] < K - kk * BLOCK_K, other=0.0)
        acc = tl.dot(a, b, acc)
        a_ptrs += BLOCK_K * stride_ak
        b_ptrs += BLOCK_K * stride_bk

    c = acc.to(c_ptr.dtype.element_ty)
    offs_cm = pid_m * BLOCK_M + tl.arange(0, BLOCK_M)
    offs_cn = pid_n * BLOCK_N + tl.arange(0, BLOCK_N)
    c_ptrs = c_ptr + offs_cm[:, None] * stride_cm + offs_cn[None, :] * stride_cn
    mask = (offs_cm[:, None] < M) & (offs_cn[None, :] < N)
    tl.store(c_ptrs, c, mask=mask)

# config = {"BLOCK_K": 256, "BLOCK_M": 64, "BLOCK_N": 256, "GROUP_M": 8, "arch": "sm_90", "dtype": "fp16", "num_ctas": 1, "num_stages": 3, "num_warps": 4}
# arch = sm_90


// ===== COMPILED SASS (sm_90a) =====

	.target	sm_90a

	.elftype	@"ET_EXEC"


//--------------------- .note.nv.tkinfo           --------------------------
	.section	.note.nv.tkinfo,"",@"SHT_NOTE"
	.sectionflags	@"SHF_NOTE_NV_TKINFO"
	.tkinfo
        /*0018*/ 	.word	0x00000002
        /*0030*/ 	.string	""
        /*0030*/ 	.string	"ptxas"
        /*0030*/ 	.string	"Cuda compilation tools, release 13.0, V13.0.88"
        /*0030*/ 	.string	"Build cuda_13.0.r13.0/compiler.36424714_0"
        /*0030*/ 	.string	"-v  -suppress-debug-info  -lineinfo  -arch sm_90a "



//--------------------- .note.nv.cuinfo           --------------------------
	.section	.note.nv.cuinfo,"",@"SHT_NOTE"
	.sectionflags	@"SHF_NOTE_NV_CUINFO"
        /*0018*/ 	.short	0x0002
        /*001a*/ 	.short	0x005a
        /*001c*/ 	.short	0x0082
	.zero		2


//--------------------- .nv.info                  --------------------------
	.section	.nv.info,"",@"SHT_CUDA_INFO"
	.align	4


	//----- nvinfo : EIATTR_REGCOUNT
	.align		4
        /*0000*/ 	.byte	0x04, 0x2f
        /*0002*/ 	.short	(.L_1 - .L_0)
	.align		4
.L_0:
        /*0004*/ 	.word	index@(matmul_kernel)
        /*0008*/ 	.word	0x000000ff


	//----- nvinfo : EIATTR_FRAME_SIZE
	.align		4
.L_1:
        /*000c*/ 	.byte	0x04, 0x11
        /*000e*/ 	.short	(.L_3 - .L_2)
	.align		4
.L_2:
        /*0010*/ 	.word	index@(matmul_kernel)
        /*0014*/ 	.word	0x000021c8


	//----- nvinfo : EIATTR_MIN_STACK_SIZE
	.align		4
.L_3:
        /*0018*/ 	.byte	0x04, 0x12
        /*001a*/ 	.short	(.L_5 - .L_4)
	.align		4
.L_4:
        /*001c*/ 	.word	index@(matmul_kernel)
        /*0020*/ 	.word	0x000021c8
.L_5:


//--------------------- .nv.compat                --------------------------
	.section	.nv.compat,"",@"SHT_CUDA_COMPAT_INFO"
	.align	4
        /*0000*/ 	.byte	0x02, 0x09, 0x01, 0x00, 0x02, 0x02, 0x04, 0x00, 0x02, 0x05, 0x05, 0x00, 0x03, 0x07, 0x01, 0x01
        /*0010*/ 	.byte	0x02, 0x03, 0x00, 0x00, 0x02, 0x06, 0x01, 0x00, 0x04, 0x0b, 0x08, 0x00, 0x00, 0x00, 0x00, 0x00
        /*0020*/ 	.byte	0x00, 0x00, 0x00, 0x00


//--------------------- .nv.info.matmul_kernel    --------------------------
	.section	.nv.info.matmul_kernel,"",@"SHT_CUDA_INFO"
	.sectionflags	@""
	.align	4


	//----- nvinfo : EIATTR_CUDA_API_VERSION
	.align		4
        /*0000*/ 	.byte	0x04, 0x37
        /*0002*/ 	.short	(.L_7 - .L_6)
.L_6:
        /*0004*/ 	.word	0x00000082


	//----- nvinfo : EIATTR_KPARAM_INFO
	.align		4
.L_7:
        /*0008*/ 	.byte	0x04, 0x17
        /*000a*/ 	.short	(.L_9 - .L_8)
.L_8:
        /*000c*/ 	.word	0x00000000
        /*0010*/ 	.short	0x000d
        /*0012*/ 	.short	0x0048
        /*0014*/ 	.byte	0x00, 0xf4, 0x21, 0x00


	//----- nvinfo : EIATTR_KPARAM_INFO
	.align		4
.L_9:
        /*0018*/ 	.byte	0x04, 0x17
        /*001a*/ 	.short	(.L_11 - .L_10)
.L_10:
        /*001c*/ 	.word	0x00000000
        /*0020*/ 	.short	0x000c
        /*0022*/ 	.short	0x0040
        /*0024*/ 	.byte	0x00, 0xf4, 0x21, 0x00


	//----- nvinfo : EIATTR_KPARAM_INFO
	.align		4
.L_11:
        /*0028*/ 	.byte	0x04, 0x17
        /*002a*/ 	.short	(.L_13 - .L_12)
.L_12:
        /*002c*/ 	.word	0x00000000
        /*0030*/ 	.short	0x000b
        /*0032*/ 	.short	0x0038
        /*0034*/ 	.byte	0x00, 0xf0, 0x11, 0x00


	//----- nvinfo : EIATTR_KPARAM_INFO
	.align		4
.L_13:
        /*0038*/ 	.byte	0x04, 0x17
        /*003a*/ 	.short	(.L_15 - .L_14)
.L_14:
        /*003c*/ 	.word	0x00000000
        /*0040*/ 	.short	0x000a
        /*0042*/ 	.short	0x0034
        /*0044*/ 	.byte	0x00, 0xf0, 0x11, 0x00


	//----- nvinfo : EIATTR_KPARAM_INFO
	.align		4
.L_15:
        /*0048*/ 	.byte	0x04, 0x17
        /*004a*/ 	.short	(.L_17 - .L_16)
.L_16:
        /*004c*/ 	.word	0x00000000
        /*0050*/ 	.short	0x0009
        /*0052*/ 	.short	0x0030
        /*0054*/ 	.byte	0x00, 0xf0, 0x11, 0x00


	//----- nvinfo : EIATTR_KPARAM_INFO
	.align		4
.L_17:
        /*0058*/ 	.byte	0x04, 0x17
        /*005a*/ 	.short	(.L_19 - .L_18)
.L_18:
        /*005c*/ 	.word	0x00000000
        /*0060*/ 	.short	0x0008
        /*0062*/ 	.short	0x002c
        /*0064*/ 	.byte	0x00, 0xf0, 0x11, 0x00


	//----- nvinfo : EIATTR_KPARAM_INFO
	.align		4
.L_19:
        /*0068*/ 	.byte	0x04, 0x17
        /*006a*/ 	.short	(.L_21 - .L_20)
.L_20:
        /*006c*/ 	.word	0x00000000
        /*0070*/ 	.short	0x0007
        /*0072*/ 	.short	0x0028
        /*0074*/ 	.byte	0x00, 0xf0, 0x11, 0x00


	//----- nvinfo : EIATTR_KPARAM_INFO
	.align		4
.L_21:
        /*0078*/ 	.byte	0x04, 0x17
        /*007a*/ 	.short	(.L_23 - .L_22)
.L_22:
        /*007c*/ 	.word	0x00000000
        /*0080*/ 	.short	0x0006
        /*0082*/ 	.short	0x0024
        /*0084*/ 	.byte	0x00, 0xf0, 0x11, 0x00


	//----- nvinfo : EIATTR_KPARAM_INFO
	.align		4
.L_23:
        /*0088*/ 	.byte	0x04, 0x17
        /*008a*/ 	.short	(.L_25 - .L_24)
.L_24:
        /*008c*/ 	.word	0x00000000
        /*0090*/ 	.short	0x0005
        /*0092*/ 	.short	0x0020
        /*0094*/ 	.byte	0x00, 0xf0, 0x11, 0x00


	//----- nvinfo : EIATTR_KPARAM_INFO
	.align		4
.L_25:
        /*0098*/ 	.byte	0x04, 0x17
        /*009a*/ 	.short	(.L_27 - .L_26)
.L_26:
        /*009c*/ 	.word	0x00000000
        /*00a0*/ 	.short	0x0004
        /*00a2*/ 	.short	0x001c
        /*00a4*/ 	.byte	0x00, 0xf0, 0x11, 0x00


	//----- nvinfo : EIATTR_KPARAM_INFO
	.align		4
.L_27:
        /*00a8*/ 	.byte	0x04, 0x17
        /*00aa*/ 	.short	(.L_29 - .L_28)
.L_28:
        /*00ac*/ 	.word	0x00000000
        /*00b0*/ 	.short	0x0003
        /*00b2*/ 	.short	0x0018
        /*00b4*/ 	.byte	0x00, 0xf0, 0x11, 0x00


	//----- nvinfo : EIATTR_KPARAM_INFO
	.align		4
.L_29:
        /*00b8*/ 	.byte	0x04, 0x17
        /*00ba*/ 	.short	(.L_31 - .L_30)
.L_30:
        /*00bc*/ 	.word	0x00000000
        /*00c0*/ 	.short	0x0002
        /*00c2*/ 	.short	0x0010
        /*00c4*/ 	.byte	0x00, 0xf4, 0x21, 0x00


	//----- nvinfo : EIATTR_KPARAM_INFO
	.align		4
.L_31:
        /*00c8*/ 	.byte	0x04, 0x17
        /*00ca*/ 	.short	(.L_33 - .L_32)
.L_32:
        /*00cc*/ 	.word	0x00000000
        /*00d0*/ 	.short	0x0001
        /*00d2*/ 	.short	0x0008
        /*00d4*/ 	.byte	0x00, 0xf4, 0x21, 0x00


	//----- nvinfo : EIATTR_KPARAM_INFO
	.align		4
.L_33:
        /*00d8*/ 	.byte	0x04, 0x17
        /*00da*/ 	.short	(.L_35 - .L_34)
.L_34:
        /*00dc*/ 	.word	0x00000000
        /*00e0*/ 	.short	0x0000
        /*00e2*/ 	.short	0x0000
        /*00e4*/ 	.byte	0x00, 0xf4, 0x21, 0x00


	//----- nvinfo : EIATTR_SPARSE_MMA_MASK
	.align		4
.L_35:
        /*00e8*/ 	.byte	0x03, 0x50
        /*00ea*/ 	.short	0x0000


	//----- nvinfo : EIATTR_MAXREG_COUNT
	.align		4
        /*00ec*/ 	.byte	0x03, 0x1b
        /*00ee*/ 	.short	0x00ff


	//----- nvinfo : EIATTR_NUM_BARRIERS
	.align		4
        /*00f0*/ 	.byte	0x02, 0x4c
        /*00f2*/ 	.byte	0x01
	.zero		1


	//----- nvinfo : EIATTR_ANNOTATIONS
	.align		4
        /*00f4*/ 	.byte	0x04, 0x55
        /*00f6*/ 	.short	(.L_37 - .L_36)


	//   ....[0]....
.L_36:
        /*00f8*/ 	.word	0x00000001
        /*00fc*/ 	.byte	0x00, 0x06, 0x00, 0x00, 0x01, 0x00, 0x00, 0x00, 0x30, 0x07, 0x00, 0x00, 0x01, 0x00, 0x00, 0x00
        /* <DEDUP_REMOVED lines=19> */
        /*023c*/ 	.byte	0x70, 0xbf, 0x00, 0x00, 0x01, 0x00, 0x00, 0x00, 0x90, 0xc0, 0x00, 0x00


	//----- nvinfo : EIATTR_MERCURY_ISA_VERSION
	.align		4
.L_37:
        /*0248*/ 	.byte	0x03, 0x5f
        /*024a*/ 	.short	0x0101


	//----- nvinfo : EIATTR_EXIT_INSTR_OFFSETS
	.align		4
        /*024c*/ 	.byte	0x04, 0x1c
        /*024e*/ 	.short	(.L_39 - .L_38)


	//   ....[0]....
.L_38:
        /*0250*/ 	.word	0x0004dd00


	//   ....[1]....
        /*0254*/ 	.word	0x0004dd30


	//----- nvinfo : EIATTR_REQNTID
	.align		4
.L_39:
        /*0258*/ 	.byte	0x04, 0x10
        /*025a*/ 	.short	(.L_41 - .L_40)
.L_40:
        /*025c*/ 	.word	0x00000080
        /*0260*/ 	.word	0x00000001
        /*0264*/ 	.word	0x00000001


	//----- nvinfo : EIATTR_CBANK_PARAM_SIZE
	.align		4
.L_41:
        /*0268*/ 	.byte	0x03, 0x19
        /*026a*/ 	.short	0x0050


	//----- nvinfo : EIATTR_PARAM_CBANK
	.align		4
        /*026c*/ 	.byte	0x04, 0x0a
        /*026e*/ 	.short	(.L_43 - .L_42)
	.align		4
.L_42:
        /*0270*/ 	.word	index@(.nv.constant0.matmul_kernel)
        /*0274*/ 	.short	0x0210
        /*0276*/ 	.short	0x0050


	//----- nvinfo : EIATTR_SW_WAR
	.align		4
.L_43:
        /*0278*/ 	.byte	0x04, 0x36
        /*027a*/ 	.short	(.L_45 - .L_44)
.L_44:
        /*027c*/ 	.word	0x00000008
.L_45:


//--------------------- .nv.callgraph             --------------------------
	.section	.nv.callgraph,"",@"SHT_CUDA_CALLGRAPH"
	.align	4
	.sectionentsize	8
	.align		4
        /*0000*/ 	.word	0x00000000
	.align		4
        /*0004*/ 	.word	0xffffffff
	.align		4
        /*0008*/ 	.word	0x00000000
	.align		4
        /*000c*/ 	.word	0xfffffffe
	.align		4
        /*0010*/ 	.word	0x00000000
	.align		4
        /*0014*/ 	.word	0xfffffffd
	.align		4
        /*0018*/ 	.word	0x00000000
	.align		4
        /*001c*/ 	.word	0xfffffffc


//--------------------- .text.matmul_kernel       --------------------------
	.section	.text.matmul_kernel,"ax",@progbits
	.align	128
        .global         matmul_kernel
        .type           matmul_kernel,@function
        .size           matmul_kernel,(.L_x_3 - matmul_kernel)
        .other          matmul_kernel,@"STO_CUDA_ENTRY STV_DEFAULT"
matmul_kernel:
.text.matmul_kernel:
[----:B------:R-:W0:Y:S08]  /*0000*/  LDC R1, c[0x0][0x28] ;  /* 0x00000a00ff017b82 */ /* 0x000e300000000800 */
[----:B------:R-:W1:Y:S01]  /*0010*/  LDC.64 R128, c[0x0][0x228] ;  /* 0x00008a00ff807b82 */ /* 0x000e620000000a00 */
[----:B------:R-:W2:Y:S01]  /*0020*/  S2R R5, SR_CTAID.X ;  /* 0x0000000000057919 */ /* 0x000ea20000002500 */
[----:B0-----:R-:W-:Y:S01]  /*0030*/  VIADD R1, R1, 0xffffde38 ;  /* 0xffffde3801017836 */ /* 0x001fe20000000000 */
[----:B------:R-:W-:Y:S01]  /*0040*/  ULDC.64 UR60, c[0x0][0x208] ;  /* 0x00008200003c7ab9 */ /* 0x000fe20000000a00 */
[----:B------:R-:W-:Y:S01]  /*0050*/  CS2R R24, SRZ ;  /* 0x0000000000187805 */ /* 0x000fe2000001ff00 */
[----:B------:R-:W0:Y:S01]  /*0060*/  S2R R12, SR_TID.X ;  /* 0x00000000000c7919 */ /* 0x000e220000002100 */
[----:B------:R-:W-:-:S02]  /*0070*/  CS2R R26, SRZ ;  /* 0x00000000001a7805 */ /* 0x000fc4000001ff00 */
[----:B------:R-:W-:Y:S02]  /*0080*/  CS2R R32, SRZ ;  /* 0x0000000000207805 */ /* 0x000fe4000001ff00 */
[----:B------:R-:W-:Y:S02]  /*0090*/  CS2R R34, SRZ ;  /* 0x0000000000227805 */ /* 0x000fe4000001ff00 */
[----:B------:R-:W-:Y:S02]  /*00a0*/  CS2R R40, SRZ ;  /* 0x0000000000287805 */ /* 0x000fe4000001ff00 */
[----:B------:R-:W-:Y:S02]  /*00b0*/  CS2R R42, SRZ ;  /* 0x00000000002a7805 */ /* 0x000fe4000001ff00 */
[----:B------:R-:W-:Y:S02]  /*00c0*/  CS2R R48, SRZ ;  /* 0x0000000000307805 */ /* 0x000fe4000001ff00 */
        /* <DEDUP_REMOVED lines=11> */
[----:B------:R-:W-:Y:S01]  /*0180*/  CS2R R96, SRZ ;  /* 0x0000000000607805 */ /* 0x000fe2000001ff00 */
[----:B-1----:R-:W-:Y:S01]  /*0190*/  VIADD R0, R129, 0xff ;  /* 0x000000ff81007836 */ /* 0x002fe20000000000 */
[----:B------:R-:W-:-:S02]  /*01a0*/  CS2R R98, SRZ ;  /* 0x0000000000627805 */ /* 0x000fc4000001ff00 */
[----:B------:R-:W-:Y:S02]  /*01b0*/  CS2R R104, SRZ ;  /* 0x0000000000687805 */ /* 0x000fe4000001ff00 */
[----:B------:R-:W-:Y:S02]  /*01c0*/  CS2R R106, SRZ ;  /* 0x00000000006a7805 */ /* 0x000fe4000001ff00 */
[----:B------:R-:W-:Y:S02]  /*01d0*/  CS2R R112, SRZ ;  /* 0x0000000000707805 */ /* 0x000fe4000001ff00 */
[----:B------:R-:W-:Y:S02]  /*01e0*/  SHF.R.S32.HI R3, RZ, 0x1f, R0 ;  /* 0x0000001fff037819 */ /* 0x000fe40000011400 */
[----:B------:R-:W-:Y:S02]  /*01f0*/  CS2R R114, SRZ ;  /* 0x0000000000727805 */ /* 0x000fe4000001ff00 */
[----:B------:R-:W-:-:S02]  /*0200*/  CS2R R120, SRZ ;  /* 0x0000000000787805 */ /* 0x000fc4000001ff00 */
[----:B------:R-:W-:Y:S02]  /*0210*/  CS2R R122, SRZ ;  /* 0x00000000007a7805 */ /* 0x000fe4000001ff00 */
[----:B------:R-:W-:Y:S02]  /*0220*/  LEA.HI R3, R3, R0, RZ, 0x8 ;  /* 0x0000000003037211 */ /* 0x000fe400078f40ff */
[----:B------:R-:W-:Y:S02]  /*0230*/  CS2R R132, SRZ ;  /* 0x0000000000847805 */ /* 0x000fe4000001ff00 */
[----:B--2---:R-:W-:Y:S02]  /*0240*/  IABS R8, R5 ;  /* 0x0000000500087213 */ /* 0x004fe40000000000 */
[----:B------:R-:W-:Y:S02]  /*0250*/  CS2R R134, SRZ ;  /* 0x0000000000867805 */ /* 0x000fe4000001ff00 */
[----:B------:R-:W-:-:S02]  /*0260*/  SHF.R.S32.HI R3, RZ, 0x8, R3 ;  /* 0x00000008ff037819 */ /* 0x000fc40000011403 */
[----:B------:R-:W-:Y:S02]  /*0270*/  CS2R R136, SRZ ;  /* 0x0000000000887805 */ /* 0x000fe4000001ff00 */
[----:B------:R-:W-:Y:S02]  /*0280*/  CS2R R138, SRZ ;  /* 0x00000000008a7805 */ /* 0x000fe4000001ff00 */
[----:B------:R-:W-:Y:S02]  /*0290*/  CS2R R144, SRZ ;  /* 0x0000000000907805 */ /* 0x000fe4000001ff00 */
[----:B------:R-:W-:Y:S01]  /*02a0*/  CS2R R146, SRZ ;  /* 0x0000000000927805 */ /* 0x000fe2000001ff00 */
[----:B------:R-:W-:-:S05]  /*02b0*/  IMAD.SHL.U32 R4, R3, 0x8, RZ ;  /* 0x0000000803047824 */ /* 0x000fca00078e00ff */
[-C--:B------:R-:W-:Y:S02]  /*02c0*/  IABS R7, R4.reuse ;  /* 0x0000000400077213 */ /* 0x080fe40000000000 */
[----:B------:R-:W-:Y:S02]  /*02d0*/  IABS R10, R4 ;  /* 0x00000004000a7213 */ /* 0x000fe40000000000 */
[----:B------:R-:W1:Y:S08]  /*02e0*/  I2F.RP R0, R7 ;  /* 0x0000000700007306 */ /* 0x000e700000209400 */
[----:B-1----:R-:W1:Y:S02]  /*02f0*/  MUFU.RCP R0, R0 ;  /* 0x0000000000007308 */ /* 0x002e640000001000 */
[----:B-1----:R-:W-:-:S02]  /*0300*/  VIADD R2, R0, 0xffffffe ;  /* 0x0ffffffe00027836 */ /* 0x002fc40000000000 */
[----:B------:R-:W-:-:S04]  /*0310*/  IMAD.MOV R0, RZ, RZ, -R10 ;  /* 0x000000ffff007224 */ /* 0x000fc800078e0a0a */
[----:B------:R1:W2:Y:S02]  /*0320*/  F2I.FTZ.U32.TRUNC.NTZ R3, R2 ;  /* 0x0000000200037305 */ /* 0x0002a4000021f000 */
[----:B-1----:R-:W-:Y:S02]  /*0330*/  IMAD.MOV.U32 R2, RZ, RZ, RZ ;  /* 0x000000ffff027224 */ /* 0x002fe400078e00ff */
[----:B--2---:R-:W-:-:S04]  /*0340*/  IMAD.MOV R6, RZ, RZ, -R3 ;  /* 0x000000ffff067224 */ /* 0x004fc800078e0a03 */
[----:B------:R-:W-:Y:S02]  /*0350*/  IMAD R9, R6, R7, RZ ;  /* 0x0000000706097224 */ /* 0x000fe400078e02ff */
[----:B------:R-:W-:Y:S02]  /*0360*/  IMAD.MOV.U32 R6, RZ, RZ, R8 ;  /* 0x000000ffff067224 */ /* 0x000fe400078e0008 */
[----:B------:R-:W-:-:S06]  /*0370*/  IMAD.HI.U32 R3, R3, R9, R2 ;  /* 0x0000000903037227 */ /* 0x000fcc00078e0002 */
[----:B------:R-:W-:-:S04]  /*0380*/  IMAD.HI.U32 R3, R3, R6, RZ ;  /* 0x0000000603037227 */ /* 0x000fc800078e00ff */
[----:B------:R-:W-:-:S05]  /*0390*/  IMAD R0, R3, R0, R6 ;  /* 0x0000000003007224 */ /* 0x000fca00078e0206 */
[----:B------:R-:W-:-:S13]  /*03a0*/  ISETP.GT.U32.AND P1, PT, R7, R0, PT ;  /* 0x000000000700720c */ /* 0x000fda0003f24070 */
[----:B------:R-:W-:Y:S02]  /*03b0*/  @!P1 IMAD.IADD R0, R0, 0x1, -R7 ;  /* 0x0000000100009824 */ /* 0x000fe400078e0a07 */
[----:B------:R-:W-:Y:S01]  /*03c0*/  @!P1 VIADD R3, R3, 0x1 ;  /* 0x0000000103039836 */ /* 0x000fe20000000000 */
[----:B------:R-:W-:Y:S02]  /*03d0*/  ISETP.NE.AND P1, PT, R4, RZ, PT ;  /* 0x000000ff0400720c */ /* 0x000fe40003f25270 */
[----:B------:R-:W-:Y:S02]  /*03e0*/  ISETP.GE.U32.AND P0, PT, R0, R7, PT ;  /* 0x000000070000720c */ /* 0x000fe40003f06070 */
[----:B------:R-:W-:-:S04]  /*03f0*/  LOP3.LUT R0, R5, R4, RZ, 0x3c, !PT ;  /* 0x0000000405007212 */ /* 0x000fc800078e3cff */
[----:B------:R-:W-:Y:S01]  /*0400*/  ISETP.GE.AND P2, PT, R0, RZ, PT ;  /* 0x000000ff0000720c */ /* 0x000fe20003f46270 */
[----:B------:R-:W-:-:S06]  /*0410*/  VIADD R0, R128, 0x3f ;  /* 0x0000003f80007836 */ /* 0x000fcc0000000000 */
[----:B------:R-:W-:-:S04]  /*0420*/  @P0 VIADD R3, R3, 0x1 ;  /* 0x0000000103030836 */ /* 0x000fc80000000000 */
[----:B------:R-:W-:Y:S01]  /*0430*/  IMAD.MOV.U32 R2, RZ, RZ, R3 ;  /* 0x000000ffff027224 */ /* 0x000fe200078e0003 */
[----:B------:R-:W-:-:S03]  /*0440*/  SHF.R.S32.HI R3, RZ, 0x1f, R0 ;  /* 0x0000001fff037819 */ /* 0x000fc60000011400 */
[----:B------:R-:W-:Y:S01]  /*0450*/  @!P2 IMAD.MOV R2, RZ, RZ, -R2 ;  /* 0x000000ffff02a224 */ /* 0x000fe200078e0a02 */
[----:B------:R-:W-:Y:S02]  /*0460*/  @!P1 LOP3.LUT R2, RZ, R4, RZ, 0x33, !PT ;  /* 0x00000004ff029212 */ /* 0x000fe400078e33ff */
[----:B------:R-:W-:-:S03]  /*0470*/  LEA.HI R3, R3, R0, RZ, 0x6 ;  /* 0x0000000003037211 */ /* 0x000fc600078f30ff */
[----:B------:R-:W-:Y:S02]  /*0480*/  IMAD.SHL.U32 R6, R2, 0x8, RZ ;  /* 0x0000000802067824 */ /* 0x000fe400078e00ff */
[----:B------:R-:W-:-:S03]  /*0490*/  IMAD.MOV R2, RZ, RZ, -R2 ;  /* 0x000000ffff027224 */ /* 0x000fc600078e0a02 */
[----:B------:R-:W-:Y:S01]  /*04a0*/  LEA.HI.SX32 R3, R3, -R6, 0x1a ;  /* 0x8000000603037211 */ /* 0x000fe200078fd2ff */
[----:B------:R-:W-:-:S03]  /*04b0*/  IMAD R8, R4, R2, R5 ;  /* 0x0000000204087224 */ /* 0x000fc600078e0205 */
[----:B------:R-:W-:-:S04]  /*04c0*/  VIMNMX R11, R3, 0x8, PT ;  /* 0x00000008030b7848 */ /* 0x000fc80003fe0100 */
[-C--:B------:R-:W-:Y:S02]  /*04d0*/  IABS R7, R11.reuse ;  /* 0x0000000b00077213 */ /* 0x080fe40000000000 */
[----:B------:R-:W-:Y:S02]  /*04e0*/  IABS R4, R11 ;  /* 0x0000000b00047213 */ /* 0x000fe40000000000 */
[----:B------:R-:W1:Y:S08]  /*04f0*/  I2F.RP R0, R7 ;  /* 0x0000000700007306 */ /* 0x000e700000209400 */
[----:B-1----:R-:W1:Y:S02]  /*0500*/  MUFU.RCP R0, R0 ;  /* 0x0000000000007308 */ /* 0x002e640000001000 */
[----:B-1----:R-:W-:-:S02]  /*0510*/  VIADD R3, R0, 0xffffffe ;  /* 0x0ffffffe00037836 */ /* 0x002fc40000000000 */
[----:B------:R-:W-:Y:S02]  /*0520*/  IMAD.MOV R0, RZ, RZ, -R4 ;  /* 0x000000ffff007224 */ /* 0x000fe400078e0a04 */
[----:B------:R-:W1:Y:S02]  /*0530*/  S2R R4, SR_CgaCtaId ;  /* 0x0000000000047919 */ /* 0x000e640000008800 */
[----:B------:R-:W2:Y:S02]  /*0540*/  F2I.FTZ.U32.TRUNC.NTZ R3, R3 ;  /* 0x0000000300037305 */ /* 0x000ea4000021f000 */
[----:B--2---:R-:W-:-:S04]  /*0550*/  IMAD.MOV R9, RZ, RZ, -R3 ;  /* 0x000000ffff097224 */ /* 0x004fc800078e0a03 */
[----:B------:R-:W-:Y:S01]  /*0560*/  IMAD.MOV.U32 R2, RZ, RZ, R9 ;  /* 0x000000ffff027224 */ /* 0x000fe200078e0009 */
[----:B------:R-:W-:-:S03]  /*0570*/  IABS R9, R8 ;  /* 0x0000000800097213 */ /* 0x000fc60000000000 */
[----:B------:R-:W-:Y:S02]  /*0580*/  IMAD R5, R2, R7, RZ ;  /* 0x0000000702057224 */ /* 0x000fe400078e02ff */
[----:B------:R-:W-:-:S04]  /*0590*/  IMAD.MOV.U32 R2, RZ, RZ, RZ ;  /* 0x000000ffff027224 */ /* 0x000fc800078e00ff */
[----:B------:R-:W-:Y:S01]  /*05a0*/  IMAD.HI.U32 R2, R3, R5, R2 ;  /* 0x0000000503027227 */ /* 0x000fe200078e0002 */
[----:B------:R-:W-:-:S04]  /*05b0*/  MOV R3, 0x400 ;  /* 0x0000040000037802 */ /* 0x000fc80000000f00 */
[----:B-1----:R-:W-:Y:S01]  /*05c0*/  LEA R20, R4, R3, 0x18 ;  /* 0x0000000304147211 */ /* 0x002fe200078ec0ff */
[----:B------:R-:W-:Y:S01]  /*05d0*/  IMAD.HI.U32 R2, R2, R9, RZ ;  /* 0x0000000902027227 */ /* 0x000fe200078e00ff */
[----:B0-----:R-:W-:-:S03]  /*05e0*/  LOP3.LUT R4, R12, 0x3f, RZ, 0xc0, !PT ;  /* 0x0000003f0c047812 */ /* 0x001fc600078ec0ff */
[----:B------:R-:W-:Y:S01]  /*05f0*/  IMAD R0, R2, R0, R9 ;  /* 0x0000000002007224 */ /* 0x000fe200078e0209 */
[----:B------:R0:W-:Y:S04]  /*0600*/  STL [R1+0x1b5c], R20 ;  /* 0x001b5c1401007387 */ /* 0x0001e80000100800 */
[----:B------:R-:W-:-:S13]  /*0610*/  ISETP.GT.U32.AND P1, PT, R7, R0, PT ;  /* 0x000000000700720c */ /* 0x000fda0003f24070 */
[----:B------:R-:W-:Y:S02]  /*0620*/  @!P1 IMAD.IADD R0, R0, 0x1, -R7 ;  /* 0x0000000100009824 */ /* 0x000fe400078e0a07 */
[----:B------:R-:W-:Y:S01]  /*0630*/  @!P1 VIADD R2, R2, 0x1 ;  /* 0x0000000102029836 */ /* 0x000fe20000000000 */
[----:B------:R-:W-:Y:S02]  /*0640*/  ISETP.NE.AND P1, PT, R11, RZ, PT ;  /* 0x000000ff0b00720c */ /* 0x000fe40003f25270 */
[----:B------:R-:W-:Y:S02]  /*0650*/  ISETP.GE.U32.AND P0, PT, R0, R7, PT ;  /* 0x000000070000720c */ /* 0x000fe40003f06070 */
[----:B------:R-:W-:-:S04]  /*0660*/  LOP3.LUT R0, R8, R11, RZ, 0x3c, !PT ;  /* 0x0000000b08007212 */ /* 0x000fc800078e3cff */
[----:B------:R-:W-:-:S07]  /*0670*/  ISETP.GE.AND P2, PT, R0, RZ, PT ;  /* 0x000000ff0000720c */ /* 0x000fce0003f46270 */
[----:B------:R-:W-:-:S06]  /*0680*/  @P0 VIADD R2, R2, 0x1 ;  /* 0x0000000102020836 */ /* 0x000fcc0000000000 */
[----:B------:R-:W-:Y:S01]  /*0690*/  @!P2 IMAD.MOV R2, RZ, RZ, -R2 ;  /* 0x000000ffff02a224 */ /* 0x000fe200078e0a02 */
[----:B------:R-:W-:-:S05]  /*06a0*/  @!P1 LOP3.LUT R2, RZ, R11, RZ, 0x33, !PT ;  /* 0x0000000bff029212 */ /* 0x000fca00078e33ff */
[----:B------:R-:W-:-:S04]  /*06b0*/  IMAD.MOV R0, RZ, RZ, -R2 ;  /* 0x000000ffff007224 */ /* 0x000fc800078e0a02 */
[----:B------:R-:W-:-:S04]  /*06c0*/  IMAD R0, R11, R0, R8 ;  /* 0x000000000b007224 */ /* 0x000fc800078e0208 */
[----:B------:R-:W-:Y:S02]  /*06d0*/  IMAD.IADD R3, R6, 0x1, R0 ;  /* 0x0000000106037824 */ /* 0x000fe400078e0200 */
[----:B------:R-:W1:Y:S02]  /*06e0*/  LDC R0, c[0x0][0x230] ;  /* 0x00008c00ff007b82 */ /* 0x000e640000000800 */
[----:B-1----:R-:W-:Y:S02]  /*06f0*/  VIADD R13, R0, 0xff ;  /* 0x000000ff000d7836 */ /* 0x002fe40000000000 */
[----:B------:R-:W-:-:S03]  /*0700*/  IMAD.SHL.U32 R0, R2, 0x100, RZ ;  /* 0x0000010002007824 */ /* 0x000fc600078e00ff */
[----:B------:R-:W-:Y:S01]  /*0710*/  ISETP.GE.AND P0, PT, R13, 0x100, PT ;  /* 0x000001000d00780c */ /* 0x000fe20003f06270 */
[----:B------:R-:W-:-:S05]  /*0720*/  IMAD R13, R3, 0x40, R4 ;  /* 0x00000040030d7824 */ /* 0x000fca00078e0204 */
[----:B------:R0:W-:Y:S07]  /*0730*/  STL [R1+0x1b60], R13 ;  /* 0x001b600d01007387 */ /* 0x0001ee0000100800 */
[----:B------:R-:W-:Y:S05]  /*0740*/  @!P0 BRA `(.L_x_0) ;  /* 0x0000049000588947 */ /* 0x000fea0003800000 */
[----:B------:R-:W-:Y:S01]  /*0750*/  IABS R9, R128 ;  /* 0x0000008000097213 */ /* 0x000fe20000000000 */
[C---:B------:R-:W-:Y:S01]  /*0760*/  VIADD R10, R0.reuse, 0xff ;  /* 0x000000ff000a7836 */ /* 0x040fe20000000000 */
[----:B------:R-:W-:Y:S01]  /*0770*/  IABS R6, R129 ;  /* 0x0000008100067213 */ /* 0x000fe20000000000 */
[C---:B------:R-:W-:Y:S01]  /*0780*/  VIADD R12, R0.reuse, 0xfe ;  /* 0x000000fe000c7836 */ /* 0x040fe20000000000 */
[----:B------:R-:W1:Y:S01]  /*0790*/  I2F.RP R4, R9 ;  /* 0x0000000900047306 */ /* 0x000e620000209400 */
[----:B------:R-:W-:Y:S01]  /*07a0*/  VIADD R14, R0, 0xfd ;  /* 0x000000fd000e7836 */ /* 0x000fe20000000000 */
[----:B------:R-:W-:Y:S01]  /*07b0*/  ISETP.GE.AND P6, PT, R10, RZ, PT ;  /* 0x000000ff0a00720c */ /* 0x000fe20003fc6270 */
[----:B------:R-:W-:Y:S01]  /*07c0*/  VIADD R15, R0, 0xfa ;  /* 0x000000fa000f7836 */ /* 0x000fe20000000000 */
[----:B------:R-:W-:Y:S01]  /*07d0*/  ISETP.GE.AND P2, PT, R12, RZ, PT ;  /* 0x000000ff0c00720c */ /* 0x000fe20003f46270 */
[C---:B------:R-:W-:Y:S01]  /*07e0*/  VIADD R23, R0.reuse, 0x76 ;  /* 0x0000007600177836 */ /* 0x040fe20000000000 */
[----:B------:R-:W-:Y:S01]  /*07f0*/  IABS R11, R14 ;  /* 0x0000000e000b7213 */ /* 0x000fe20000000000 */
[C---:B------:R-:W-:Y:S01]  /*0800*/  VIADD R24, R0.reuse, 0x6d ;  /* 0x0000006d00187836 */ /* 0x040fe20000000000 */
[----:B------:R-:W2:Y:S01]  /*0810*/  I2F.RP R5, R6 ;  /* 0x0000000600057306 */ /* 0x000ea20000209400 */
[----:B------:R-:W-:Y:S01]  /*0820*/  ISETP.GE.AND P4, PT, R13, RZ, PT ;  /* 0x000000ff0d00720c */ /* 0x000fe20003f86270 */
[C---:B------:R-:W-:Y:S01]  /*0830*/  VIADD R27, R0.reuse, 0x6b ;  /* 0x0000006b001b7836 */ /* 0x040fe20000000000 */
[----:B------:R-:W-:Y:S01]  /*0840*/  IABS R37, R0 ;  /* 0x0000000000257213 */ /* 0x000fe20000000000 */
[----:B------:R-:W-:-:S02]  /*0850*/  VIADD R26, R0, 0x6c ;  /* 0x0000006c001a7836 */ /* 0x000fc40000000000 */
[C---:B------:R-:W-:Y:S02]  /*0860*/  VIADD R30, R0.reuse, 0x6a ;  /* 0x0000006a001e7836 */ /* 0x040fe40000000000 */
[----:B-1----:R-:W1:Y:S01]  /*0870*/  MUFU.RCP R4, R4 ;  /* 0x0000000400047308 */ /* 0x002e620000001000 */
[C---:B------:R-:W-:Y:S02]  /*0880*/  VIADD R35, R0.reuse, 0x46 ;  /* 0x0000004600237836 */ /* 0x040fe40000000000 */
[----:B------:R-:W-:Y:S01]  /*0890*/  IABS R137, R30 ;  /* 0x0000001e00897213 */ /* 0x000fe20000000000 */
[C---:B------:R-:W-:Y:S02]  /*08a0*/  VIADD R46, R0.reuse, 0x3f ;  /* 0x0000003f002e7836 */ /* 0x040fe40000000000 */
[C---:B------:R-:W-:Y:S02]  /*08b0*/  VIADD R50, R0.reuse, 0x3a ;  /* 0x0000003a00327836 */ /* 0x040fe40000000000 */
[----:B--2---:R-:W2:Y:S01]  /*08c0*/  MUFU.RCP R5, R5 ;  /* 0x0000000500057308 */ /* 0x004ea20000001000 */
[----:B------:R-:W-:-:S02]  /*08d0*/  VIADD R56, R0, 0x38 ;  /* 0x0000003800387836 */ /* 0x000fc40000000000 */
[----:B------:R-:W-:Y:S01]  /*08e0*/  IABS R53, R50 ;  /* 0x0000003200357213 */ /* 0x000fe20000000000 */
[C---:B------:R-:W-:Y:S02]  /*08f0*/  VIADD R61, R0.reuse, 0x37 ;  /* 0x00000037003d7836 */ /* 0x040fe40000000000 */
[C---:B------:R-:W-:Y:S02]  /*0900*/  VIADD R72, R0.reuse, 0x36 ;  /* 0x0000003600487836 */ /* 0x040fe40000000000 */
[----:B------:R-:W-:Y:S01]  /*0910*/  VIADD R75, R0, 0x35 ;  /* 0x00000035004b7836 */ /* 0x000fe20000000000 */
[----:B------:R-:W-:Y:S01]  /*0920*/  IABS R65, R61 ;  /* 0x0000003d00417213 */ /* 0x000fe20000000000 */
[----:B-1----:R-:W-:Y:S02]  /*0930*/  VIADD R2, R4, 0xffffffe ;  /* 0x0ffffffe04027836 */ /* 0x002fe40000000000 */
[C---:B------:R-:W-:Y:S02]  /*0940*/  VIADD R84, R0.reuse, 0x22 ;  /* 0x0000002200547836 */ /* 0x040fe40000000000 */
[----:B------:R1:W3:Y:S01]  /*0950*/  F2I.FTZ.U32.TRUNC.NTZ R3, R2 ;  /* 0x0000000200037305 */ /* 0x0002e2000021f000 */
[----:B------:R-:W-:-:S02]  /*0960*/  VIADD R114, R0, 0x19 ;  /* 0x0000001900727836 */ /* 0x000fc40000000000 */
[----:B--2---:R-:W-:Y:S02]  /*0970*/  VIADD R108, R5, 0xffffffe ;  /* 0x0ffffffe056c7836 */ /* 0x004fe40000000000 */
[----:B------:R-:W-:-:S03]  /*0980*/  VIADD R250, R0, 0x2 ;  /* 0x0000000200fa7836 */ /* 0x000fc60000000000 */
[----:B------:R2:W4:Y:S01]  /*0990*/  F2I.FTZ.U32.TRUNC.NTZ R109, R108 ;  /* 0x0000006c006d7305 */ /* 0x000522000021f000 */
[----:B-1----:R-:W-:Y:S02]  /*09a0*/  IMAD.MOV.U32 R2, RZ, RZ, RZ ;  /* 0x000000ffff027224 */ /* 0x002fe400078e00ff */
[--C-:B---3--:R-:W-:Y:S02]  /*09b0*/  IMAD.MOV R8, RZ, RZ, -R3.reuse ;  /* 0x000000ffff087224 */ /* 0x108fe400078e0a03 */
[----:B--2---:R-:W-:Y:S02]  /*09c0*/  IMAD.MOV.U32 R108, RZ, RZ, RZ ;  /* 0x000000ffff6c7224 */ /* 0x004fe400078e00ff */
[----:B------:R-:W-:Y:S01]  /*09d0*/  IMAD R7, R8, R9, RZ ;  /* 0x0000000908077224 */ /* 0x000fe200078e02ff */
[----:B------:R-:W-:Y:S02]  /*09e0*/  IABS R8, R13 ;  /* 0x0000000d00087213 */ /* 0x000fe40000000000 */
[----:B0-----:R-:W-:Y:S01]  /*09f0*/  IABS R13, R15 ;  /* 0x0000000f000d7213 */ /* 0x001fe20000000000 */
[----:B------:R-:W-:Y:S01]  /*0a00*/  IMAD.HI.U32 R3, R3, R7, R2 ;  /* 0x0000000703037227 */ /* 0x000fe200078e0002 */
[----:B------:R-:W-:-:S03]  /*0a10*/  IABS R7, R12 ;  /* 0x0000000c00077213 */ /* 0x000fc60000000000 */
[----:B----4-:R-:W-:Y:S02]  /*0a20*/  IMAD.MOV R5, RZ, RZ, -R109 ;  /* 0x000000ffff057224 */ /* 0x010fe400078e0a6d */
[----:B------:R-:W-:-:S04]  /*0a30*/  IMAD.HI.U32 R3, R3, R8, RZ ;  /* 0x0000000803037227 */ /* 0x000fc800078e00ff */
[----:B------:R-:W-:Y:S02]  /*0a40*/  IMAD.MOV R3, RZ, RZ, -R3 ;  /* 0x000000ffff037224 */ /* 0x000fe400078e0a03 */
[----:B------:R-:W-:Y:S02]  /*0a50*/  VIADD R12, R0, 0xfc ;  /* 0x000000fc000c7836 */ /* 0x000fe40000000000 */
[----:B------:R-:W-:Y:S02]  /*0a60*/  IMAD R8, R9, R3, R8 ;  /* 0x0000000309087224 */ /* 0x000fe400078e0208 */
[----:B------:R-:W-:Y:S01]  /*0a70*/  IMAD R3, R5, R6, RZ ;  /* 0x0000000605037224 */ /* 0x000fe200078e02ff */
[----:B------:R-:W-:Y:S02]  /*0a80*/  IABS R5, R10 ;  /* 0x0000000a00057213 */ /* 0x000fe40000000000 */
[----:B------:R-:W-:Y:S01]  /*0a90*/  ISETP.GT.U32.AND P0, PT, R9, R8, PT ;  /* 0x000000080900720c */ /* 0x000fe20003f04070 */
[----:B------:R-:W-:-:S06]  /*0aa0*/  IMAD.HI.U32 R108, R109, R3, R108 ;  /* 0x000000036d6c7227 */ /* 0x000fcc00078e006c */
[----:B------:R-:W-:-:S04]  /*0ab0*/  IMAD.HI.U32 R2, R108, R5, RZ ;  /* 0x000000056c027227 */ /* 0x000fc800078e00ff */
[----:B------:R-:W-:-:S04]  /*0ac0*/  IMAD.HI.U32 R3, R108, R7, RZ ;  /* 0x000000076c037227 */ /* 0x000fc800078e00ff */
[----:B------:R-:W-:Y:S02]  /*0ad0*/  IMAD.MOV R4, RZ, RZ, -R2 ;  /* 0x000000ffff047224 */ /* 0x000fe400078e0a02 */
[----:B------:R-:W-:Y:S02]  /*0ae0*/  IMAD.MOV R10, RZ, RZ, -R3 ;  /* 0x000000ffff0a7224 */ /* 0x000fe400078e0a03 */
[----:B------:R-:W-:Y:S01]  /*0af0*/  IMAD R3, R6, R4, R5 ;  /* 0x0000000406037224 */ /* 0x000fe200078e0205 */
[----:B------:R-:W-:Y:S01]  /*0b00*/  IABS R4, R12 ;  /* 0x0000000c00047213 */ /* 0x000fe20000000000 */
[----:B------:R-:W-:Y:S02]  /*0b10*/  @!P0 IMAD.IADD R8, R8, 0x1, -R9 ;  /* 0x0000000108088824 */ /* 0x000fe400078e0a09 */
[----:B------:R-:W-:Y:S01]  /*0b20*/  IMAD.HI.U32 R2, R108, R11, RZ ;  /* 0x0000000b6c027227 */ /* 0x000fe200078e00ff */
[----:B------:R-:W-:Y:S02]  /*0b30*/  ISETP.GT.U32.AND P3, PT, R6, R3, PT ;  /* 0x000000030600720c */ /* 0x000fe40003f64070 */
[----:B------:R-:W-:Y:S01]  /*0b40*/  ISETP.GT.U32.AND P0, PT, R9, R8, PT ;  /* 0x000000080900720c */ /* 0x000fe20003f04070 */
[----:B------:R-:W-:-:S02]  /*0b50*/  IMAD.MOV R2, RZ, RZ, -R2 ;  /* 0x000000ffff027224 */ /* 0x000fc400078e0a02 */
[C---:B------:R-:W-:Y:S02]  /*0b60*/  IMAD R5, R6.reuse, R10, R7 ;  /* 0x0000000a06057224 */ /* 0x040fe400078e0207 */
[----:B------:R-:W-:Y:S02]  /*0b70*/  IMAD R7, R6, R2, R11 ;  /* 0x0000000206077224 */ /* 0x000fe400078e020b */
[----:B------:R-:W-:Y:S01]  /*0b80*/  VIADD R10, R0, 0xfb ;  /* 0x000000fb000a7836 */ /* 0x000fe20000000000 */
[C---:B------:R-:W-:Y:S02]  /*0b90*/  ISETP.GT.U32.AND P1, PT, R6.reuse, R5, PT ;  /* 0x000000050600720c */ /* 0x040fe40003f24070 */
[----:B------:R-:W-:Y:S01]  /*0ba0*/  ISETP.GT.U32.AND P5, PT, R6, R7, PT ;  /* 0x000000070600720c */ /* 0x000fe20003fa4070 */
[----:B------:R-:W-:Y:S01]  /*0bb0*/  @!P3 IMAD.IADD R3, R3, 0x1, -R6 ;  /* 0x000000010303b824 */ /* 0x000fe200078e0a06 */
[----:B------:R-:W-:Y:S01]  /*0bc0*/  IABS R11, R10 ;  /* 0x0000000a000b7213 */ /* 0x000fe20000000000 */
[----:B------:R-:W-:Y:S01]  /*0bd0*/  @!P0 IMAD.IADD R8, R8, 0x1, -R9 ;  /* 0x0000000108088824 */ /* 0x000fe200078e0a09 */
[----:B------:R-:W-:Y:S01]  /*0be0*/  ISETP.NE.AND P0, PT, R128, RZ, PT ;  /* 0x000000ff8000720c */ /* 0x000fe20003f05270 */
[----:B------:R-:W-:Y:S01]  /*0bf0*/  IMAD.MOV.U32 R9, RZ, RZ, R4 ;  /* 0x000000ffff097224 */ /* 0x000fe200078e0004 */
[----:B------:R-:W-:Y:S01]  /*0c00*/  ISETP.GT.U32.AND P3, PT, R6, R3, PT ;  /* 0x000000030600720c */ /* 0x000fe20003f64070 */
[----:B------:R-:W-:-:S04]  /*0c10*/  IMAD.HI.U32 R4, R108, R11, RZ ;  /* 0x0000000b6c047227 */ /* 0x000fc800078e00ff */
[----:B------:R-:W-:-:S04]  /*0c20*/  IMAD.HI.U32 R2, R108, R9, RZ ;  /* 0x000000096c027227 */ /* 0x000fc800078e00ff */
[----:B------:R-:W-:Y:S02]  /*0c30*/  @!P5 IMAD.IADD R7, R7, 0x1, -R6 ;  /* 0x000000010707d824 */ /* 0x000fe400078e0a06 */
[----:B------:R-:W-:Y:S02]  /*0c40*/  IMAD.MOV R2, RZ, RZ, -R2 ;  /* 0x000000ffff027224 */ /* 0x000fe400078e0a02 */
[----:B------:R-:W-:Y:S01]  /*0c50*/  @!P1 IMAD.IADD R5, R5, 0x1, -R6 ;  /* 0x0000000105059824 */ /* 0x000fe200078e0a06 */
[C---:B------:R-:W-:Y:S01]  /*0c60*/  ISETP.GT.U32.AND P5, PT, R6.reuse, R7, PT ;  /* 0x000000070600720c */ /* 0x040fe20003fa4070 */
[----:B------:R-:W-:Y:S02]  /*0c70*/  IMAD R9, R6, R2, R9 ;  /* 0x0000000206097224 */ /* 0x000fe400078e0209 */
[----:B------:R-:W-:Y:S01]  /*0c80*/  IMAD.HI.U32 R2, R108, R13, RZ ;  /* 0x0000000d6c027227 */ /* 0x000fe200078e00ff */
[----:B------:R-:W-:-:S03]  /*0c90*/  ISETP.GT.U32.AND P1, PT, R6, R5, PT ;  /* 0x000000050600720c */ /* 0x000fc60003f24070 */
[----:B------:R-:W-:Y:S01]  /*0ca0*/  @!P3 IMAD.IADD R3, R3, 0x1, -R6 ;  /* 0x000000010303b824 */ /* 0x000fe200078e0a06 */
[C---:B------:R-:W-:Y:S01]  /*0cb0*/  ISETP.GT.U32.AND P3, PT, R6.reuse, R9, PT ;  /* 0x000000090600720c */ /* 0x040fe20003f64070 */
[----:B------:R-:W-:Y:S02]  /*0cc0*/  IMAD.MOV R2, RZ, RZ, -R2 ;  /* 0x000000ffff027224 */ /* 0x000fe400078e0a02 */
[----:B------:R-:W-:Y:S02]  /*0cd0*/  IMAD.MOV.U32 R16, RZ, RZ, R3 ;  /* 0x000000ffff107224 */ /* 0x000fe400078e0003 */
[C---:B------:R-:W-:Y:S02]  /*0ce0*/  IMAD R3, R6.reuse, R2, R13 ;  /* 0x0000000206037224 */ /* 0x040fe400078e020d */
[----:B------:R-:W-:Y:S02]  /*0cf0*/  IMAD.MOV R4, RZ, RZ, -R4 ;  /* 0x000000ffff047224 */ /* 0x000fe400078e0a04 */
[----:B------:R-:W-:Y:S01]  /*0d00*/  @!P5 IMAD.IADD R7, R7, 0x1, -R6 ;  /* 0x000000010707d824 */ /* 0x000fe200078e0a06 */
[C---:B------:R-:W-:Y:S01]  /*0d10*/  ISETP.GT.U32.AND P5, PT, R6.reuse, R3, PT ;  /* 0x000000030600720c */ /* 0x040fe20003fa4070 */
[----:B------:R-:W-:-:S02]  /*0d20*/  IMAD R11, R6, R4, R11 ;  /* 0x00000004060b7224 */ /* 0x000fc400078e020b */
[----:B------:R-:W-:Y:S02]  /*0d30*/  VIADD R4, R0, 0xf9 ;  /* 0x000000f900047836 */ /* 0x000fe40000000000 */
[----:B------:R-:W-:Y:S01]  /*0d40*/  @!P6 IMAD.MOV R16, RZ, RZ, -R16 ;  /* 0x000000ffff10e224 */ /* 0x000fe200078e0a10 */
[----:B------:R-:W-:Y:S01]  /*0d50*/  ISETP.GT.U32.AND P6, PT, R6, R11, PT ;  /* 0x0000000b0600720c */ /* 0x000fe20003fc4070 */
[--C-:B------:R-:W-:Y:S01]  /*0d60*/  @!P1 IMAD.IADD R5, R5, 0x1, -R6.reuse ;  /* 0x0000000105059824 */ /* 0x100fe200078e0a06 */
[----:B------:R-:W-:Y:S01]  /*0d70*/  ISETP.GE.AND P1, PT, R10, RZ, PT ;  /* 0x000000ff0a00720c */ /* 0x000fe20003f26270 */
[----:B------:R-:W-:Y:S01]  /*0d80*/  VIADD R10, R0, 0xf8 ;  /* 0x000000f8000a7836 */ /* 0x000fe20000000000 */
[----:B------:R-:W-:Y:S01]  /*0d90*/  IABS R13, R4 ;  /* 0x00000004000d7213 */ /* 0x000fe20000000000 */
[--C-:B------:R-:W-:Y:S01]  /*0da0*/  @!P3 IMAD.IADD R9, R9, 0x1, -R6.reuse ;  /* 0x000000010909b824 */ /* 0x100fe200078e0a06 */
[----:B------:R-:W-:Y:S01]  /*0db0*/  ISETP.GE.AND P3, PT, R15, RZ, PT ;  /* 0x000000ff0f00720c */ /* 0x000fe20003f66270 */
[----:B------:R-:W-:Y:S01]  /*0dc0*/  @!P5 IMAD.IADD R3, R3, 0x1, -R6 ;  /* 0x000000010303d824 */ /* 0x000fe200078e0a06 */
[----:B------:R-:W-:Y:S01]  /*0dd0*/  IABS R15, R10 ;  /* 0x0000000a000f7213 */ /* 0x000fe20000000000 */
[----:B------:R-:W-:Y:S01]  /*0de0*/  IMAD.HI.U32 R2, R108, R13, RZ ;  /* 0x0000000d6c027227 */ /* 0x000fe200078e00ff */
[----:B------:R0:W-:Y:S02]  /*0df0*/  STL [R1+0x28], R16 ;  /* 0x0000281001007387 */ /* 0x0001e40000100800 */
[----:B------:R-:W-:Y:S01]  /*0e00*/  ISETP.GT.U32.AND P5, PT, R6, R3, PT ;  /* 0x000000030600720c */ /* 0x000fe20003fa4070 */
[----:B------:R-:W-:Y:S01]  /*0e10*/  @!P4 IMAD.MOV R8, RZ, RZ, -R8 ;  /* 0x000000ffff08c224 */ /* 0x000fe200078e0a08 */
[----:B------:R-:W-:Y:S01]  /*0e20*/  ISETP.GE.AND P4, PT, R14, RZ, PT ;  /* 0x000000ff0e00720c */ /* 0x000fe20003f86270 */
[----:B------:R-:W-:Y:S01]  /*0e30*/  IMAD.MOV.U32 R14, RZ, RZ, R5 ;  /* 0x000000ffff0e7224 */ /* 0x000fe200078e0005 */
[----:B------:R-:W-:Y:S01]  /*0e40*/  @!P0 LOP3.LUT R8, RZ, R128, RZ, 0x33, !PT ;  /* 0x00000080ff088212 */ /* 0x000fe200078e33ff */
[----:B------:R-:W-:Y:S01]  /*0e50*/  IMAD.MOV R5, RZ, RZ, -R2 ;  /* 0x000000ffff057224 */ /* 0x000fe200078e0a02 */
[----:B------:R-:W-:Y:S01]  /*0e60*/  ISETP.GE.AND P0, PT, R12, RZ, PT ;  /* 0x000000ff0c00720c */ /* 0x000fe20003f06270 */
[----:B------:R-:W-:Y:S01]  /*0e70*/  @!P6 IMAD.IADD R11, R11, 0x1, -R6 ;  /* 0x000000010b0be824 */ /* 0x000fe200078e0a06 */
[----:B------:R-:W-:Y:S01]  /*0e80*/  ISETP.GT.U32.AND P6, PT, R6, R9, PT ;  /* 0x000000090600720c */ /* 0x000fe20003fc4070 */
[----:B------:R-:W-:-:S04]  /*0e90*/  IMAD.HI.U32 R2, R108, R15, RZ ;  /* 0x0000000f6c027227 */ /* 0x000fc800078e00ff */
[----:B------:R-:W-:Y:S02]  /*0ea0*/  IMAD.MOV R2, RZ, RZ, -R2 ;  /* 0x000000ffff027224 */ /* 0x000fe400078e0a02 */
[C---:B------:R-:W-:Y:S02]  /*0eb0*/  IMAD R5, R6.reuse, R5, R13 ;  /* 0x0000000506057224 */ /* 0x040fe400078e020d */
[----:B------:R-:W-:Y:S02]  /*0ec0*/  IMAD R13, R6, R2, R15 ;  /* 0x00000002060d7224 */ /* 0x000fe400078e020f */
[--C-:B------:R-:W-:Y:S02]  /*0ed0*/  @!P5 IMAD.IADD R3, R3, 0x1, -R6.reuse ;  /* 0x000000010303d824 */ /* 0x100fe400078e0a06 */
[----:B------:R-:W-:Y:S01]  /*0ee0*/  VIADD R12, R0, 0xf7 ;  /* 0x000000f7000c7836 */ /* 0x000fe20000000000 */
[C---:B------:R-:W-:Y:S01]  /*0ef0*/  ISETP.GT.U32.AND P5, PT, R6.reuse, R13, PT ;  /* 0x0000000d0600720c */ /* 0x040fe20003fa4070 */
[----:B------:R-:W-:Y:S01]  /*0f00*/  @!P6 IMAD.IADD R9, R9, 0x1, -R6 ;  /* 0x000000010909e824 */ /* 0x000fe200078e0a06 */
[----:B------:R-:W-:Y:S01]  /*0f10*/  ISETP.GT.U32.AND P6, PT, R6, R5, PT ;  /* 0x000000050600720c */ /* 0x000fe20003fc4070 */
[----:B------:R-:W-:Y:S01]  /*0f20*/  @!P2 IMAD.MOV R14, RZ, RZ, -R14 ;  /* 0x000000ffff0ea224 */ /* 0x000fe200078e0a0e */
[----:B------:R-:W-:Y:S01]  /*0f30*/  IABS R17, R12 ;  /* 0x0000000c00117213 */ /* 0x000fe20000000000 */
[----:B0-----:R-:W-:Y:S01]  /*0f40*/  VIADD R16, R0, 0xf5 ;  /* 0x000000f500107836 */ /* 0x001fe20000000000 */
[----:B------:R-:W-:Y:S01]  /*0f50*/  ISETP.GT.U32.AND P2, PT, R6, R11, PT ;  /* 0x0000000b0600720c */ /* 0x000fe20003f44070 */
[----:B------:R-:W-:Y:S01]  /*0f60*/  IMAD.MOV.U32 R18, RZ, RZ, R9 ;  /* 0x000000ffff127224 */ /* 0x000fe200078e0009 */
[----:B------:R0:W-:Y:S01]  /*0f70*/  STL [R1+0x24], R14 ;  /* 0x0000240e01007387 */ /* 0x0001e20000100800 */
[----:B------:R-:W-:Y:S01]  /*0f80*/  IMAD.HI.U32 R2, R108, R17, RZ ;  /* 0x000000116c027227 */ /* 0x000fe200078e00ff */
[----:B------:R-:W-:-:S03]  /*0f90*/  IABS R21, R16 ;  /* 0x0000001000157213 */ /* 0x000fc60000000000 */
[----:B------:R-:W-:Y:S02]  /*0fa0*/  @!P5 IMAD.IADD R13, R13, 0x1, -R6 ;  /* 0x000000010d0dd824 */ /* 0x000fe400078e0a06 */
[----:B------:R-:W-:Y:S02]  /*0fb0*/  IMAD.MOV R2, RZ, RZ, -R2 ;  /* 0x000000ffff027224 */ /* 0x000fe400078e0a02 */
[----:B------:R-:W-:Y:S01]  /*0fc0*/  @!P6 IMAD.IADD R5, R5, 0x1, -R6 ;  /* 0x000000010505e824 */ /* 0x000fe200078e0a06 */
[----:B------:R-:W-:Y:S01]  /*0fd0*/  ISETP.GT.U32.AND P5, PT, R6, R13, PT ;  /* 0x0000000d0600720c */ /* 0x000fe20003fa4070 */
[----:B0-----:R-:W-:Y:S01]  /*0fe0*/  VIADD R14, R0, 0xf6 ;  /* 0x000000f6000e7836 */ /* 0x001fe20000000000 */
[----:B------:R-:W-:Y:S01]  /*0ff0*/  ISETP.GE.AND P6, PT, R10, RZ, PT ;  /* 0x000000ff0a00720c */ /* 0x000fe20003fc6270 */
[----:B------:R-:W-:Y:S02]  /*1000*/  IMAD R15, R6, R2, R17 ;  /* 0x00000002060f7224 */ /* 0x000fe400078e0211 */
[----:B------:R-:W-:Y:S01]  /*1010*/  IMAD.HI.U32 R2, R108, R21, RZ ;  /* 0x000000156c027227 */ /* 0x000fe200078e00ff */
[----:B------:R-:W-:-:S03]  /*1020*/  IABS R19, R14 ;  /* 0x0000000e00137213 */ /* 0x000fc60000000000 */
[----:B------:R-:W-:Y:S01]  /*1030*/  @!P4 IMAD.MOV R7, RZ, RZ, -R7 ;  /* 0x000000ffff07c224 */ /* 0x000fe200078e0a07 */
[----:B------:R-:W-:Y:S01]  /*1040*/  ISETP.GT.U32.AND P4, PT, R6, R5, PT ;  /* 0x000000050600720c */ /* 0x000fe20003f84070 */
[----:B------:R-:W-:Y:S01]  /*1050*/  @!P2 IMAD.IADD R11, R11, 0x1, -R6 ;  /* 0x000000010b0ba824 */ /* 0x000fe200078e0a06 */
[----:B------:R-:W-:Y:S01]  /*1060*/  ISETP.GE.AND P2, PT, R4, RZ, PT ;  /* 0x000000ff0400720c */ /* 0x000fe20003f46270 */
[----:B------:R-:W-:Y:S01]  /*1070*/  IMAD.MOV R2, RZ, RZ, -R2 ;  /* 0x000000ffff027224 */ /* 0x000fe200078e0a02 */
[----:B------:R0:W-:Y:S01]  /*1080*/  STL [R1+0x20], R7 ;  /* 0x0000200701007387 */ /* 0x0001e20000100800 */
[----:B------:R-:W-:Y:S01]  /*1090*/  @!P0 IMAD.MOV R18, RZ, RZ, -R18 ;  /* 0x000000ffff128224 */ /* 0x000fe200078e0a12 */
[----:B------:R-:W-:Y:S01]  /*10a0*/  ISETP.GT.U32.AND P0, PT, R6, R15, PT ;  /* 0x0000000f0600720c */ /* 0x000fe20003f04070 */
[----:B------:R-:W-:-:S03]  /*10b0*/  IMAD.HI.U32 R4, R108, R19, RZ ;  /* 0x000000136c047227 */ /* 0x000fc600078e00ff */
[----:B------:R-:W-:Y:S01]  /*10c0*/  STL [R1+0x1c], R18 ;  /* 0x00001c1201007387 */ /* 0x000fe20000100800 */
[----:B------:R-:W-:Y:S02]  /*10d0*/  IMAD.MOV.U32 R9, RZ, RZ, R3 ;  /* 0x000000ffff097224 */ /* 0x000fe400078e0003 */
[----:B------:R-:W-:Y:S02]  /*10e0*/  IMAD R3, R6, R2, R21 ;  /* 0x0000000206037224 */ /* 0x000fe400078e0215 */
[----:B------:R-:W-:Y:S02]  /*10f0*/  IMAD.MOV R4, RZ, RZ, -R4 ;  /* 0x000000ffff047224 */ /* 0x000fe400078e0a04 */
[----:B------:R-:W-:Y:S02]  /*1100*/  VIADD R10, R0, 0xf4 ;  /* 0x000000f4000a7836 */ /* 0x000fe40000000000 */
[----:B0-----:R-:W-:Y:S02]  /*1110*/  IMAD.MOV.U32 R7, RZ, RZ, R11 ;  /* 0x000000ffff077224 */ /* 0x001fe400078e000b */
[--C-:B------:R-:W-:Y:S01]  /*1120*/  @!P5 IMAD.IADD R13, R13, 0x1, -R6.reuse ;  /* 0x000000010d0dd824 */ /* 0x100fe200078e0a06 */
[C---:B------:R-:W-:Y:S01]  /*1130*/  ISETP.GT.U32.AND P5, PT, R6.reuse, R3, PT ;  /* 0x000000030600720c */ /* 0x040fe20003fa4070 */
[----:B------:R-:W-:Y:S01]  /*1140*/  IMAD R17, R6, R4, R19 ;  /* 0x0000000406117224 */ /* 0x000fe200078e0213 */
[----:B------:R-:W-:Y:S01]  /*1150*/  IABS R4, R10 ;  /* 0x0000000a00047213 */ /* 0x000fe20000000000 */
[----:B------:R-:W-:Y:S01]  /*1160*/  @!P1 IMAD.MOV R7, RZ, RZ, -R7 ;  /* 0x000000ffff079224 */ /* 0x000fe200078e0a07 */
[----:B------:R-:W-:Y:S01]  /*1170*/  ISETP.GE.AND P1, PT, R12, RZ, PT ;  /* 0x000000ff0c00720c */ /* 0x000fe20003f26270 */
[--C-:B------:R-:W-:Y:S01]  /*1180*/  @!P4 IMAD.IADD R5, R5, 0x1, -R6.reuse ;  /* 0x000000010505c824 */ /* 0x100fe200078e0a06 */
[----:B------:R-:W-:Y:S01]  /*1190*/  ISETP.GE.AND P4, PT, R14, RZ, PT ;  /* 0x000000ff0e00720c */ /* 0x000fe20003f86270 */
[--C-:B------:R-:W-:Y:S01]  /*11a0*/  @!P0 IMAD.IADD R15, R15, 0x1, -R6.reuse ;  /* 0x000000010f0f8824 */ /* 0x100fe200078e0a06 */
[----:B------:R0:W-:Y:S01]  /*11b0*/  STL [R1+0x18], R7 ;  /* 0x0000180701007387 */ /* 0x0001e20000100800 */
[----:B------:R-:W-:Y:S01]  /*11c0*/  IMAD.MOV.U32 R11, RZ, RZ, R5 ;  /* 0x000000ffff0b7224 */ /* 0x000fe200078e0005 */
[----:B------:R-:W-:Y:S01]  /*11d0*/  ISETP.GE.AND P0, PT, R16, RZ, PT ;  /* 0x000000ff1000720c */ /* 0x000fe20003f06270 */
[----:B------:R-:W-:Y:S01]  /*11e0*/  @!P3 IMAD.MOV R9, RZ, RZ, -R9 ;  /* 0x000000ffff09b224 */ /* 0x000fe200078e0a09 */
[C---:B------:R-:W-:Y:S01]  /*11f0*/  ISETP.GT.U32.AND P3, PT, R6.reuse, R17, PT ;  /* 0x000000110600720c */ /* 0x040fe20003f64070 */
[----:B------:R-:W-:Y:S01]  /*1200*/  @!P2 IMAD.MOV R11, RZ, RZ, -R11 ;  /* 0x000000ffff0ba224 */ /* 0x000fe200078e0a0b */
[----:B------:R-:W-:Y:S01]  /*1210*/  ISETP.GT.U32.AND P2, PT, R6, R15, PT ;  /* 0x0000000f0600720c */ /* 0x000fe20003f44070 */
[----:B------:R-:W-:Y:S01]  /*1220*/  @!P5 IMAD.IADD R3, R3, 0x1, -R6 ;  /* 0x000000010303d824 */ /* 0x000fe200078e0a06 */
[----:B------:R-:W-:Y:S01]  /*1230*/  STL [R1+0x14], R9 ;  /* 0x0000140901007387 */ /* 0x000fe20000100800 */
[----:B------:R-:W-:Y:S01]  /*1240*/  VIADD R12, R0, 0xe9 ;  /* 0x000000e9000c7836 */ /* 0x000fe20000000000 */
[----:B------:R-:W-:Y:S01]  /*1250*/  IABS R19, R23 ;  /* 0x0000001700137213 */ /* 0x000fe20000000000 */
[----:B0-----:R-:W-:Y:S01]  /*1260*/  IMAD.MOV.U32 R7, RZ, RZ, R4 ;  /* 0x000000ffff077224 */ /* 0x001fe200078e0004 */
[----:B------:R-:W-:Y:S01]  /*1270*/  ISETP.GT.U32.AND P5, PT, R6, R3, PT ;  /* 0x000000030600720c */ /* 0x000fe20003fa4070 */
[----:B------:R-:W-:Y:S01]  /*1280*/  VIADD R4, R0, 0xf3 ;  /* 0x000000f300047836 */ /* 0x000fe20000000000 */
[----:B------:R0:W-:Y:S01]  /*1290*/  STL [R1+0x10], R11 ;  /* 0x0000100b01007387 */ /* 0x0001e20000100800 */
[----:B------:R-:W-:-:S03]  /*12a0*/  IMAD.HI.U32 R2, R108, R7, RZ ;  /* 0x000000076c027227 */ /* 0x000fc600078e00ff */
[----:B------:R-:W-:Y:S01]  /*12b0*/  IABS R251, R4 ;  /* 0x0000000400fb7213 */ /* 0x000fe20000000000 */
[----:B------:R-:W-:Y:S02]  /*12c0*/  IMAD.MOV R2, RZ, RZ, -R2 ;  /* 0x000000ffff027224 */ /* 0x000fe400078e0a02 */
[----:B------:R-:W-:Y:S02]  /*12d0*/  @!P2 IMAD.IADD R15, R15, 0x1, -R6 ;  /* 0x000000010f0fa824 */ /* 0x000fe400078e0a06 */
[----:B------:R-:W-:Y:S02]  /*12e0*/  IMAD R252, R6, R2, R7 ;  /* 0x0000000206fc7224 */ /* 0x000fe400078e0207 */
[----:B------:R-:W-:-:S03]  /*12f0*/  IMAD.HI.U32 R2, R108, R251, RZ ;  /* 0x000000fb6c027227 */ /* 0x000fc600078e00ff */
[C---:B------:R-:W-:Y:S01]  /*1300*/  ISETP.GT.U32.AND P2, PT, R6.reuse, R252, PT ;  /* 0x000000fc0600720c */ /* 0x040fe20003f44070 */
[----:B------:R-:W-:Y:S02]  /*1310*/  IMAD.MOV R2, RZ, RZ, -R2 ;  /* 0x000000ffff027224 */ /* 0x000fe400078e0a02 */
[--C-:B------:R-:W-:Y:S02]  /*1320*/  @!P3 IMAD.IADD R17, R17, 0x1, -R6.reuse ;  /* 0x000000011111b824 */ /* 0x100fe400078e0a06 */
[----:B0-----:R-:W-:Y:S02]  /*1330*/  IMAD.MOV.U32 R11, RZ, RZ, R13 ;  /* 0x000000ffff0b7224 */ /* 0x001fe400078e000d */
[C---:B------:R-:W-:Y:S01]  /*1340*/  IMAD R251, R6.reuse, R2, R251 ;  /* 0x0000000206fb7224 */ /* 0x040fe200078e02fb */
[----:B------:R-:W-:Y:S01]  /*1350*/  ISETP.GT.U32.AND P3, PT, R6, R17, PT ;  /* 0x000000110600720c */ /* 0x000fe20003f64070 */
[----:B------:R-:W-:Y:S01]  /*1360*/  @!P6 IMAD.MOV R11, RZ, RZ, -R11 ;  /* 0x000000ffff0be224 */ /* 0x000fe200078e0a0b */
[----:B------:R-:W-:Y:S01]  /*1370*/  ISETP.GE.AND P6, PT, R10, RZ, PT ;  /* 0x000000ff0a00720c */ /* 0x000fe20003fc6270 */
[----:B------:R-:W-:Y:S01]  /*1380*/  @!P5 IMAD.IADD R3, R3, 0x1, -R6 ;  /* 0x000000010303d824 */ /* 0x000fe200078e0a06 */
[----:B------:R-:W-:Y:S01]  /*1390*/  ISETP.GT.U32.AND P5, PT, R6, R251, PT ;  /* 0x000000fb0600720c */ /* 0x000fe20003fa4070 */
[C---:B------:R-:W-:Y:S01]  /*13a0*/  VIADD R9, R0.reuse, 0xf2 ;  /* 0x000000f200097836 */ /* 0x040fe20000000000 */
[----:B------:R0:W-:Y:S01]  /*13b0*/  STL [R1+0xc], R11 ;  /* 0x00000c0b01007387 */ /* 0x0001e20000100800 */
[----:B------:R-:W-:-:S02]  /*13c0*/  VIADD R10, R0, 0xf0 ;  /* 0x000000f0000a7836 */ /* 0x000fc40000000000 */
[--C-:B------:R-:W-:Y:S01]  /*13d0*/  @!P2 IMAD.IADD R252, R252, 0x1, -R6.reuse ;  /* 0x00000001fcfca824 */ /* 0x100fe200078e0a06 */
[----:B------:R-:W-:Y:S01]  /*13e0*/  IABS R5, R9 ;  /* 0x0000000900057213 */ /* 0x000fe20000000000 */
[----:B------:R-:W-:Y:S01]  /*13f0*/  VIADD R7, R0, 0xf1 ;  /* 0x000000f100077836 */ /* 0x000fe20000000000 */
[----:B------:R-:W-:Y:S01]  /*1400*/  IABS R43, R10 ;  /* 0x0000000a002b7213 */ /* 0x000fe20000000000 */
[----:B------:R-:W-:Y:S01]  /*1410*/  @!P3 IMAD.IADD R17, R17, 0x1, -R6 ;  /* 0x000000011111b824 */ /* 0x000fe200078e0a06 */
[----:B------:R-:W-:Y:S01]  /*1420*/  ISETP.GE.AND P3, PT, R4, RZ, PT ;  /* 0x000000ff0400720c */ /* 0x000fe20003f66270 */
[----:B------:R-:W-:Y:S01]  /*1430*/  IMAD.HI.U32 R2, R108, R5, RZ ;  /* 0x000000056c027227 */ /* 0x000fe200078e00ff */
[----:B------:R-:W-:Y:S02]  /*1440*/  IABS R39, R7 ;  /* 0x0000000700277213 */ /* 0x000fe40000000000 */
[----:B------:R-:W-:Y:S01]  /*1450*/  ISETP.GE.AND P2, PT, R9, RZ, PT ;  /* 0x000000ff0900720c */ /* 0x000fe20003f46270 */
[----:B0-----:R-:W-:-:S02]  /*1460*/  IMAD.MOV.U32 R11, RZ, RZ, R15 ;  /* 0x000000ffff0b7224 */ /* 0x001fc400078e000f */
[----:B------:R-:W-:Y:S02]  /*1470*/  @!P5 IMAD.IADD R251, R251, 0x1, -R6 ;  /* 0x00000001fbfbd824 */ /* 0x000fe400078e0a06 */
[----:B------:R-:W-:Y:S01]  /*1480*/  @!P1 IMAD.MOV R11, RZ, RZ, -R11 ;  /* 0x000000ffff0b9224 */ /* 0x000fe200078e0a0b */
[C---:B------:R-:W-:Y:S01]  /*1490*/  ISETP.GT.U32.AND P1, PT, R6.reuse, R252, PT ;  /* 0x000000fc0600720c */ /* 0x040fe20003f24070 */
[----:B------:R-:W-:Y:S01]  /*14a0*/  IMAD.MOV R2, RZ, RZ, -R2 ;  /* 0x000000ffff027224 */ /* 0x000fe200078e0a02 */
[----:B------:R-:W-:Y:S01]  /*14b0*/  ISETP.GT.U32.AND P5, PT, R6, R251, PT ;  /* 0x000000fb0600720c */ /* 0x000fe20003fa4070 */
[----:B------:R-:W-:Y:S01]  /*14c0*/  IMAD.HI.U32 R4, R108, R43, RZ ;  /* 0x0000002b6c047227 */ /* 0x000fe200078e00ff */
[----:B------:R0:W-:Y:S03]  /*14d0*/  STL [R1+0x8], R11 ;  /* 0x0000080b01007387 */ /* 0x0001e60000100800 */
[----:B------:R-:W-:-:S02]  /*14e0*/  IMAD R36, R6, R2, R5 ;  /* 0x0000000206247224 */ /* 0x000fc400078e0205 */
[----:B------:R-:W-:-:S04]  /*14f0*/  IMAD.HI.U32 R2, R108, R39, RZ ;  /* 0x000000276c027227 */ /* 0x000fc800078e00ff */
[----:B------:R-:W-:Y:S02]  /*1500*/  IMAD.MOV R4, RZ, RZ, -R4 ;  /* 0x000000ffff047224 */ /* 0x000fe400078e0a04 */
[----:B------:R-:W-:Y:S02]  /*1510*/  IMAD.MOV R2, RZ, RZ, -R2 ;  /* 0x000000ffff027224 */ /* 0x000fe400078e0a02 */
[----:B------:R-:W-:Y:S01]  /*1520*/  @!P1 IMAD.IADD R252, R252, 0x1, -R6 ;  /* 0x00000001fcfc9824 */ /* 0x000fe200078e0a06 */
[----:B------:R-:W-:Y:S01]  /*1530*/  ISETP.GE.AND P1, PT, R10, RZ, PT ;  /* 0x000000ff0a00720c */ /* 0x000fe20003f26270 */
[C---:B------:R-:W-:Y:S02]  /*1540*/  IMAD R43, R6.reuse, R4, R43 ;  /* 0x00000004062b7224 */ /* 0x040fe400078e022b */
[C---:B------:R-:W-:Y:S02]  /*1550*/  IMAD R39, R6.reuse, R2, R39 ;  /* 0x0000000206277224 */ /* 0x040fe400078e0227 */
[----:B------:R-:W-:Y:S01]  /*1560*/  @!P6 IMAD.MOV R252, RZ, RZ, -R252 ;  /* 0x000000fffffce224 */ /* 0x000fe200078e0afc */
[----:B------:R-:W-:Y:S01]  /*1570*/  ISETP.GT.U32.AND P6, PT, R6, R43, PT ;  /* 0x0000002b0600720c */ /* 0x000fe20003fc4070 */
[----:B0-----:R-:W-:-:S02]  /*1580*/  IMAD.MOV.U32 R11, RZ, RZ, R17 ;  /* 0x000000ffff0b7224 */ /* 0x001fc400078e0011 */
[--C-:B------:R-:W-:Y:S01]  /*1590*/  @!P5 IMAD.IADD R251, R251, 0x1, -R6.reuse ;  /* 0x00000001fbfbd824 */ /* 0x100fe200078e0a06 */
[C---:B------:R-:W-:Y:S01]  /*15a0*/  ISETP.GT.U32.AND P5, PT, R6.reuse, R39, PT ;  /* 0x000000270600720c */ /* 0x040fe20003fa4070 */
[----:B------:R-:W-:Y:S01]  /*15b0*/  @!P4 IMAD.MOV R11, RZ, RZ, -R11 ;  /* 0x000000ffff0bc224 */ /* 0x000fe200078e0a0b */
[----:B------:R-:W-:Y:S01]  /*15c0*/  ISETP.GT.U32.AND P4, PT, R6, R36, PT ;  /* 0x000000240600720c */ /* 0x000fe20003f84070 */
[----:B------:R-:W-:Y:S01]  /*15d0*/  @!P0 IMAD.MOV R3, RZ, RZ, -R3 ;  /* 0x000000ffff038224 */ /* 0x000fe200078e0a03 */
[----:B------:R-:W-:Y:S01]  /*15e0*/  ISETP.GE.AND P0, PT, R7, RZ, PT ;  /* 0x000000ff0700720c */ /* 0x000fe20003f06270 */
[C---:B------:R-:W-:Y:S01]  /*15f0*/  VIADD R9, R0.reuse, 0xed ;  /* 0x000000ed00097836 */ /* 0x040fe20000000000 */
[----:B------:R-:W-:Y:S01]  /*1600*/  STL [R1+0x4], R11 ;  /* 0x0000040b01007387 */ /* 0x000fe20000100800 */
[----:B------:R-:W-:Y:S02]  /*1610*/  @!P3 IMAD.MOV R251, RZ, RZ, -R251 ;  /* 0x000000fffffbb224 */ /* 0x000fe400078e0afb */
[----:B------:R-:W-:Y:S01]  /*1620*/  @!P6 IMAD.IADD R43, R43, 0x1, -R6 ;  /* 0x000000012b2be824 */ /* 0x000fe200078e0a06 */
[----:B------:R0:W-:Y:S01]  /*1630*/  STL [R1], R3 ;  /* 0x0000000301007387 */ /* 0x0001e20000100800 */
[----:B------:R-:W-:Y:S01]  /*1640*/  IABS R5, R9 ;  /* 0x0000000900057213 */ /* 0x000fe20000000000 */
[----:B------:R-:W-:-:S02]  /*1650*/  VIADD R7, R0, 0xee ;  /* 0x000000ee00077836 */ /* 0x000fc40000000000 */
[--C-:B------:R-:W-:Y:S01]  /*1660*/  @!P5 IMAD.IADD R39, R39, 0x1, -R6.reuse ;  /* 0x000000012727d824 */ /* 0x100fe200078e0a06 */
[----:B------:R-:W-:Y:S01]  /*1670*/  ISETP.GT.U32.AND P6, PT, R6, R43, PT ;  /* 0x0000002b0600720c */ /* 0x000fe20003fc4070 */
[----:B------:R-:W-:Y:S01]  /*1680*/  @!P4 IMAD.IADD R36, R36, 0x1, -R6 ;  /* 0x000000012424c824 */ /* 0x000fe200078e0a06 */
[----:B------:R-:W-:Y:S01]  /*1690*/  IABS R51, R7 ;  /* 0x0000000700337213 */ /* 0x000fe20000000000 */
[----:B------:R-:W-:Y:S01]  /*16a0*/  VIADD R10, R0, 0xea ;  /* 0x000000ea000a7836 */ /* 0x000fe20000000000 */
[----:B------:R-:W-:Y:S01]  /*16b0*/  ISETP.GT.U32.AND P5, PT, R6, R39, PT ;  /* 0x000000270600720c */ /* 0x000fe20003fa4070 */
[----:B0-----:R-:W-:Y:S01]  /*16c0*/  VIADD R3, R0, 0xef ;  /* 0x000000ef00037836 */ /* 0x001fe20000000000 */
[----:B------:R-:W-:Y:S01]  /*16d0*/  ISETP.GT.U32.AND P4, PT, R6, R36, PT ;  /* 0x000000240600720c */ /* 0x000fe20003f84070 */
[C---:B------:R-:W-:Y:S01]  /*16e0*/  VIADD R13, R0.reuse, 0xdb ;  /* 0x000000db000d7836 */ /* 0x040fe20000000000 */
[----:B------:R-:W-:Y:S01]  /*16f0*/  IABS R11, R12 ;  /* 0x0000000c000b7213 */ /* 0x000fe20000000000 */
[----:B------:R0:W-:Y:S01]  /*1700*/  STL [R1+0x1ccc], R252 ;  /* 0x001cccfc01007387 */ /* 0x0001e20000100800 */
[----:B------:R-:W-:Y:S01]  /*1710*/  IABS R47, R3 ;  /* 0x00000003002f7213 */ /* 0x000fe20000000000 */
[----:B------:R-:W-:Y:S01]  /*1720*/  VIADD R14, R0, 0x99 ;  /* 0x00000099000e7836 */ /* 0x000fe20000000000 */
[----:B------:R-:W-:Y:S01]  /*1730*/  ISETP.GE.AND P3, PT, R3, RZ, PT ;  /* 0x000000ff0300720c */ /* 0x000fe20003f66270 */
[C---:B------:R-:W-:Y:S01]  /*1740*/  IMAD.HI.U32 R3, R108.reuse, R5, RZ ;  /* 0x000000056c037227 */ /* 0x040fe200078e00ff */
[----:B------:R-:W-:Y:S01]  /*1750*/  IABS R127, R13 ;  /* 0x0000000d007f7213 */ /* 0x000fe20000000000 */
[----:B------:R-:W-:Y:S01]  /*1760*/  STL [R1+0x1cd0], R251 ;  /* 0x001cd0fb01007387 */ /* 0x000fe20000100800 */
[----:B------:R-:W-:Y:S01]  /*1770*/  IABS R59, R14 ;  /* 0x0000000e003b7213 */ /* 0x000fe20000000000 */
[----:B------:R-:W-:-:S04]  /*1780*/  IMAD.HI.U32 R2, R108, R47, RZ ;  /* 0x0000002f6c027227 */ /* 0x000fc800078e00ff */
[----:B------:R-:W-:Y:S02]  /*1790*/  IMAD.MOV R4, RZ, RZ, -R2 ;  /* 0x000000ffff047224 */ /* 0x000fe400078e0a02 */
[----:B------:R-:W-:Y:S02]  /*17a0*/  IMAD.MOV R3, RZ, RZ, -R3 ;  /* 0x000000ffff037224 */ /* 0x000fe400078e0a03 */
[C---:B------:R-:W-:Y:S02]  /*17b0*/  IMAD R47, R6.reuse, R4, R47 ;  /* 0x00000004062f7224 */ /* 0x040fe400078e022f */
[----:B------:R-:W-:Y:S02]  /*17c0*/  IMAD R54, R6, R3, R5 ;  /* 0x0000000306367224 */ /* 0x000fe400078e0205 */
[----:B------:R-:W-:Y:S02]  /*17d0*/  @!P6 IMAD.IADD R43, R43, 0x1, -R6 ;  /* 0x000000012b2be824 */ /* 0x000fe400078e0a06 */
[----:B------:R-:W-:-:S04]  /*17e0*/  IMAD.HI.U32 R2, R108, R51, RZ ;  /* 0x000000336c027227 */ /* 0x000fc800078e00ff */
[----:B------:R-:W-:Y:S01]  /*17f0*/  @!P5 IMAD.IADD R39, R39, 0x1, -R6 ;  /* 0x000000012727d824 */ /* 0x000fe200078e0a06 */
[C---:B------:R-:W-:Y:S01]  /*1800*/  ISETP.GT.U32.AND P5, PT, R6.reuse, R47, PT ;  /* 0x0000002f0600720c */ /* 0x040fe20003fa4070 */
[----:B------:R-:W-:Y:S01]  /*1810*/  @!P1 IMAD.MOV R43, RZ, RZ, -R43 ;  /* 0x000000ffff2b9224 */ /* 0x000fe200078e0a2b */
[----:B------:R-:W-:Y:S01]  /*1820*/  ISETP.GT.U32.AND P1, PT, R6, R54, PT ;  /* 0x000000360600720c */ /* 0x000fe20003f24070 */
[----:B------:R-:W-:Y:S02]  /*1830*/  IMAD.MOV R2, RZ, RZ, -R2 ;  /* 0x000000ffff027224 */ /* 0x000fe400078e0a02 */
[----:B------:R-:W-:Y:S02]  /*1840*/  VIADD R4, R0, 0xeb ;  /* 0x000000eb00047836 */ /* 0x000fe40000000000 */
[----:B------:R-:W-:Y:S01]  /*1850*/  @!P4 IMAD.IADD R36, R36, 0x1, -R6 ;  /* 0x000000012424c824 */ /* 0x000fe200078e0a06 */
[----:B------:R-:W-:Y:S01]  /*1860*/  ISETP.GE.AND P4, PT, R7, RZ, PT ;  /* 0x000000ff0700720c */ /* 0x000fe20003f86270 */
[----:B------:R-:W-:Y:S01]  /*1870*/  IMAD R51, R6, R2, R51 ;  /* 0x0000000206337224 */ /* 0x000fe200078e0233 */
[----:B------:R-:W-:Y:S01]  /*1880*/  IABS R7, R4 ;  /* 0x0000000400077213 */ /* 0x000fe20000000000 */
[----:B------:R-:W-:-:S02]  /*1890*/  @!P0 IMAD.MOV R39, RZ, RZ, -R39 ;  /* 0x000000ffff278224 */ /* 0x000fc400078e0a27 */
[--C-:B------:R-:W-:Y:S01]  /*18a0*/  @!P5 IMAD.IADD R47, R47, 0x1, -R6.reuse ;  /* 0x000000012f2fd824 */ /* 0x100fe200078e0a06 */
[----:B------:R-:W-:Y:S01]  /*18b0*/  ISETP.GT.U32.AND P0, PT, R6, R51, PT ;  /* 0x000000330600720c */ /* 0x000fe20003f04070 */
[----:B------:R-:W-:Y:S02]  /*18c0*/  @!P1 IMAD.IADD R54, R54, 0x1, -R6 ;  /* 0x0000000136369824 */ /* 0x000fe400078e0a06 */
[----:B------:R-:W-:Y:S01]  /*18d0*/  IMAD.HI.U32 R3, R108, R7, RZ ;  /* 0x000000076c037227 */ /* 0x000fe200078e00ff */
[C---:B------:R-:W-:Y:S02]  /*18e0*/  ISETP.GT.U32.AND P5, PT, R6.reuse, R47, PT ;  /* 0x0000002f0600720c */ /* 0x040fe40003fa4070 */
[----:B------:R-:W-:Y:S01]  /*18f0*/  ISETP.GT.U32.AND P1, PT, R6, R54, PT ;  /* 0x000000360600720c */ /* 0x000fe20003f24070 */
[----:B------:R-:W-:Y:S02]  /*1900*/  IMAD.MOV R3, RZ, RZ, -R3 ;  /* 0x000000ffff037224 */ /* 0x000fe400078e0a03 */
[----:B------:R-:W-:Y:S01]  /*1910*/  @!P2 IMAD.MOV R36, RZ, RZ, -R36 ;  /* 0x000000ffff24a224 */ /* 0x000fe200078e0a24 */
[----:B------:R-:W-:Y:S01]  /*1920*/  ISETP.GE.AND P2, PT, R9, RZ, PT ;  /* 0x000000ff0900720c */ /* 0x000fe20003f46270 */
[----:B------:R-:W-:Y:S01]  /*1930*/  VIADD R2, R0, 0xec ;  /* 0x000000ec00027836 */ /* 0x000fe20000000000 */
[----:B------:R-:W-:Y:S01]  /*1940*/  IABS R9, R10 ;  /* 0x0000000a00097213 */ /* 0x000fe20000000000 */
[----:B------:R-:W-:-:S02]  /*1950*/  IMAD R62, R6, R3, R7 ;  /* 0x00000003063e7224 */ /* 0x000fc400078e0207 */
[----:B------:R-:W-:Y:S01]  /*1960*/  IMAD.HI.U32 R3, R108, R11, RZ ;  /* 0x0000000b6c037227 */ /* 0x000fe200078e00ff */
[----:B------:R-:W-:Y:S02]  /*1970*/  IABS R5, R2 ;  /* 0x0000000200057213 */ /* 0x000fe40000000000 */
[----:B------:R-:W-:Y:S01]  /*1980*/  ISETP.GE.AND P6, PT, R2, RZ, PT ;  /* 0x000000ff0200720c */ /* 0x000fe20003fc6270 */
[----:B------:R-:W-:Y:S02]  /*1990*/  @!P0 IMAD.IADD R51, R51, 0x1, -R6 ;  /* 0x0000000133338824 */ /* 0x000fe400078e0a06 */
[----:B------:R-:W-:Y:S02]  /*19a0*/  IMAD.MOV R3, RZ, RZ, -R3 ;  /* 0x000000ffff037224 */ /* 0x000fe400078e0a03 */
[----:B------:R-:W-:Y:S01]  /*19b0*/  IMAD.HI.U32 R2, R108, R5, RZ ;  /* 0x000000056c027227 */ /* 0x000fe200078e00ff */
[----:B------:R-:W-:-:S03]  /*19c0*/  ISETP.GT.U32.AND P0, PT, R6, R51, PT ;  /* 0x000000330600720c */ /* 0x000fc60003f04070 */
[--C-:B------:R-:W-:Y:S01]  /*19d0*/  @!P5 IMAD.IADD R47, R47, 0x1, -R6.reuse ;  /* 0x000000012f2fd824 */ /* 0x100fe200078e0a06 */
[----:B------:R-:W-:Y:S01]  /*19e0*/  ISETP.GE.AND P5, PT, R4, RZ, PT ;  /* 0x000000ff0400720c */ /* 0x000fe20003fa6270 */
[----:B------:R-:W-:Y:S02]  /*19f0*/  IMAD R70, R6, R3, R11 ;  /* 0x0000000306467224 */ /* 0x000fe400078e020b */
[----:B------:R-:W-:Y:S02]  /*1a00*/  @!P1 IMAD.IADD R54, R54, 0x1, -R6 ;  /* 0x0000000136369824 */ /* 0x000fe400078e0a06 */
[----:B------:R-:W-:Y:S02]  /*1a10*/  IMAD.MOV R58, RZ, RZ, -R2 ;  /* 0x000000ffff3a7224 */ /* 0x000fe400078e0a02 */
[----:B------:R-:W-:Y:S01]  /*1a20*/  @!P3 IMAD.MOV R47, RZ, RZ, -R47 ;  /* 0x000000ffff2fb224 */ /* 0x000fe200078e0a2f */
[C---:B------:R-:W-:Y:S01]  /*1a30*/  ISETP.GT.U32.AND P3, PT, R6.reuse, R62, PT ;  /* 0x0000003e0600720c */ /* 0x040fe20003f64070 */
[----:B------:R-:W-:Y:S01]  /*1a40*/  @!P2 IMAD.MOV R54, RZ, RZ, -R54 ;  /* 0x000000ffff36a224 */ /* 0x000fe200078e0a36 */
[----:B------:R-:W-:Y:S01]  /*1a50*/  ISETP.GT.U32.AND P2, PT, R6, R70, PT ;  /* 0x000000460600720c */ /* 0x000fe20003f44070 */
[----:B------:R-:W-:-:S02]  /*1a60*/  VIADD R4, R0, 0xe8 ;  /* 0x000000e800047836 */ /* 0x000fc40000000000 */
[----:B------:R-:W-:-:S03]  /*1a70*/  IMAD.HI.U32 R2, R108, R9, RZ ;  /* 0x000000096c027227 */ /* 0x000fc600078e00ff */
[----:B------:R-:W-:Y:S01]  /*1a80*/  IABS R3, R4 ;  /* 0x0000000400037213 */ /* 0x000fe20000000000 */
[C---:B------:R-:W-:Y:S02]  /*1a90*/  IMAD R58, R6.reuse, R58, R5 ;  /* 0x0000003a063a7224 */ /* 0x040fe400078e0205 */
[----:B------:R-:W-:Y:S02]  /*1aa0*/  IMAD.MOV R2, RZ, RZ, -R2 ;  /* 0x000000ffff027224 */ /* 0x000fe400078e0a02 */
[----:B------:R-:W-:Y:S01]  /*1ab0*/  @!P0 IMAD.IADD R51, R51, 0x1, -R6 ;  /* 0x0000000133338824 */ /* 0x000fe200078e0a06 */
[C---:B------:R-:W-:Y:S01]  /*1ac0*/  ISETP.GT.U32.AND P0, PT, R6.reuse, R58, PT ;  /* 0x0000003a0600720c */ /* 0x040fe20003f04070 */
[----:B------:R-:W-:Y:S02]  /*1ad0*/  IMAD R66, R6, R2, R9 ;  /* 0x0000000206427224 */ /* 0x000fe400078e0209 */
[----:B------:R-:W-:Y:S02]  /*1ae0*/  VIADD R5, R0, 0xe7 ;  /* 0x000000e700057836 */ /* 0x000fe40000000000 */
[----:B------:R-:W-:Y:S01]  /*1af0*/  IMAD.HI.U32 R2, R108, R3, RZ ;  /* 0x000000036c027227 */ /* 0x000fe200078e00ff */
[----:B------:R-:W-:-:S02]  /*1b00*/  ISETP.GT.U32.AND P1, PT, R6, R66, PT ;  /* 0x000000420600720c */ /* 0x000fc40003f24070 */
[----:B------:R-:W-:Y:S01]  /*1b10*/  IABS R77, R5 ;  /* 0x00000005004d7213 */ /* 0x000fe20000000000 */
[--C-:B------:R-:W-:Y:S02]  /*1b20*/  @!P3 IMAD.IADD R62, R62, 0x1, -R6.reuse ;  /* 0x000000013e3eb824 */ /* 0x100fe400078e0a06 */
[----:B------:R-:W-:Y:S02]  /*1b30*/  @!P2 IMAD.IADD R70, R70, 0x1, -R6 ;  /* 0x000000014646a824 */ /* 0x000fe400078e0a06 */
[----:B------:R-:W-:Y:S01]  /*1b40*/  IMAD.MOV R2, RZ, RZ, -R2 ;  /* 0x000000ffff027224 */ /* 0x000fe200078e0a02 */
[----:B------:R-:W-:Y:S01]  /*1b50*/  ISETP.GT.U32.AND P3, PT, R6, R62, PT ;  /* 0x0000003e0600720c */ /* 0x000fe20003f64070 */
[----:B------:R-:W-:Y:S01]  /*1b60*/  @!P0 IMAD.IADD R58, R58, 0x1, -R6 ;  /* 0x000000013a3a8824 */ /* 0x000fe200078e0a06 */
[C---:B------:R-:W-:Y:S01]  /*1b70*/  ISETP.GT.U32.AND P2, PT, R6.reuse, R70, PT ;  /* 0x000000460600720c */ /* 0x040fe20003f44070 */
[----:B------:R-:W-:Y:S02]  /*1b80*/  IMAD R74, R6, R2, R3 ;  /* 0x00000002064a7224 */ /* 0x000fe400078e0203 */
[----:B------:R-:W-:Y:S01]  /*1b90*/  IMAD.HI.U32 R2, R108, R77, RZ ;  /* 0x0000004d6c027227 */ /* 0x000fe200078e00ff */
[----:B------:R-:W-:-:S03]  /*1ba0*/  ISETP.GT.U32.AND P0, PT, R6, R58, PT ;  /* 0x0000003a0600720c */ /* 0x000fc60003f04070 */
[----:B------:R-:W-:Y:S02]  /*1bb0*/  IMAD.MOV R2, RZ, RZ, -R2 ;  /* 0x000000ffff027224 */ /* 0x000fe400078e0a02 */
[----:B------:R-:W-:Y:S02]  /*1bc0*/  VIADD R7, R0, 0xe6 ;  /* 0x000000e600077836 */ /* 0x000fe40000000000 */
[--C-:B------:R-:W-:Y:S02]  /*1bd0*/  @!P1 IMAD.IADD R66, R66, 0x1, -R6.reuse ;  /* 0x0000000142429824 */ /* 0x100fe400078e0a06 */
[----:B------:R-:W-:Y:S01]  /*1be0*/  IMAD R77, R6, R2, R77 ;  /* 0x00000002064d7224 */ /* 0x000fe200078e024d */
[----:B------:R-:W-:Y:S01]  /*1bf0*/  IABS R81, R7 ;  /* 0x0000000700517213 */ /* 0x000fe20000000000 */
[--C-:B------:R-:W-:Y:S01]  /*1c00*/  @!P3 IMAD.IADD R62, R62, 0x1, -R6.reuse ;  /* 0x000000013e3eb824 */ /* 0x100fe200078e0a06 */
[----:B------:R-:W-:Y:S01]  /*1c10*/  ISETP.GT.U32.AND P1, PT, R6, R66, PT ;  /* 0x000000420600720c */ /* 0x000fe20003f24070 */
[----:B------:R-:W-:Y:S01]  /*1c20*/  @!P2 IMAD.IADD R70, R70, 0x1, -R6 ;  /* 0x000000014646a824 */ /* 0x000fe200078e0a06 */
[C---:B------:R-:W-:Y:S01]  /*1c30*/  ISETP.GT.U32.AND P3, PT, R6.reuse, R74, PT ;  /* 0x0000004a0600720c */ /* 0x040fe20003f64070 */
[----:B------:R-:W-:Y:S01]  /*1c40*/  @!P4 IMAD.MOV R51, RZ, RZ, -R51 ;  /* 0x000000ffff33c224 */ /* 0x000fe200078e0a33 */
[----:B------:R-:W-:Y:S01]  /*1c50*/  ISETP.GT.U32.AND P2, PT, R6, R77, PT ;  /* 0x0000004d0600720c */ /* 0x000fe20003f44070 */
[----:B------:R-:W-:Y:S01]  /*1c60*/  IMAD.HI.U32 R3, R108, R81, RZ ;  /* 0x000000516c037227 */ /* 0x000fe200078e00ff */
[----:B------:R-:W-:-:S03]  /*1c70*/  ISETP.GE.AND P4, PT, R10, RZ, PT ;  /* 0x000000ff0a00720c */ /* 0x000fc60003f86270 */
[--C-:B------:R-:W-:Y:S01]  /*1c80*/  @!P0 IMAD.IADD R58, R58, 0x1, -R6.reuse ;  /* 0x000000013a3a8824 */ /* 0x100fe200078e0a06 */
[----:B------:R-:W-:Y:S01]  /*1c90*/  ISETP.GE.AND P0, PT, R12, RZ, PT ;  /* 0x000000ff0c00720c */ /* 0x000fe20003f06270 */
[----:B------:R-:W-:Y:S02]  /*1ca0*/  IMAD.MOV R3, RZ, RZ, -R3 ;  /* 0x000000ffff037224 */ /* 0x000fe400078e0a03 */
[----:B------:R-:W-:Y:S02]  /*1cb0*/  VIADD R2, R0, 0xe5 ;  /* 0x000000e500027836 */ /* 0x000fe40000000000 */
[----:B------:R-:W-:Y:S02]  /*1cc0*/  IMAD R81, R6, R3, R81 ;  /* 0x0000000306517224 */ /* 0x000fe400078e0251 */
[--C-:B------:R-:W-:Y:S01]  /*1cd0*/  @!P1 IMAD.IADD R66, R66, 0x1, -R6.reuse ;  /* 0x0000000142429824 */ /* 0x100fe200078e0a06 */
[----:B------:R-:W-:Y:S01]  /*1ce0*/  IABS R85, R2 ;  /* 0x0000000200557213 */ /* 0x000fe20000000000 */
[----:B------:R-:W-:Y:S01]  /*1cf0*/  @!P3 IMAD.IADD R74, R74, 0x1, -R6 ;  /* 0x000000014a4ab824 */ /* 0x000fe200078e0a06 */
[----:B------:R-:W-:Y:S01]  /*1d00*/  ISETP.GE.AND P1, PT, R7, RZ, PT ;  /* 0x000000ff0700720c */ /* 0x000fe20003f26270 */
[----:B------:R-:W-:-:S02]  /*1d10*/  VIADD R3, R0, 0xe4 ;  /* 0x000000e400037836 */ /* 0x000fc40000000000 */
[----:B------:R-:W-:Y:S01]  /*1d20*/  @!P2 IMAD.IADD R77, R77, 0x1, -R6 ;  /* 0x000000014d4da824 */ /* 0x000fe200078e0a06 */
[----:B------:R-:W-:Y:S01]  /*1d30*/  ISETP.GT.U32.AND P3, PT, R6, R74, PT ;  /* 0x0000004a0600720c */ /* 0x000fe20003f64070 */
[----:B------:R-:W-:Y:S01]  /*1d40*/  @!P4 IMAD.MOV R66, RZ, RZ, -R66 ;  /* 0x000000ffff42c224 */ /* 0x000fe200078e0a42 */
[----:B------:R-:W-:Y:S01]  /*1d50*/  ISETP.GE.AND P4, PT, R2, RZ, PT ;  /* 0x000000ff0200720c */ /* 0x000fe20003f86270 */
[----:B------:R-:W-:Y:S01]  /*1d60*/  IMAD.HI.U32 R2, R108, R85, RZ ;  /* 0x000000556c027227 */ /* 0x000fe200078e00ff */
[----:B------:R-:W-:Y:S02]  /*1d70*/  IABS R89, R3 ;  /* 0x0000000300597213 */ /* 0x000fe40000000000 */
[----:B------:R-:W-:Y:S01]  /*1d80*/  ISETP.GT.U32.AND P2, PT, R6, R77, PT ;  /* 0x0000004d0600720c */ /* 0x000fe20003f44070 */
[----:B------:R-:W-:Y:S01]  /*1d90*/  @!P6 IMAD.MOV R58, RZ, RZ, -R58 ;  /* 0x000000ffff3ae224 */ /* 0x000fe200078e0a3a */
[----:B------:R-:W-:Y:S01]  /*1da0*/  ISETP.GE.AND P6, PT, R4, RZ, PT ;  /* 0x000000ff0400720c */ /* 0x000fe20003fc6270 */
[----:B------:R-:W-:Y:S01]  /*1db0*/  @!P0 IMAD.MOV R70, RZ, RZ, -R70 ;  /* 0x000000ffff468224 */ /* 0x000fe200078e0a46 */
[----:B------:R-:W-:Y:S01]  /*1dc0*/  ISETP.GE.AND P0, PT, R3, RZ, PT ;  /* 0x000000ff0300720c */ /* 0x000fe20003f06270 */
[----:B------:R-:W-:-:S04]  /*1dd0*/  IMAD.HI.U32 R3, R108, R89, RZ ;  /* 0x000000596c037227 */ /* 0x000fc800078e00ff */
[----:B------:R-:W-:Y:S02]  /*1de0*/  IMAD.MOV R2, RZ, RZ, -R2 ;  /* 0x000000ffff027224 */ /* 0x000fe400078e0a02 */
[----:B------:R-:W-:Y:S02]  /*1df0*/  IMAD.MOV R3, RZ, RZ, -R3 ;  /* 0x000000ffff037224 */ /* 0x000fe400078e0a03 */
[----:B------:R-:W-:Y:S02]  /*1e00*/  IMAD R85, R6, R2, R85 ;  /* 0x0000000206557224 */ /* 0x000fe400078e0255 */
[--C-:B------:R-:W-:Y:S01]  /*1e10*/  @!P3 IMAD.IADD R74, R74, 0x1, -R6.reuse ;  /* 0x000000014a4ab824 */ /* 0x100fe200078e0a06 */
[C---:B------:R-:W-:Y:S01]  /*1e20*/  ISETP.GT.U32.AND P3, PT, R6.reuse, R81, PT ;  /* 0x000000510600720c */ /* 0x040fe20003f64070 */
[C---:B------:R-:W-:Y:S02]  /*1e30*/  IMAD R89, R6.reuse, R3, R89 ;  /* 0x0000000306597224 */ /* 0x040fe400078e0259 */
[----:B------:R-:W-:Y:S01]  /*1e40*/  @!P2 IMAD.IADD R77, R77, 0x1, -R6 ;  /* 0x000000014d4da824 */ /* 0x000fe200078e0a06 */
[C---:B------:R-:W-:Y:S01]  /*1e50*/  ISETP.GT.U32.AND P2, PT, R6.reuse, R85, PT ;  /* 0x000000550600720c */ /* 0x040fe20003f44070 */
[----:B------:R-:W-:Y:S01]  /*1e60*/  @!P6 IMAD.MOV R74, RZ, RZ, -R74 ;  /* 0x000000ffff4ae224 */ /* 0x000fe200078e0a4a */
[----:B------:R-:W-:Y:S01]  /*1e70*/  ISETP.GT.U32.AND P6, PT, R6, R89, PT ;  /* 0x000000590600720c */ /* 0x000fe20003fc4070 */
[----:B------:R-:W-:-:S02]  /*1e80*/  VIADD R4, R0, 0xe3 ;  /* 0x000000e300047836 */ /* 0x000fc40000000000 */
[----:B------:R-:W-:Y:S01]  /*1e90*/  @!P5 IMAD.MOV R62, RZ, RZ, -R62 ;  /* 0x000000ffff3ed224 */ /* 0x000fe200078e0a3e */
[----:B------:R-:W-:Y:S01]  /*1ea0*/  ISETP.GE.AND P5, PT, R5, RZ, PT ;  /* 0x000000ff0500720c */ /* 0x000fe20003fa6270 */
[C---:B------:R-:W-:Y:S01]  /*1eb0*/  VIADD R5, R0.reuse, 0xe2 ;  /* 0x000000e200057836 */ /* 0x040fe20000000000 */
[----:B------:R-:W-:Y:S01]  /*1ec0*/  IABS R93, R4 ;  /* 0x00000004005d7213 */ /* 0x000fe20000000000 */
[--C-:B------:R-:W-:Y:S02]  /*1ed0*/  @!P3 IMAD.IADD R81, R81, 0x1, -R6.reuse ;  /* 0x000000015151b824 */ /* 0x100fe400078e0a06 */
[----:B------:R-:W-:Y:S01]  /*1ee0*/  VIADD R7, R0, 0xe1 ;  /* 0x000000e100077836 */ /* 0x000fe20000000000 */
[----:B------:R-:W-:Y:S01]  /*1ef0*/  IABS R97, R5 ;  /* 0x0000000500617213 */ /* 0x000fe20000000000 */
[--C-:B------:R-:W-:Y:S01]  /*1f00*/  @!P2 IMAD.IADD R85, R85, 0x1, -R6.reuse ;  /* 0x000000015555a824 */ /* 0x100fe200078e0a06 */
[----:B------:R-:W-:Y:S01]  /*1f10*/  ISETP.GT.U32.AND P3, PT, R6, R81, PT ;  /* 0x000000510600720c */ /* 0x000fe20003f64070 */
[----:B------:R-:W-:Y:S01]  /*1f20*/  @!P6 IMAD.IADD R89, R89, 0x1, -R6 ;  /* 0x000000015959e824 */ /* 0x000fe200078e0a06 */
[----:B------:R-:W-:Y:S01]  /*1f30*/  IABS R101, R7 ;  /* 0x0000000700657213 */ /* 0x000fe20000000000 */
[----:B------:R-:W-:Y:S01]  /*1f40*/  IMAD.HI.U32 R2, R108, R93, RZ ;  /* 0x0000005d6c027227 */ /* 0x000fe200078e00ff */
[----:B------:R-:W-:-:S02]  /*1f50*/  ISETP.GT.U32.AND P2, PT, R6, R85, PT ;  /* 0x000000550600720c */ /* 0x000fc40003f44070 */
[----:B------:R-:W-:Y:S01]  /*1f60*/  ISETP.GT.U32.AND P6, PT, R6, R89, PT ;  /* 0x000000590600720c */ /* 0x000fe20003fc4070 */
[----:B------:R-:W-:-:S04]  /*1f70*/  IMAD.HI.U32 R3, R108, R97, RZ ;  /* 0x000000616c037227 */ /* 0x000fc800078e00ff */
[----:B------:R-:W-:Y:S02]  /*1f80*/  IMAD.MOV R2, RZ, RZ, -R2 ;  /* 0x000000ffff027224 */ /* 0x000fe400078e0a02 */
[----:B------:R-:W-:Y:S02]  /*1f90*/  IMAD.MOV R3, RZ, RZ, -R3 ;  /* 0x000000ffff037224 */ /* 0x000fe400078e0a03 */
[----:B------:R-:W-:Y:S02]  /*1fa0*/  IMAD R93, R6, R2, R93 ;  /* 0x00000002065d7224 */ /* 0x000fe400078e025d */
[----:B------:R-:W-:Y:S02]  /*1fb0*/  VIADD R9, R0, 0xe0 ;  /* 0x000000e000097836 */ /* 0x000fe40000000000 */
[----:B------:R-:W-:Y:S02]  /*1fc0*/  IMAD R97, R6, R3, R97 ;  /* 0x0000000306617224 */ /* 0x000fe400078e0261 */
[----:B------:R-:W-:Y:S01]  /*1fd0*/  @!P2 IMAD.IADD R85, R85, 0x1, -R6 ;  /* 0x000000015555a824 */ /* 0x000fe200078e0a06 */
[----:B------:R-:W-:Y:S01]  /*1fe0*/  IABS R105, R9 ;  /* 0x0000000900697213 */ /* 0x000fe20000000000 */
[----:B------:R-:W-:Y:S01]  /*1ff0*/  IMAD.HI.U32 R2, R108, R101, RZ ;  /* 0x000000656c027227 */ /* 0x000fe200078e00ff */
[----:B------:R-:W-:-:S03]  /*2000*/  ISETP.GT.U32.AND P2, PT, R6, R93, PT ;  /* 0x0000005d0600720c */ /* 0x000fc60003f44070 */
[----:B------:R-:W-:Y:S01]  /*2010*/  @!P5 IMAD.MOV R77, RZ, RZ, -R77 ;  /* 0x000000ffff4dd224 */ /* 0x000fe200078e0a4d */
[----:B------:R-:W-:Y:S01]  /*2020*/  ISETP.GE.AND P5, PT, R4, RZ, PT ;  /* 0x000000ff0400720c */ /* 0x000fe20003fa6270 */
[----:B------:R-:W-:Y:S01]  /*2030*/  @!P6 IMAD.IADD R89, R89, 0x1, -R6 ;  /* 0x000000015959e824 */ /* 0x000fe200078e0a06 */
[----:B------:R-:W-:Y:S01]  /*2040*/  ISETP.GT.U32.AND P6, PT, R6, R97, PT ;  /* 0x000000610600720c */ /* 0x000fe20003fc4070 */
[----:B------:R-:W-:Y:S02]  /*2050*/  IMAD.MOV R4, RZ, RZ, -R2 ;  /* 0x000000ffff047224 */ /* 0x000fe400078e0a02 */
[----:B------:R-:W-:-:S04]  /*2060*/  IMAD.HI.U32 R2, R108, R105, RZ ;  /* 0x000000696c027227 */ /* 0x000fc800078e00ff */
[----:B------:R-:W-:Y:S01]  /*2070*/  @!P3 IMAD.IADD R81, R81, 0x1, -R6 ;  /* 0x000000015151b824 */ /* 0x000fe200078e0a06 */
[----:B------:R-:W-:Y:S01]  /*2080*/  ISETP.GE.AND P3, PT, R5, RZ, PT ;  /* 0x000000ff0500720c */ /* 0x000fe20003f66270 */
[C---:B------:R-:W-:Y:S02]  /*2090*/  IMAD R101, R6.reuse, R4, R101 ;  /* 0x0000000406657224 */ /* 0x040fe400078e0265 */
[----:B------:R-:W-:Y:S02]  /*20a0*/  IMAD.MOV R5, RZ, RZ, -R2 ;  /* 0x000000ffff057224 */ /* 0x000fe400078e0a02 */
[--C-:B------:R-:W-:Y:S01]  /*20b0*/  @!P2 IMAD.IADD R93, R93, 0x1, -R6.reuse ;  /* 0x000000015d5da824 */ /* 0x100fe200078e0a06 */
[C---:B------:R-:W-:Y:S01]  /*20c0*/  ISETP.GT.U32.AND P2, PT, R6.reuse, R101, PT ;  /* 0x000000650600720c */ /* 0x040fe20003f44070 */
[----:B------:R-:W-:Y:S02]  /*20d0*/  IMAD R105, R6, R5, R105 ;  /* 0x0000000506697224 */ /* 0x000fe400078e0269 */
[----:B------:R-:W-:-:S02]  /*20e0*/  @!P6 IMAD.IADD R97, R97, 0x1, -R6 ;  /* 0x000000016161e824 */ /* 0x000fc400078e0a06 */
[----:B------:R-:W-:Y:S01]  /*20f0*/  VIADD R12, R0, 0xdd ;  /* 0x000000dd000c7836 */ /* 0x000fe20000000000 */
[----:B------:R-:W-:Y:S01]  /*2100*/  ISETP.GT.U32.AND P6, PT, R6, R105, PT ;  /* 0x000000690600720c */ /* 0x000fe20003fc4070 */
[C---:B------:R-:W-:Y:S02]  /*2110*/  VIADD R10, R0.reuse, 0xdf ;  /* 0x000000df000a7836 */ /* 0x040fe40000000000 */
[----:B------:R-:W-:Y:S01]  /*2120*/  VIADD R11, R0, 0xde ;  /* 0x000000de000b7836 */ /* 0x000fe20000000000 */
[----:B------:R-:W-:Y:S01]  /*2130*/  IABS R117, R12 ;  /* 0x0000000c00757213 */ /* 0x000fe20000000000 */
[----:B------:R-:W-:Y:S01]  /*2140*/  @!P4 IMAD.MOV R85, RZ, RZ, -R85 ;  /* 0x000000ffff55c224 */ /* 0x000fe200078e0a55 */
[----:B------:R-:W-:Y:S01]  /*2150*/  IABS R109, R10 ;  /* 0x0000000a006d7213 */ /* 0x000fe20000000000 */
[----:B------:R-:W-:Y:S01]  /*2160*/  @!P2 IMAD.IADD R101, R101, 0x1, -R6 ;  /* 0x000000016565a824 */ /* 0x000fe200078e0a06 */
[----:B------:R-:W-:Y:S01]  /*2170*/  IABS R113, R11 ;  /* 0x0000000b00717213 */ /* 0x000fe20000000000 */
[----:B------:R-:W-:Y:S01]  /*2180*/  IMAD.HI.U32 R2, R108, R117, RZ ;  /* 0x000000756c027227 */ /* 0x000fe200078e00ff */
[----:B------:R-:W-:-:S03]  /*2190*/  ISETP.GT.U32.AND P2, PT, R6, R93, PT ;  /* 0x0000005d0600720c */ /* 0x000fc60003f44070 */
[----:B------:R-:W-:Y:S01]  /*21a0*/  @!P6 IMAD.IADD R105, R105, 0x1, -R6 ;  /* 0x000000016969e824 */ /* 0x000fe200078e0a06 */
[----:B------:R-:W-:Y:S01]  /*21b0*/  ISETP.GT.U32.AND P6, PT, R6, R101, PT ;  /* 0x000000650600720c */ /* 0x000fe20003fc4070 */
[----:B------:R-:W-:-:S03]  /*21c0*/  IMAD.HI.U32 R3, R108, R109, RZ ;  /* 0x0000006d6c037227 */ /* 0x000fc600078e00ff */
[----:B------:R-:W-:Y:S01]  /*21d0*/  ISETP.GT.U32.AND P4, PT, R6, R105, PT ;  /* 0x000000690600720c */ /* 0x000fe20003f84070 */
[----:B------:R-:W-:Y:S02]  /*21e0*/  IMAD.MOV R2, RZ, RZ, -R2 ;  /* 0x000000ffff027224 */ /* 0x000fe400078e0a02 */
[----:B------:R-:W-:-:S04]  /*21f0*/  IMAD.HI.U32 R4, R108, R113, RZ ;  /* 0x000000716c047227 */ /* 0x000fc800078e00ff */
[----:B------:R-:W-:Y:S02]  /*2200*/  IMAD.MOV R3, RZ, RZ, -R3 ;  /* 0x000000ffff037224 */ /* 0x000fe400078e0a03 */
[C---:B------:R-:W-:Y:S02]  /*2210*/  IMAD R117, R6.reuse, R2, R117 ;  /* 0x0000000206757224 */ /* 0x040fe400078e0275 */
[----:B------:R-:W-:Y:S01]  /*2220*/  @!P1 IMAD.MOV R81, RZ, RZ, -R81 ;  /* 0x000000ffff519224 */ /* 0x000fe200078e0a51 */
[C---:B------:R-:W-:Y:S01]  /*2230*/  ISETP.GT.U32.AND P1, PT, R6.reuse, R97, PT ;  /* 0x000000610600720c */ /* 0x040fe20003f24070 */
[----:B------:R-:W-:Y:S02]  /*2240*/  IMAD.MOV R4, RZ, RZ, -R4 ;  /* 0x000000ffff047224 */ /* 0x000fe400078e0a04 */
[C---:B------:R-:W-:Y:S02]  /*2250*/  IMAD R109, R6.reuse, R3, R109 ;  /* 0x00000003066d7224 */ /* 0x040fe400078e026d */
[----:B------:R-:W-:Y:S01]  /*2260*/  @!P6 IMAD.IADD R101, R101, 0x1, -R6 ;  /* 0x000000016565e824 */ /* 0x000fe200078e0a06 */
[C---:B------:R-:W-:Y:S01]  /*2270*/  ISETP.GT.U32.AND P6, PT, R6.reuse, R117, PT ;  /* 0x000000750600720c */ /* 0x040fe20003fc4070 */
[----:B------:R-:W-:-:S02]  /*2280*/  IMAD R113, R6, R4, R113 ;  /* 0x0000000406717224 */ /* 0x000fc400078e0271 */
[----:B------:R-:W-:Y:S01]  /*2290*/  @!P0 IMAD.MOV R89, RZ, RZ, -R89 ;  /* 0x000000ffff598224 */ /* 0x000fe200078e0a59 */
[----:B------:R-:W-:Y:S01]  /*22a0*/  ISETP.GT.U32.AND P0, PT, R6, R109, PT ;  /* 0x0000006d0600720c */ /* 0x000fe20003f04070 */
[----:B------:R-:W-:Y:S02]  /*22b0*/  VIADD R4, R0, 0xdc ;  /* 0x000000dc00047836 */ /* 0x000fe40000000000 */
[----:B------:R-:W-:-:S03]  /*22c0*/  IMAD.HI.U32 R3, R108, R127, RZ ;  /* 0x0000007f6c037227 */ /* 0x000fc600078e00ff */
[----:B------:R-:W-:Y:S01]  /*22d0*/  IABS R121, R4 ;  /* 0x0000000400797213 */ /* 0x000fe20000000000 */
[--C-:B------:R-:W-:Y:S01]  /*22e0*/  @!P4 IMAD.IADD R105, R105, 0x1, -R6.reuse ;  /* 0x000000016969c824 */ /* 0x100fe200078e0a06 */
[----:B------:R-:W-:Y:S01]  /*22f0*/  ISETP.GE.AND P4, PT, R9, RZ, PT ;  /* 0x000000ff0900720c */ /* 0x000fe20003f86270 */
[----:B------:R-:W-:Y:S02]  /*2300*/  IMAD.MOV R3, RZ, RZ, -R3 ;  /* 0x000000ffff037224 */ /* 0x000fe400078e0a03 */
[----:B------:R-:W-:Y:S01]  /*2310*/  @!P1 IMAD.IADD R97, R97, 0x1, -R6 ;  /* 0x0000000161619824 */ /* 0x000fe200078e0a06 */
[----:B------:R-:W-:Y:S01]  /*2320*/  ISETP.GE.AND P1, PT, R7, RZ, PT ;  /* 0x000000ff0700720c */ /* 0x000fe20003f26270 */
[----:B------:R-:W-:Y:S02]  /*2330*/  IMAD R127, R6, R3, R127 ;  /* 0x00000003067f7224 */ /* 0x000fe400078e027f */
[----:B------:R-:W-:-:S04]  /*2340*/  IMAD.HI.U32 R2, R108, R121, RZ ;  /* 0x000000796c027227 */ /* 0x000fc800078e00ff */
[----:B------:R-:W-:Y:S02]  /*2350*/  VIADD R3, R0, 0xda ;  /* 0x000000da00037836 */ /* 0x000fe40000000000 */
[--C-:B------:R-:W-:Y:S02]  /*2360*/  @!P6 IMAD.IADD R117, R117, 0x1, -R6.reuse ;  /* 0x000000017575e824 */ /* 0x100fe400078e0a06 */
[--C-:B------:R-:W-:Y:S01]  /*2370*/  @!P2 IMAD.IADD R93, R93, 0x1, -R6.reuse ;  /* 0x000000015d5da824 */ /* 0x100fe200078e0a06 */
[C---:B------:R-:W-:Y:S01]  /*2380*/  ISETP.GT.U32.AND P2, PT, R6.reuse, R113, PT ;  /* 0x000000710600720c */ /* 0x040fe20003f44070 */
[----:B------:R-:W-:Y:S01]  /*2390*/  @!P0 IMAD.IADD R109, R109, 0x1, -R6 ;  /* 0x000000016d6d8824 */ /* 0x000fe200078e0a06 */
[C---:B------:R-:W-:Y:S01]  /*23a0*/  ISETP.GT.U32.AND P6, PT, R6.reuse, R117, PT ;  /* 0x000000750600720c */ /* 0x040fe20003fc4070 */
[----:B------:R-:W-:Y:S01]  /*23b0*/  IMAD.MOV R2, RZ, RZ, -R2 ;  /* 0x000000ffff027224 */ /* 0x000fe200078e0a02 */
[----:B------:R-:W-:Y:S01]  /*23c0*/  IABS R5, R3 ;  /* 0x0000000300057213 */ /* 0x000fe20000000000 */
[----:B------:R-:W-:Y:S01]  /*23d0*/  @!P5 IMAD.MOV R93, RZ, RZ, -R93 ;  /* 0x000000ffff5dd224 */ /* 0x000fe200078e0a5d */
[C---:B------:R-:W-:Y:S01]  /*23e0*/  ISETP.GT.U32.AND P5, PT, R6.reuse, R109, PT ;  /* 0x0000006d0600720c */ /* 0x040fe20003fa4070 */
[----:B------:R-:W-:Y:S01]  /*23f0*/  IMAD R121, R6, R2, R121 ;  /* 0x0000000206797224 */ /* 0x000fe200078e0279 */
[----:B------:R-:W-:Y:S01]  /*2400*/  ISETP.GE.AND P0, PT, R10, RZ, PT ;  /* 0x000000ff0a00720c */ /* 0x000fe20003f06270 */
[----:B------:R-:W-:Y:S01]  /*2410*/  @!P4 IMAD.MOV R105, RZ, RZ, -R105 ;  /* 0x000000ffff69c224 */ /* 0x000fe200078e0a69 */
[----:B------:R-:W-:Y:S01]  /*2420*/  ISETP.GE.AND P4, PT, R12, RZ, PT ;  /* 0x000000ff0c00720c */ /* 0x000fe20003f86270 */
[----:B------:R-:W-:-:S04]  /*2430*/  IMAD.HI.U32 R2, R108, R5, RZ ;  /* 0x000000056c027227 */ /* 0x000fc800078e00ff */
[----:B------:R-:W-:Y:S01]  /*2440*/  @!P1 IMAD.MOV R101, RZ, RZ, -R101 ;  /* 0x000000ffff659224 */ /* 0x000fe200078e0a65 */
[C---:B------:R-:W-:Y:S01]  /*2450*/  ISETP.GT.U32.AND P1, PT, R6.reuse, R121, PT ;  /* 0x000000790600720c */ /* 0x040fe20003f24070 */
[----:B------:R-:W-:Y:S02]  /*2460*/  IMAD.MOV R2, RZ, RZ, -R2 ;  /* 0x000000ffff027224 */ /* 0x000fe400078e0a02 */
[--C-:B------:R-:W-:Y:S01]  /*2470*/  @!P2 IMAD.IADD R113, R113, 0x1, -R6.reuse ;  /* 0x000000017171a824 */ /* 0x100fe200078e0a06 */
[----:B------:R-:W-:Y:S01]  /*2480*/  ISETP.GE.AND P2, PT, R11, RZ, PT ;  /* 0x000000ff0b00720c */ /* 0x000fe20003f46270 */
[--C-:B------:R-:W-:Y:S01]  /*2490*/  @!P6 IMAD.IADD R117, R117, 0x1, -R6.reuse ;  /* 0x000000017575e824 */ /* 0x100fe200078e0a06 */
[----:B------:R-:W-:Y:S01]  /*24a0*/  ISETP.GE.AND P6, PT, R13, RZ, PT ;  /* 0x000000ff0d00720c */ /* 0x000fe20003fc6270 */
[C---:B------:R-:W-:Y:S02]  /*24b0*/  IMAD R132, R6.reuse, R2, R5 ;  /* 0x0000000206847224 */ /* 0x040fe400078e0205 */
[----:B------:R-:W-:Y:S01]  /*24c0*/  @!P3 IMAD.MOV R97, RZ, RZ, -R97 ;  /* 0x000000ffff61b224 */ /* 0x000fe200078e0a61 */
[C---:B------:R-:W-:Y:S01]  /*24d0*/  ISETP.GT.U32.AND P3, PT, R6.reuse, R113, PT ;  /* 0x000000710600720c */ /* 0x040fe20003f64070 */
[----:B------:R-:W-:Y:S01]  /*24e0*/  @!P5 IMAD.IADD R109, R109, 0x1, -R6 ;  /* 0x000000016d6dd824 */ /* 0x000fe200078e0a06 */
[C---:B------:R-:W-:Y:S01]  /*24f0*/  ISETP.GT.U32.AND P5, PT, R6.reuse, R127, PT ;  /* 0x0000007f0600720c */ /* 0x040fe20003fa4070 */
[----:B------:R-:W-:Y:S01]  /*2500*/  @!P4 IMAD.MOV R117, RZ, RZ, -R117 ;  /* 0x000000ffff75c224 */ /* 0x000fe200078e0a75 */
[----:B------:R-:W-:Y:S01]  /*2510*/  ISETP.GT.U32.AND P4, PT, R6, R132, PT ;  /* 0x000000840600720c */ /* 0x000fe20003f84070 */
[----:B------:R-:W-:-:S02]  /*2520*/  VIADD R9, R0, 0xd9 ;  /* 0x000000d900097836 */ /* 0x000fc40000000000 */
[--C-:B------:R-:W-:Y:S01]  /*2530*/  @!P1 IMAD.IADD R121, R121, 0x1, -R6.reuse ;  /* 0x0000000179799824 */ /* 0x100fe200078e0a06 */
[----:B------:R-:W-:Y:S01]  /*2540*/  ISETP.GE.AND P1, PT, R3, RZ, PT ;  /* 0x000000ff0300720c */ /* 0x000fe20003f26270 */
[----:B------:R-:W-:Y:S01]  /*2550*/  @!P0 IMAD.MOV R109, RZ, RZ, -R109 ;  /* 0x000000ffff6d8224 */ /* 0x000fe200078e0a6d */
[----:B------:R-:W-:Y:S01]  /*2560*/  IABS R7, R9 ;  /* 0x0000000900077213 */ /* 0x000fe20000000000 */
[----:B------:R-:W-:Y:S01]  /*2570*/  VIADD R2, R0, 0xd8 ;  /* 0x000000d800027836 */ /* 0x000fe20000000000 */
[----:B------:R-:W-:Y:S01]  /*2580*/  ISETP.GT.U32.AND P0, PT, R6, R121, PT ;  /* 0x000000790600720c */ /* 0x000fe20003f04070 */
[--C-:B------:R-:W-:Y:S01]  /*2590*/  @!P3 IMAD.IADD R113, R113, 0x1, -R6.reuse ;  /* 0x000000017171b824 */ /* 0x100fe200078e0a06 */
[----:B------:R-:W-:Y:S01]  /*25a0*/  ISETP.GE.AND P3, PT, R4, RZ, PT ;  /* 0x000000ff0400720c */ /* 0x000fe20003f66270 */
[----:B------:R-:W-:Y:S01]  /*25b0*/  @!P5 IMAD.IADD R127, R127, 0x1, -R6 ;  /* 0x000000017f7fd824 */ /* 0x000fe200078e0a06 */
[----:B------:R-:W-:Y:S01]  /*25c0*/  IABS R5, R2 ;  /* 0x0000000200057213 */ /* 0x000fe20000000000 */
[----:B------:R-:W-:-:S03]  /*25d0*/  IMAD.HI.U32 R3, R108, R7, RZ ;  /* 0x000000076c037227 */ /* 0x000fc600078e00ff */
[----:B------:R-:W-:Y:S01]  /*25e0*/  ISETP.GT.U32.AND P5, PT, R6, R127, PT ;  /* 0x0000007f0600720c */ /* 0x000fe20003fa4070 */
[----:B------:R-:W-:Y:S02]  /*25f0*/  VIADD R10, R0, 0xd6 ;  /* 0x000000d6000a7836 */ /* 0x000fe40000000000 */
[--C-:B------:R-:W-:Y:S02]  /*2600*/  @!P4 IMAD.IADD R132, R132, 0x1, -R6.reuse ;  /* 0x000000018484c824 */ /* 0x100fe400078e0a06 */
[----:B------:R-:W-:Y:S01]  /*2610*/  @!P2 IMAD.MOV R113, RZ, RZ, -R113 ;  /* 0x000000ffff71a224 */ /* 0x000fe200078e0a71 */
[----:B------:R-:W-:Y:S01]  /*2620*/  ISETP.GE.AND P2, PT, R9, RZ, PT ;  /* 0x000000ff0900720c */ /* 0x000fe20003f46270 */
[----:B------:R-:W-:Y:S01]  /*2630*/  IMAD.MOV R3, RZ, RZ, -R3 ;  /* 0x000000ffff037224 */ /* 0x000fe200078e0a03 */
[----:B------:R-:W-:Y:S01]  /*2640*/  IABS R9, R10 ;  /* 0x0000000a00097213 */ /* 0x000fe20000000000 */
[----:B------:R-:W-:Y:S01]  /*2650*/  @!P0 IMAD.IADD R121, R121, 0x1, -R6 ;  /* 0x0000000179798824 */ /* 0x000fe200078e0a06 */
[C---:B------:R-:W-:Y:S01]  /*2660*/  ISETP.GT.U32.AND P4, PT, R6.reuse, R132, PT ;  /* 0x000000840600720c */ /* 0x040fe20003f84070 */
[----:B------:R-:W-:Y:S01]  /*2670*/  IMAD R136, R6, R3, R7 ;  /* 0x0000000306887224 */ /* 0x000fe200078e0207 */
[----:B------:R-:W-:Y:S01]  /*2680*/  ISETP.GE.AND P0, PT, R2, RZ, PT ;  /* 0x000000ff0200720c */ /* 0x000fe20003f06270 */
[----:B------:R-:W-:-:S02]  /*2690*/  VIADD R3, R0, 0xd7 ;  /* 0x000000d700037836 */ /* 0x000fc40000000000 */
[----:B------:R-:W-:-:S03]  /*26a0*/  IMAD.HI.U32 R2, R108, R5, RZ ;  /* 0x000000056c027227 */ /* 0x000fc600078e00ff */
[----:B------:R-:W-:Y:S01]  /*26b0*/  IABS R7, R3 ;  /* 0x0000000300077213 */ /* 0x000fe20000000000 */
[----:B------:R-:W-:-:S04]  /*26c0*/  IMAD.HI.U32 R4, R108, R9, RZ ;  /* 0x000000096c047227 */ /* 0x000fc800078e00ff */
[----:B------:R-:W-:Y:S02]  /*26d0*/  IMAD.MOV R2, RZ, RZ, -R2 ;  /* 0x000000ffff027224 */ /* 0x000fe400078e0a02 */
[----:B------:R-:W-:Y:S02]  /*26e0*/  IMAD.MOV R4, RZ, RZ, -R4 ;  /* 0x000000ffff047224 */ /* 0x000fe400078e0a04 */
[--C-:B------:R-:W-:Y:S01]  /*26f0*/  @!P5 IMAD.IADD R127, R127, 0x1, -R6.reuse ;  /* 0x000000017f7fd824 */ /* 0x100fe200078e0a06 */
[C---:B------:R-:W-:Y:S01]  /*2700*/  ISETP.GT.U32.AND P5, PT, R6.reuse, R136, PT ;  /* 0x000000880600720c */ /* 0x040fe20003fa4070 */
[----:B------:R-:W-:Y:S01]  /*2710*/  @!P3 IMAD.MOV R121, RZ, RZ, -R121 ;  /* 0x000000ffff79b224 */ /* 0x000fe200078e0a79 */
[----:B------:R-:W-:Y:S01]  /*2720*/  ISETP.GE.AND P3, PT, R3, RZ, PT ;  /* 0x000000ff0300720c */ /* 0x000fe20003f66270 */
[----:B------:R-:W-:Y:S02]  /*2730*/  IMAD R140, R6, R2, R5 ;  /* 0x00000002068c7224 */ /* 0x000fe400078e0205 */
[----:B------:R-:W-:-:S02]  /*2740*/  @!P4 IMAD.IADD R132, R132, 0x1, -R6 ;  /* 0x000000018484c824 */ /* 0x000fc400078e0a06 */
[C---:B------:R-:W-:Y:S01]  /*2750*/  IMAD R148, R6.reuse, R4, R9 ;  /* 0x0000000406947224 */ /* 0x040fe200078e0209 */
[----:B------:R-:W-:Y:S01]  /*2760*/  ISETP.GT.U32.AND P4, PT, R6, R140, PT ;  /* 0x0000008c0600720c */ /* 0x000fe20003f84070 */
[----:B------:R-:W-:-:S04]  /*2770*/  IMAD.HI.U32 R3, R108, R7, RZ ;  /* 0x000000076c037227 */ /* 0x000fc800078e00ff */
[----:B------:R-:W-:Y:S01]  /*2780*/  @!P6 IMAD.MOV R127, RZ, RZ, -R127 ;  /* 0x000000ffff7fe224 */ /* 0x000fe200078e0a7f */
[----:B------:R-:W-:Y:S01]  /*2790*/  ISETP.GE.AND P6, PT, R10, RZ, PT ;  /* 0x000000ff0a00720c */ /* 0x000fe20003fc6270 */
[----:B------:R-:W-:Y:S01]  /*27a0*/  @!P1 IMAD.MOV R132, RZ, RZ, -R132 ;  /* 0x000000ffff849224 */ /* 0x000fe200078e0a84 */
[----:B------:R-:W-:Y:S01]  /*27b0*/  ISETP.GT.U32.AND P1, PT, R6, R148, PT ;  /* 0x000000940600720c */ /* 0x000fe20003f24070 */
[----:B------:R-:W-:Y:S02]  /*27c0*/  IMAD.MOV R3, RZ, RZ, -R3 ;  /* 0x000000ffff037224 */ /* 0x000fe400078e0a03 */
[----:B------:R-:W-:Y:S02]  /*27d0*/  VIADD R10, R0, 0xd5 ;  /* 0x000000d5000a7836 */ /* 0x000fe40000000000 */
[----:B------:R-:W-:Y:S02]  /*27e0*/  IMAD R144, R6, R3, R7 ;  /* 0x0000000306907224 */ /* 0x000fe400078e0207 */
[C---:B------:R-:W-:Y:S01]  /*27f0*/  VIADD R12, R0.reuse, 0xd3 ;  /* 0x000000d3000c7836 */ /* 0x040fe20000000000 */
[----:B------:R-:W-:Y:S01]  /*2800*/  IABS R3, R10 ;  /* 0x0000000a00037213 */ /* 0x000fe20000000000 */
[----:B------:R-:W-:-:S02]  /*2810*/  VIADD R13, R0, 0xd2 ;  /* 0x000000d2000d7836 */ /* 0x000fc40000000000 */
[--C-:B------:R-:W-:Y:S01]  /*2820*/  @!P4 IMAD.IADD R140, R140, 0x1, -R6.reuse ;  /* 0x000000018c8cc824 */ /* 0x100fe200078e0a06 */
[----:B------:R-:W-:Y:S01]  /*2830*/  IABS R7, R12 ;  /* 0x0000000c00077213 */ /* 0x000fe20000000000 */
[----:B------:R-:W-:Y:S01]  /*2840*/  IMAD.HI.U32 R2, R108, R3, RZ ;  /* 0x000000036c027227 */ /* 0x000fe200078e00ff */
[----:B------:R-:W-:Y:S02]  /*2850*/  IABS R9, R13 ;  /* 0x0000000d00097213 */ /* 0x000fe40000000000 */
[----:B------:R-:W-:Y:S01]  /*2860*/  ISETP.GT.U32.AND P4, PT, R6, R140, PT ;  /* 0x0000008c0600720c */ /* 0x000fe20003f84070 */
[----:B------:R-:W-:Y:S02]  /*2870*/  @!P1 IMAD.IADD R148, R148, 0x1, -R6 ;  /* 0x0000000194949824 */ /* 0x000fe400078e0a06 */
[----:B------:R-:W-:Y:S02]  /*2880*/  IMAD.MOV R2, RZ, RZ, -R2 ;  /* 0x000000ffff027224 */ /* 0x000fe400078e0a02 */
[----:B------:R-:W-:Y:S01]  /*2890*/  @!P5 IMAD.IADD R136, R136, 0x1, -R6 ;  /* 0x000000018888d824 */ /* 0x000fe200078e0a06 */
[C---:B------:R-:W-:Y:S01]  /*28a0*/  ISETP.GT.U32.AND P1, PT, R6.reuse, R148, PT ;  /* 0x000000940600720c */ /* 0x040fe20003f24070 */
[----:B------:R-:W-:-:S02]  /*28b0*/  IMAD R152, R6, R2, R3 ;  /* 0x0000000206987224 */ /* 0x000fc400078e0203 */
[----:B------:R-:W-:Y:S01]  /*28c0*/  IMAD.HI.U32 R3, R108, R7, RZ ;  /* 0x000000076c037227 */ /* 0x000fe200078e00ff */
[----:B------:R-:W-:-:S03]  /*28d0*/  ISETP.GT.U32.AND P5, PT, R6, R136, PT ;  /* 0x000000880600720c */ /* 0x000fc60003fa4070 */
[----:B------:R-:W-:Y:S02]  /*28e0*/  VIADD R11, R0, 0xd4 ;  /* 0x000000d4000b7836 */ /* 0x000fe40000000000 */
[----:B------:R-:W-:-:S03]  /*28f0*/  IMAD.HI.U32 R4, R108, R9, RZ ;  /* 0x000000096c047227 */ /* 0x000fc600078e00ff */
[----:B------:R-:W-:Y:S01]  /*2900*/  IABS R5, R11 ;  /* 0x0000000b00057213 */ /* 0x000fe20000000000 */
[----:B------:R-:W-:Y:S02]  /*2910*/  IMAD.MOV R3, RZ, RZ, -R3 ;  /* 0x000000ffff037224 */ /* 0x000fe400078e0a03 */
[----:B------:R-:W-:Y:S02]  /*2920*/  IMAD.MOV R4, RZ, RZ, -R4 ;  /* 0x000000ffff047224 */ /* 0x000fe400078e0a04 */
[----:B------:R-:W-:Y:S02]  /*2930*/  IMAD R160, R6, R3, R7 ;  /* 0x0000000306a07224 */ /* 0x000fe400078e0207 */
[--C-:B------:R-:W-:Y:S01]  /*2940*/  @!P4 IMAD.IADD R140, R140, 0x1, -R6.reuse ;  /* 0x000000018c8cc824 */ /* 0x100fe200078e0a06 */
[C---:B------:R-:W-:Y:S01]  /*2950*/  ISETP.GT.U32.AND P4, PT, R6.reuse, R152, PT ;  /* 0x000000980600720c */ /* 0x040fe20003f84070 */
[----:B------:R-:W-:Y:S02]  /*2960*/  IMAD R164, R6, R4, R9 ;  /* 0x0000000406a47224 */ /* 0x000fe400078e0209 */
[----:B------:R-:W-:Y:S01]  /*2970*/  @!P1 IMAD.IADD R148, R148, 0x1, -R6 ;  /* 0x0000000194949824 */ /* 0x000fe200078e0a06 */
[----:B------:R-:W-:Y:S01]  /*2980*/  ISETP.GT.U32.AND P1, PT, R6, R160, PT ;  /* 0x000000a00600720c */ /* 0x000fe20003f24070 */
[----:B------:R-:W-:-:S02]  /*2990*/  VIADD R7, R0, 0xd1 ;  /* 0x000000d100077836 */ /* 0x000fc40000000000 */
[----:B------:R-:W-:-:S03]  /*29a0*/  IMAD.HI.U32 R2, R108, R5, RZ ;  /* 0x000000056c027227 */ /* 0x000fc600078e00ff */
[----:B------:R-:W-:Y:S01]  /*29b0*/  IABS R3, R7 ;  /* 0x0000000700037213 */ /* 0x000fe20000000000 */
[----:B------:R-:W-:Y:S01]  /*29c0*/  @!P5 IMAD.IADD R136, R136, 0x1, -R6 ;  /* 0x000000018888d824 */ /* 0x000fe200078e0a06 */
[C---:B------:R-:W-:Y:S01]  /*29d0*/  ISETP.GT.U32.AND P5, PT, R6.reuse, R144, PT ;  /* 0x000000900600720c */ /* 0x040fe20003fa4070 */
[----:B------:R-:W-:Y:S01]  /*29e0*/  @!P6 IMAD.MOV R148, RZ, RZ, -R148 ;  /* 0x000000ffff94e224 */ /* 0x000fe200078e0a94 */
[----:B------:R-:W-:Y:S01]  /*29f0*/  ISETP.GT.U32.AND P6, PT, R6, R164, PT ;  /* 0x000000a40600720c */ /* 0x000fe20003fc4070 */
[----:B------:R-:W-:Y:S02]  /*2a00*/  IMAD.MOV R2, RZ, RZ, -R2 ;  /* 0x000000ffff027224 */ /* 0x000fe400078e0a02 */
[----:B------:R-:W-:Y:S02]  /*2a10*/  VIADD R4, R0, 0xd0 ;  /* 0x000000d000047836 */ /* 0x000fe40000000000 */
[----:B------:R-:W-:Y:S02]  /*2a20*/  IMAD R156, R6, R2, R5 ;  /* 0x00000002069c7224 */ /* 0x000fe400078e0205 */
[----:B------:R-:W-:Y:S01]  /*2a30*/  IMAD.HI.U32 R2, R108, R3, RZ ;  /* 0x000000036c027227 */ /* 0x000fe200078e00ff */
[----:B------:R-:W-:-:S03]  /*2a40*/  IABS R5, R4 ;  /* 0x0000000400057213 */ /* 0x000fc60000000000 */
[--C-:B------:R-:W-:Y:S02]  /*2a50*/  @!P4 IMAD.IADD R152, R152, 0x1, -R6.reuse ;  /* 0x000000019898c824 */ /* 0x100fe400078e0a06 */
[----:B------:R-:W-:Y:S02]  /*2a60*/  @!P1 IMAD.IADD R160, R160, 0x1, -R6 ;  /* 0x00000001a0a09824 */ /* 0x000fe400078e0a06 */
[----:B------:R-:W-:Y:S01]  /*2a70*/  IMAD.MOV R2, RZ, RZ, -R2 ;  /* 0x000000ffff027224 */ /* 0x000fe200078e0a02 */
[----:B------:R-:W-:Y:S01]  /*2a80*/  ISETP.GT.U32.AND P4, PT, R6, R152, PT ;  /* 0x000000980600720c */ /* 0x000fe20003f84070 */
[--C-:B------:R-:W-:Y:S02]  /*2a90*/  @!P5 IMAD.IADD R144, R144, 0x1, -R6.reuse ;  /* 0x000000019090d824 */ /* 0x100fe400078e0a06 */
[----:B------:R-:W-:Y:S01]  /*2aa0*/  @!P6 IMAD.IADD R164, R164, 0x1, -R6 ;  /* 0x00000001a4a4e824 */ /* 0x000fe200078e0a06 */
[C---:B------:R-:W-:Y:S01]  /*2ab0*/  ISETP.GT.U32.AND P6, PT, R6.reuse, R160, PT ;  /* 0x000000a00600720c */ /* 0x040fe20003fc4070 */
[C---:B------:R-:W-:Y:S01]  /*2ac0*/  IMAD R168, R6.reuse, R2, R3 ;  /* 0x0000000206a87224 */ /* 0x040fe200078e0203 */
[----:B------:R-:W-:Y:S01]  /*2ad0*/  ISETP.GT.U32.AND P5, PT, R6, R144, PT ;  /* 0x000000900600720c */ /* 0x000fe20003fa4070 */
[----:B------:R-:W-:-:S04]  /*2ae0*/  IMAD.HI.U32 R2, R108, R5, RZ ;  /* 0x000000056c027227 */ /* 0x000fc800078e00ff */
[----:B------:R-:W-:Y:S01]  /*2af0*/  @!P2 IMAD.MOV R136, RZ, RZ, -R136 ;  /* 0x000000ffff88a224 */ /* 0x000fe200078e0a88 */
[----:B------:R-:W-:Y:S01]  /*2b00*/  ISETP.GE.AND P2, PT, R10, RZ, PT ;  /* 0x000000ff0a00720c */ /* 0x000fe20003f46270 */
[----:B------:R-:W-:Y:S02]  /*2b10*/  IMAD.MOV R2, RZ, RZ, -R2 ;  /* 0x000000ffff027224 */ /* 0x000fe400078e0a02 */
[----:B------:R-:W-:Y:S01]  /*2b20*/  @!P0 IMAD.MOV R140, RZ, RZ, -R140 ;  /* 0x000000ffff8c8224 */ /* 0x000fe200078e0a8c */
[C---:B------:R-:W-:Y:S01]  /*2b30*/  ISETP.GT.U32.AND P0, PT, R6.reuse, R156, PT ;  /* 0x0000009c0600720c */ /* 0x040fe20003f04070 */
[----:B------:R-:W-:Y:S02]  /*2b40*/  IMAD R172, R6, R2, R5 ;  /* 0x0000000206ac7224 */ /* 0x000fe400078e0205 */
[----:B------:R-:W-:Y:S02]  /*2b50*/  VIADD R10, R0, 0xcf ;  /* 0x000000cf000a7836 */ /* 0x000fe40000000000 */
[--C-:B------:R-:W-:Y:S01]  /*2b60*/  @!P4 IMAD.IADD R152, R152, 0x1, -R6.reuse ;  /* 0x000000019898c824 */ /* 0x100fe200078e0a06 */
[----:B------:R-:W-:Y:S01]  /*2b70*/  ISETP.GE.AND P4, PT, R13, RZ, PT ;  /* 0x000000ff0d00720c */ /* 0x000fe20003f86270 */
[--C-:B------:R-:W-:Y:S01]  /*2b80*/  @!P6 IMAD.IADD R160, R160, 0x1, -R6.reuse ;  /* 0x00000001a0a0e824 */ /* 0x100fe200078e0a06 */
[----:B------:R-:W-:Y:S01]  /*2b90*/  ISETP.GT.U32.AND P6, PT, R6, R172, PT ;  /* 0x000000ac0600720c */ /* 0x000fe20003fc4070 */
[----:B------:R-:W-:Y:S01]  /*2ba0*/  @!P5 IMAD.IADD R144, R144, 0x1, -R6 ;  /* 0x000000019090d824 */ /* 0x000fe200078e0a06 */
[----:B------:R-:W-:Y:S01]  /*2bb0*/  IABS R3, R10 ;  /* 0x0000000a00037213 */ /* 0x000fe20000000000 */
[----:B------:R-:W-:Y:S01]  /*2bc0*/  @!P2 IMAD.MOV R152, RZ, RZ, -R152 ;  /* 0x000000ffff98a224 */ /* 0x000fe200078e0a98 */
[----:B------:R-:W-:Y:S01]  /*2bd0*/  ISETP.GE.AND P5, PT, R11, RZ, PT ;  /* 0x000000ff0b00720c */ /* 0x000fe20003fa6270 */
[----:B------:R-:W-:Y:S01]  /*2be0*/  VIADD R11, R0, 0xce ;  /* 0x000000ce000b7836 */ /* 0x000fe20000000000 */
[----:B------:R-:W-:Y:S01]  /*2bf0*/  ISETP.GT.U32.AND P2, PT, R6, R164, PT ;  /* 0x000000a40600720c */ /* 0x000fe20003f44070 */
[----:B------:R-:W-:Y:S01]  /*2c00*/  @!P3 IMAD.MOV R144, RZ, RZ, -R144 ;  /* 0x000000ffff90b224 */ /* 0x000fe200078e0a90 */
[----:B------:R-:W-:Y:S01]  /*2c10*/  ISETP.GE.AND P3, PT, R12, RZ, PT ;  /* 0x000000ff0c00720c */ /* 0x000fe20003f66270 */
[----:B------:R-:W-:Y:S01]  /*2c20*/  IMAD.MOV.U32 R5, RZ, RZ, R3 ;  /* 0x000000ffff057224 */ /* 0x000fe200078e0003 */
[----:B------:R-:W-:Y:S01]  /*2c30*/  STL [R1+0x1cd4], R152 ;  /* 0x001cd49801007387 */ /* 0x000fe20000100800 */
[----:B------:R-:W-:Y:S01]  /*2c40*/  @!P0 IMAD.IADD R156, R156, 0x1, -R6 ;  /* 0x000000019c9c8824 */ /* 0x000fe200078e0a06 */
[----:B------:R-:W-:Y:S01]  /*2c50*/  ISETP.GE.AND P0, PT, R7, RZ, PT ;  /* 0x000000ff0700720c */ /* 0x000fe20003f06270 */
[----:B------:R-:W-:Y:S01]  /*2c60*/  VIADD R12, R0, 0xcd ;  /* 0x000000cd000c7836 */ /* 0x000fe20000000000 */
[----:B------:R-:W-:Y:S01]  /*2c70*/  IABS R7, R11 ;  /* 0x0000000b00077213 */ /* 0x000fe20000000000 */
[----:B------:R-:W-:Y:S01]  /*2c80*/  IMAD.HI.U32 R2, R108, R5, RZ ;  /* 0x000000056c027227 */ /* 0x000fe200078e00ff */
[----:B------:R-:W-:-:S02]  /*2c90*/  ISETP.GT.U32.AND P1, PT, R6, R156, PT ;  /* 0x0000009c0600720c */ /* 0x000fc40003f24070 */
[----:B------:R-:W-:Y:S01]  /*2ca0*/  IABS R9, R12 ;  /* 0x0000000c00097213 */ /* 0x000fe20000000000 */
[----:B------:R-:W-:Y:S02]  /*2cb0*/  @!P6 IMAD.IADD R172, R172, 0x1, -R6 ;  /* 0x00000001acace824 */ /* 0x000fe400078e0a06 */
[----:B------:R-:W-:-:S03]  /*2cc0*/  IMAD.HI.U32 R3, R108, R7, RZ ;  /* 0x000000076c037227 */ /* 0x000fc600078e00ff */
[----:B------:R-:W-:Y:S01]  /*2cd0*/  ISETP.GT.U32.AND P6, PT, R6, R172, PT ;  /* 0x000000ac0600720c */ /* 0x000fe20003fc4070 */
[----:B------:R-:W-:Y:S02]  /*2ce0*/  IMAD.MOV R2, RZ, RZ, -R2 ;  /* 0x000000ffff027224 */ /* 0x000fe400078e0a02 */
[----:B------:R-:W-:Y:S01]  /*2cf0*/  @!P2 IMAD.IADD R164, R164, 0x1, -R6 ;  /* 0x00000001a4a4a824 */ /* 0x000fe200078e0a06 */
[----:B------:R-:W-:Y:S01]  /*2d00*/  ISETP.GE.AND P2, PT, R4, RZ, PT ;  /* 0x000000ff0400720c */ /* 0x000fe20003f46270 */
[----:B------:R-:W-:-:S04]  /*2d10*/  IMAD.HI.U32 R4, R108, R9, RZ ;  /* 0x000000096c047227 */ /* 0x000fc800078e00ff */
[----:B------:R-:W-:Y:S02]  /*2d20*/  IMAD.MOV R3, RZ, RZ, -R3 ;  /* 0x000000ffff037224 */ /* 0x000fe400078e0a03 */
[C---:B------:R-:W-:Y:S02]  /*2d30*/  IMAD R176, R6.reuse, R2, R5 ;  /* 0x0000000206b07224 */ /* 0x040fe400078e0205 */
[----:B------:R-:W-:Y:S02]  /*2d40*/  IMAD.MOV R4, RZ, RZ, -R4 ;  /* 0x000000ffff047224 */ /* 0x000fe400078e0a04 */
[C---:B------:R-:W-:Y:S02]  /*2d50*/  IMAD R180, R6.reuse, R3, R7 ;  /* 0x0000000306b47224 */ /* 0x040fe400078e0207 */
[----:B------:R-:W-:Y:S01]  /*2d60*/  @!P3 IMAD.MOV R160, RZ, RZ, -R160 ;  /* 0x000000ffffa0b224 */ /* 0x000fe200078e0aa0 */
[C---:B------:R-:W-:Y:S01]  /*2d70*/  ISETP.GT.U32.AND P3, PT, R6.reuse, R176, PT ;  /* 0x000000b00600720c */ /* 0x040fe20003f64070 */
[----:B------:R-:W-:-:S02]  /*2d80*/  IMAD R184, R6, R4, R9 ;  /* 0x0000000406b87224 */ /* 0x000fc400078e0209 */
[----:B------:R-:W-:Y:S01]  /*2d90*/  @!P4 IMAD.MOV R164, RZ, RZ, -R164 ;  /* 0x000000ffffa4c224 */ /* 0x000fe200078e0aa4 */
[----:B------:R-:W-:Y:S01]  /*2da0*/  ISETP.GT.U32.AND P4, PT, R6, R180, PT ;  /* 0x000000b40600720c */ /* 0x000fe20003f84070 */
[--C-:B------:R-:W-:Y:S01]  /*2db0*/  @!P6 IMAD.IADD R172, R172, 0x1, -R6.reuse ;  /* 0x00000001acace824 */ /* 0x100fe200078e0a06 */
[----:B------:R-:W-:Y:S01]  /*2dc0*/  ISETP.GT.U32.AND P6, PT, R6, R184, PT ;  /* 0x000000b80600720c */ /* 0x000fe20003fc4070 */
[C---:B------:R-:W-:Y:S02]  /*2dd0*/  VIADD R4, R0.reuse, 0xcc ;  /* 0x000000cc00047836 */ /* 0x040fe40000000000 */
[----:B------:R-:W-:Y:S02]  /*2de0*/  VIADD R5, R0, 0xcb ;  /* 0x000000cb00057836 */ /* 0x000fe40000000000 */
[--C-:B------:R-:W-:Y:S01]  /*2df0*/  @!P1 IMAD.IADD R156, R156, 0x1, -R6.reuse ;  /* 0x000000019c9c9824 */ /* 0x100fe200078e0a06 */
[----:B------:R-:W-:Y:S01]  /*2e00*/  IABS R3, R4 ;  /* 0x0000000400037213 */ /* 0x000fe20000000000 */
[--C-:B------:R-:W-:Y:S01]  /*2e10*/  @!P3 IMAD.IADD R176, R176, 0x1, -R6.reuse ;  /* 0x00000001b0b0b824 */ /* 0x100fe200078e0a06 */
[----:B------:R-:W-:Y:S01]  /*2e20*/  IABS R191, R5 ;  /* 0x0000000500bf7213 */ /* 0x000fe20000000000 */
[----:B------:R-:W-:Y:S01]  /*2e30*/  VIADD R7, R0, 0xca ;  /* 0x000000ca00077836 */ /* 0x000fe20000000000 */
[----:B------:R-:W-:Y:S01]  /*2e40*/  ISETP.GT.U32.AND P1, PT, R6, R168, PT ;  /* 0x000000a80600720c */ /* 0x000fe20003f24070 */
[----:B------:R-:W-:Y:S01]  /*2e50*/  @!P4 IMAD.IADD R180, R180, 0x1, -R6 ;  /* 0x00000001b4b4c824 */ /* 0x000fe200078e0a06 */
[----:B------:R-:W-:Y:S01]  /*2e60*/  ISETP.GT.U32.AND P4, PT, R6, R176, PT ;  /* 0x000000b00600720c */ /* 0x000fe20003f84070 */
[----:B------:R-:W-:Y:S01]  /*2e70*/  IMAD.HI.U32 R2, R108, R3, RZ ;  /* 0x000000036c027227 */ /* 0x000fe200078e00ff */
[----:B------:R-:W-:-:S02]  /*2e80*/  IABS R195, R7 ;  /* 0x0000000700c37213 */ /* 0x000fc40000000000 */
[----:B------:R-:W-:Y:S01]  /*2e90*/  ISETP.GE.AND P3, PT, R12, RZ, PT ;  /* 0x000000ff0c00720c */ /* 0x000fe20003f66270 */
[----:B------:R-:W-:Y:S01]  /*2ea0*/  @!P6 IMAD.IADD R184, R184, 0x1, -R6 ;  /* 0x00000001b8b8e824 */ /* 0x000fe200078e0a06 */
[----:B------:R-:W-:Y:S01]  /*2eb0*/  ISETP.GT.U32.AND P6, PT, R6, R180, PT ;  /* 0x000000b40600720c */ /* 0x000fe20003fc4070 */
[----:B------:R-:W-:Y:S02]  /*2ec0*/  IMAD.MOV R188, RZ, RZ, -R2 ;  /* 0x000000ffffbc7224 */ /* 0x000fe400078e0a02 */
[----:B------:R-:W-:-:S04]  /*2ed0*/  IMAD.HI.U32 R2, R108, R191, RZ ;  /* 0x000000bf6c027227 */ /* 0x000fc800078e00ff */
[----:B------:R-:W-:Y:S02]  /*2ee0*/  IMAD R188, R6, R188, R3 ;  /* 0x000000bc06bc7224 */ /* 0x000fe400078e0203 */
[----:B------:R-:W-:Y:S02]  /*2ef0*/  IMAD.MOV R2, RZ, RZ, -R2 ;  /* 0x000000ffff027224 */ /* 0x000fe400078e0a02 */
[--C-:B------:R-:W-:Y:S01]  /*2f00*/  @!P4 IMAD.IADD R176, R176, 0x1, -R6.reuse ;  /* 0x00000001b0b0c824 */ /* 0x100fe200078e0a06 */
[C---:B------:R-:W-:Y:S01]  /*2f10*/  ISETP.GT.U32.AND P4, PT, R6.reuse, R188, PT ;  /* 0x000000bc0600720c */ /* 0x040fe20003f84070 */
[----:B------:R-:W-:Y:S02]  /*2f20*/  IMAD R191, R6, R2, R191 ;  /* 0x0000000206bf7224 */ /* 0x000fe400078e02bf */
[--C-:B------:R-:W-:Y:S02]  /*2f30*/  @!P6 IMAD.IADD R180, R180, 0x1, -R6.reuse ;  /* 0x00000001b4b4e824 */ /* 0x100fe400078e0a06 */
[----:B------:R-:W-:Y:S01]  /*2f40*/  @!P1 IMAD.IADD R168, R168, 0x1, -R6 ;  /* 0x00000001a8a89824 */ /* 0x000fe200078e0a06 */
[----:B------:R-:W-:Y:S01]  /*2f50*/  ISETP.GT.U32.AND P6, PT, R6, R191, PT ;  /* 0x000000bf0600720c */ /* 0x000fe20003fc4070 */
[----:B------:R-:W-:Y:S01]  /*2f60*/  VIADD R9, R0, 0xc9 ;  /* 0x000000c900097836 */ /* 0x000fe20000000000 */
[----:B------:R-:W-:Y:S01]  /*2f70*/  ISETP.GE.AND P1, PT, R10, RZ, PT ;  /* 0x000000ff0a00720c */ /* 0x000fe20003f26270 */
[----:B------:R-:W-:Y:S01]  /*2f80*/  @!P5 IMAD.MOV R156, RZ, RZ, -R156 ;  /* 0x000000ffff9cd224 */ /* 0x000fe200078e0a9c */
[----:B------:R-:W-:Y:S01]  /*2f90*/  ISETP.GT.U32.AND P5, PT, R6, R168, PT ;  /* 0x000000a80600720c */ /* 0x000fe20003fa4070 */
[----:B------:R-:W-:Y:S01]  /*2fa0*/  IMAD.HI.U32 R2, R108, R195, RZ ;  /* 0x000000c36c027227 */ /* 0x000fe200078e00ff */
[----:B------:R-:W-:-:S02]  /*2fb0*/  IABS R199, R9 ;  /* 0x0000000900c77213 */ /* 0x000fc40000000000 */
[----:B------:R-:W-:Y:S01]  /*2fc0*/  STL [R1+0x1cd8], R156 ;  /* 0x001cd89c01007387 */ /* 0x000fe20000100800 */
[----:B------:R-:W-:Y:S01]  /*2fd0*/  @!P4 IMAD.IADD R188, R188, 0x1, -R6 ;  /* 0x00000001bcbcc824 */ /* 0x000fe200078e0a06 */
[----:B------:R-:W-:Y:S01]  /*2fe0*/  ISETP.GE.AND P4, PT, R5, RZ, PT ;  /* 0x000000ff0500720c */ /* 0x000fe20003f86270 */
[----:B------:R-:W-:Y:S01]  /*2ff0*/  IMAD.MOV R3, RZ, RZ, -R2 ;  /* 0x000000ffff037224 */ /* 0x000fe200078e0a02 */
[----:B------:R-:W-:Y:S01]  /*3000*/  STL [R1+0x1cdc], R160 ;  /* 0x001cdca001007387 */ /* 0x000fe20000100800 */
[----:B------:R-:W-:Y:S01]  /*3010*/  @!P6 IMAD.IADD R191, R191, 0x1, -R6 ;  /* 0x00000001bfbfe824 */ /* 0x000fe200078e0a06 */
[----:B------:R-:W-:Y:S01]  /*3020*/  ISETP.GT.U32.AND P6, PT, R6, R188, PT ;  /* 0x000000bc0600720c */ /* 0x000fe20003fc4070 */
[----:B------:R-:W-:Y:S01]  /*3030*/  IMAD.HI.U32 R2, R108, R199, RZ ;  /* 0x000000c76c027227 */ /* 0x000fe200078e00ff */
[----:B------:R-:W-:Y:S03]  /*3040*/  STL [R1+0x1ce0], R164 ;  /* 0x001ce0a401007387 */ /* 0x000fe60000100800 */
[----:B------:R-:W-:-:S02]  /*3050*/  IMAD R195, R6, R3, R195 ;  /* 0x0000000306c37224 */ /* 0x000fc400078e02c3 */
[----:B------:R-:W-:Y:S02]  /*3060*/  IMAD.MOV R3, RZ, RZ, -R2 ;  /* 0x000000ffff037224 */ /* 0x000fe400078e0a02 */
[----:B------:R-:W-:Y:S01]  /*3070*/  @!P5 IMAD.IADD R168, R168, 0x1, -R6 ;  /* 0x00000001a8a8d824 */ /* 0x000fe200078e0a06 */
[----:B------:R-:W-:Y:S01]  /*3080*/  ISETP.GE.AND P5, PT, R11, RZ, PT ;  /* 0x000000ff0b00720c */ /* 0x000fe20003fa6270 */
[----:B------:R-:W-:Y:S01]  /*3090*/  @!P2 IMAD.MOV R172, RZ, RZ, -R172 ;  /* 0x000000ffffaca224 */ /* 0x000fe200078e0aac */
[C---:B------:R-:W-:Y:S01]  /*30a0*/  ISETP.GT.U32.AND P2, PT, R6.reuse, R195, PT ;  /* 0x000000c30600720c */ /* 0x040fe20003f44070 */
[----:B------:R-:W-:Y:S02]  /*30b0*/  IMAD R199, R6, R3, R199 ;  /* 0x0000000306c77224 */ /* 0x000fe400078e02c7 */
[----:B------:R-:W-:Y:S02]  /*30c0*/  VIADD R10, R0, 0xc8 ;  /* 0x000000c8000a7836 */ /* 0x000fe40000000000 */
[----:B------:R-:W-:Y:S01]  /*30d0*/  @!P0 IMAD.MOV R168, RZ, RZ, -R168 ;  /* 0x000000ffffa88224 */ /* 0x000fe200078e0aa8 */
[----:B------:R-:W-:Y:S01]  /*30e0*/  ISETP.GT.U32.AND P0, PT, R6, R184, PT ;  /* 0x000000b80600720c */ /* 0x000fe20003f04070 */
[----:B------:R-:W-:Y:S01]  /*30f0*/  @!P6 IMAD.IADD R188, R188, 0x1, -R6 ;  /* 0x00000001bcbce824 */ /* 0x000fe200078e0a06 */
[----:B------:R-:W-:Y:S01]  /*3100*/  ISETP.GT.U32.AND P6, PT, R6, R199, PT ;  /* 0x000000c70600720c */ /* 0x000fe20003fc4070 */
[----:B------:R-:W-:Y:S01]  /*3110*/  @!P1 IMAD.MOV R176, RZ, RZ, -R176 ;  /* 0x000000ffffb09224 */ /* 0x000fe200078e0ab0 */
[----:B------:R-:W-:Y:S01]  /*3120*/  IABS R203, R10 ;  /* 0x0000000a00cb7213 */ /* 0x000fe20000000000 */
[----:B------:R-:W-:Y:S01]  /*3130*/  VIADD R3, R0, 0xc7 ;  /* 0x000000c700037836 */ /* 0x000fe20000000000 */
[----:B------:R-:W-:Y:S01]  /*3140*/  ISETP.GT.U32.AND P1, PT, R6, R191, PT ;  /* 0x000000bf0600720c */ /* 0x000fe20003f24070 */
[----:B------:R-:W-:Y:S01]  /*3150*/  @!P2 IMAD.IADD R195, R195, 0x1, -R6 ;  /* 0x00000001c3c3a824 */ /* 0x000fe200078e0a06 */
[----:B------:R-:W-:Y:S01]  /*3160*/  STL [R1+0x1ce4], R168 ;  /* 0x001ce4a801007387 */ /* 0x000fe20000100800 */
[----:B------:R-:W-:Y:S01]  /*3170*/  IMAD.HI.U32 R2, R108, R203, RZ ;  /* 0x000000cb6c027227 */ /* 0x000fe200078e00ff */
[----:B------:R-:W-:-:S02]  /*3180*/  IABS R207, R3 ;  /* 0x0000000300cf7213 */ /* 0x000fc40000000000 */
[----:B------:R-:W-:Y:S01]  /*3190*/  ISETP.GE.AND P2, PT, R3, RZ, PT ;  /* 0x000000ff0300720c */ /* 0x000fe20003f46270 */
[----:B------:R-:W-:Y:S01]  /*31a0*/  IMAD.MOV R2, RZ, RZ, -R2 ;  /* 0x000000ffff027224 */ /* 0x000fe200078e0a02 */
[----:B------:R-:W-:Y:S01]  /*31b0*/  STL [R1+0x1ce8], R172 ;  /* 0x001ce8ac01007387 */ /* 0x000fe20000100800 */
[--C-:B------:R-:W-:Y:S01]  /*31c0*/  @!P0 IMAD.IADD R184, R184, 0x1, -R6.reuse ;  /* 0x00000001b8b88824 */ /* 0x100fe200078e0a06 */
[----:B------:R-:W-:Y:S01]  /*31d0*/  ISETP.GE.AND P0, PT, R4, RZ, PT ;  /* 0x000000ff0400720c */ /* 0x000fe20003f06270 */
[----:B------:R-:W-:Y:S01]  /*31e0*/  @!P6 IMAD.IADD R199, R199, 0x1, -R6 ;  /* 0x00000001c7c7e824 */ /* 0x000fe200078e0a06 */
[C---:B------:R-:W-:Y:S01]  /*31f0*/  ISETP.GT.U32.AND P6, PT, R6.reuse, R195, PT ;  /* 0x000000c30600720c */ /* 0x040fe20003fc4070 */
[----:B------:R-:W-:Y:S01]  /*3200*/  IMAD R203, R6, R2, R203 ;  /* 0x0000000206cb7224 */ /* 0x000fe200078e02cb */
[----:B------:R-:W-:Y:S01]  /*3210*/  STL [R1+0x1cec], R176 ;  /* 0x001cecb001007387 */ /* 0x000fe20000100800 */
[----:B------:R-:W-:-:S04]  /*3220*/  IMAD.HI.U32 R2, R108, R207, RZ ;  /* 0x000000cf6c027227 */ /* 0x000fc800078e00ff */
[----:B------:R-:W-:Y:S01]  /*3230*/  @!P1 IMAD.IADD R191, R191, 0x1, -R6 ;  /* 0x00000001bfbf9824 */ /* 0x000fe200078e0a06 */
[----:B------:R-:W-:Y:S01]  /*3240*/  ISETP.GE.AND P1, PT, R10, RZ, PT ;  /* 0x000000ff0a00720c */ /* 0x000fe20003f26270 */
[----:B------:R-:W-:Y:S02]  /*3250*/  IMAD.MOV R2, RZ, RZ, -R2 ;  /* 0x000000ffff027224 */ /* 0x000fe400078e0a02 */
[----:B------:R-:W-:Y:S01]  /*3260*/  @!P4 IMAD.MOV R191, RZ, RZ, -R191 ;  /* 0x000000ffffbfc224 */ /* 0x000fe200078e0abf */
[C---:B------:R-:W-:Y:S01]  /*3270*/  ISETP.GT.U32.AND P4, PT, R6.reuse, R203, PT ;  /* 0x000000cb0600720c */ /* 0x040fe20003f84070 */
[C---:B------:R-:W-:Y:S02]  /*3280*/  IMAD R207, R6.reuse, R2, R207 ;  /* 0x0000000206cf7224 */ /* 0x040fe400078e02cf */
[----:B------:R-:W-:Y:S01]  /*3290*/  @!P5 IMAD.MOV R180, RZ, RZ, -R180 ;  /* 0x000000ffffb4d224 */ /* 0x000fe200078e0ab4 */
[----:B------:R-:W-:Y:S01]  /*32a0*/  ISETP.GE.AND P5, PT, R7, RZ, PT ;  /* 0x000000ff0700720c */ /* 0x000fe20003fa6270 */
[----:B------:R-:W-:Y:S01]  /*32b0*/  @!P0 IMAD.MOV R188, RZ, RZ, -R188 ;  /* 0x000000ffffbc8224 */ /* 0x000fe200078e0abc */
[C---:B------:R-:W-:Y:S01]  /*32c0*/  ISETP.GT.U32.AND P0, PT, R6.reuse, R199, PT ;  /* 0x000000c70600720c */ /* 0x040fe20003f04070 */
[----:B------:R-:W-:Y:S01]  /*32d0*/  @!P6 IMAD.IADD R195, R195, 0x1, -R6 ;  /* 0x00000001c3c3e824 */ /* 0x000fe200078e0a06 */
[----:B------:R-:W-:Y:S01]  /*32e0*/  ISETP.GT.U32.AND P6, PT, R6, R207, PT ;  /* 0x000000cf0600720c */ /* 0x000fe20003fc4070 */
[C---:B------:R-:W-:Y:S01]  /*32f0*/  VIADD R4, R0.reuse, 0xc6 ;  /* 0x000000c600047836 */ /* 0x040fe20000000000 */
[----:B------:R-:W-:Y:S01]  /*3300*/  STL [R1+0x1cf0], R180 ;  /* 0x001cf0b401007387 */ /* 0x000fe20000100800 */
[----:B------:R-:W-:-:S02]  /*3310*/  VIADD R5, R0, 0xc5 ;  /* 0x000000c500057836 */ /* 0x000fc40000000000 */
[----:B------:R-:W-:Y:S01]  /*3320*/  @!P3 IMAD.MOV R184, RZ, RZ, -R184 ;  /* 0x000000ffffb8b224 */ /* 0x000fe200078e0ab8 */
[----:B------:R-:W-:Y:S01]  /*3330*/  IABS R211, R4 ;  /* 0x0000000400d37213 */ /* 0x000fe20000000000 */
[--C-:B------:R-:W-:Y:S01]  /*3340*/  @!P4 IMAD.IADD R203, R203, 0x1, -R6.reuse ;  /* 0x00000001cbcbc824 */ /* 0x100fe200078e0a06 */
[----:B------:R-:W-:Y:S01]  /*3350*/  ISETP.GE.AND P3, PT, R9, RZ, PT ;  /* 0x000000ff0900720c */ /* 0x000fe20003f66270 */
[----:B------:R-:W-:Y:S01]  /*3360*/  VIADD R9, R0, 0xc4 ;  /* 0x000000c400097836 */ /* 0x000fe20000000000 */
[----:B------:R-:W-:Y:S01]  /*3370*/  IABS R215, R5 ;  /* 0x0000000500d77213 */ /* 0x000fe20000000000 */
[----:B------:R-:W-:Y:S01]  /*3380*/  IMAD.HI.U32 R2, R108, R211, RZ ;  /* 0x000000d36c027227 */ /* 0x000fe200078e00ff */
[----:B------:R-:W-:Y:S02]  /*3390*/  ISETP.GE.AND P4, PT, R5, RZ, PT ;  /* 0x000000ff0500720c */ /* 0x000fe40003f86270 */
[----:B------:R-:W-:Y:S01]  /*33a0*/  IABS R219, R9 ;  /* 0x0000000900db7213 */ /* 0x000fe20000000000 */
[--C-:B------:R-:W-:Y:S01]  /*33b0*/  @!P0 IMAD.IADD R199, R199, 0x1, -R6.reuse ;  /* 0x00000001c7c78824 */ /* 0x100fe200078e0a06 */
[----:B------:R-:W-:Y:S01]  /*33c0*/  ISETP.GE.AND P0, PT, R4, RZ, PT ;  /* 0x000000ff0400720c */ /* 0x000fe20003f06270 */
[----:B------:R-:W-:-:S02]  /*33d0*/  @!P6 IMAD.IADD R207, R207, 0x1, -R6 ;  /* 0x00000001cfcfe824 */ /* 0x000fc400078e0a06 */
[----:B------:R-:W-:Y:S01]  /*33e0*/  @!P5 IMAD.MOV R195, RZ, RZ, -R195 ;  /* 0x000000ffffc3d224 */ /* 0x000fe200078e0ac3 */
[----:B------:R-:W-:Y:S01]  /*33f0*/  ISETP.GT.U32.AND P5, PT, R6, R203, PT ;  /* 0x000000cb0600720c */ /* 0x000fe20003fa4070 */
[----:B------:R-:W-:Y:S01]  /*3400*/  IMAD.HI.U32 R3, R108, R215, RZ ;  /* 0x000000d76c037227 */ /* 0x000fe200078e00ff */
[----:B------:R-:W-:-:S03]  /*3410*/  ISETP.GT.U32.AND P6, PT, R6, R207, PT ;  /* 0x000000cf0600720c */ /* 0x000fc60003fc4070 */
[----:B------:R-:W-:Y:S02]  /*3420*/  IMAD.MOV R4, RZ, RZ, -R2 ;  /* 0x000000ffff047224 */ /* 0x000fe400078e0a02 */
        /* <DEDUP_REMOVED lines=8> */
[--C-:B------:R-:W-:Y:S01]  /*34b0*/  @!P5 IMAD.IADD R203, R203, 0x1, -R6.reuse ;  /* 0x00000001cbcbd824 */ /* 0x100fe200078e0a06 */
[C---:B------:R-:W-:Y:S01]  /*34c0*/  ISETP.GT.U32.AND P5, PT, R6.reuse, R215, PT ;  /* 0x000000d70600720c */ /* 0x040fe20003fa4070 */
[--C-:B------:R-:W-:Y:S01]  /*34d0*/  @!P6 IMAD.IADD R207, R207, 0x1, -R6.reuse ;  /* 0x00000001cfcfe824 */ /* 0x100fe200078e0a06 */
[----:B------:R-:W-:Y:S01]  /*34e0*/  ISETP.GT.U32.AND P6, PT, R6, R219, PT ;  /* 0x000000db0600720c */ /* 0x000fe20003fc4070 */
[C---:B------:R-:W-:Y:S02]  /*34f0*/  VIADD R4, R0.reuse, 0xc3 ;  /* 0x000000c300047836 */ /* 0x040fe40000000000 */
[C---:B------:R-:W-:Y:S02]  /*3500*/  VIADD R10, R0.reuse, 0xc2 ;  /* 0x000000c2000a7836 */ /* 0x040fe40000000000 */
[C---:B------:R-:W-:Y:S01]  /*3510*/  VIADD R12, R0.reuse, 0xc0 ;  /* 0x000000c0000c7836 */ /* 0x040fe20000000000 */
[----:B------:R-:W-:Y:S01]  /*3520*/  IABS R5, R4 ;  /* 0x0000000400057213 */ /* 0x000fe20000000000 */
[--C-:B------:R-:W-:Y:S01]  /*3530*/  @!P3 IMAD.IADD R211, R211, 0x1, -R6.reuse ;  /* 0x00000001d3d3b824 */ /* 0x100fe200078e0a06 */
[----:B------:R-:W-:Y:S01]  /*3540*/  IABS R7, R10 ;  /* 0x0000000a00077213 */ /* 0x000fe20000000000 */
[----:B------:R-:W-:Y:S01]  /*3550*/  VIADD R11, R0, 0xc1 ;  /* 0x000000c1000b7836 */ /* 0x000fe20000000000 */
[----:B------:R-:W-:Y:S01]  /*3560*/  IABS R233, R12 ;  /* 0x0000000c00e97213 */ /* 0x000fe20000000000 */
[----:B------:R-:W-:Y:S01]  /*3570*/  @!P5 IMAD.IADD R215, R215, 0x1, -R6 ;  /* 0x00000001d7d7d824 */ /* 0x000fe200078e0a06 */
[----:B------:R-:W-:Y:S01]  /*3580*/  ISETP.GT.U32.AND P5, PT, R6, R211, PT ;  /* 0x000000d30600720c */ /* 0x000fe20003fa4070 */
[----:B------:R-:W-:Y:S01]  /*3590*/  IMAD.HI.U32 R2, R108, R5, RZ ;  /* 0x000000056c027227 */ /* 0x000fe200078e00ff */
[----:B------:R-:W-:-:S02]  /*35a0*/  IABS R229, R11 ;  /* 0x0000000b00e57213 */ /* 0x000fc40000000000 */
[----:B------:R-:W-:Y:S01]  /*35b0*/  ISETP.GE.AND P3, PT, R9, RZ, PT ;  /* 0x000000ff0900720c */ /* 0x000fe20003f66270 */
[----:B------:R-:W-:Y:S01]  /*35c0*/  @!P6 IMAD.IADD R219, R219, 0x1, -R6 ;  /* 0x00000001dbdbe824 */ /* 0x000fe200078e0a06 */
[----:B------:R-:W-:Y:S01]  /*35d0*/  ISETP.GT.U32.AND P6, PT, R6, R215, PT ;  /* 0x000000d70600720c */ /* 0x000fe20003fc4070 */
[----:B------:R-:W-:-:S04]  /*35e0*/  IMAD.HI.U32 R3, R108, R7, RZ ;  /* 0x000000076c037227 */ /* 0x000fc800078e00ff */
[----:B------:R-:W-:Y:S02]  /*35f0*/  IMAD.MOV R2, RZ, RZ, -R2 ;  /* 0x000000ffff027224 */ /* 0x000fe400078e0a02 */
[----:B------:R-:W-:Y:S02]  /*3600*/  IMAD.MOV R3, RZ, RZ, -R3 ;  /* 0x000000ffff037224 */ /* 0x000fe400078e0a03 */
[C---:B------:R-:W-:Y:S02]  /*3610*/  IMAD R222, R6.reuse, R2, R5 ;  /* 0x0000000206de7224 */ /* 0x040fe400078e0205 */
[C---:B------:R-:W-:Y:S02]  /*3620*/  IMAD R226, R6.reuse, R3, R7 ;  /* 0x0000000306e27224 */ /* 0x040fe400078e0207 */
[--C-:B------:R-:W-:Y:S01]  /*3630*/  @!P5 IMAD.IADD R211, R211, 0x1, -R6.reuse ;  /* 0x00000001d3d3d824 */ /* 0x100fe200078e0a06 */
[C---:B------:R-:W-:Y:S01]  /*3640*/  ISETP.GT.U32.AND P5, PT, R6.reuse, R222, PT ;  /* 0x000000de0600720c */ /* 0x040fe20003fa4070 */
[----:B------:R-:W-:Y:S01]  /*3650*/  @!P6 IMAD.IADD R215, R215, 0x1, -R6 ;  /* 0x00000001d7d7e824 */ /* 0x000fe200078e0a06 */
[----:B------:R-:W-:Y:S01]  /*3660*/  ISETP.GT.U32.AND P6, PT, R6, R226, PT ;  /* 0x000000e20600720c */ /* 0x000fe20003fc4070 */
[----:B------:R-:W-:-:S04]  /*3670*/  IMAD.HI.U32 R3, R108, R233, RZ ;  /* 0x000000e96c037227 */ /* 0x000fc800078e00ff */
[----:B------:R-:W-:Y:S02]  /*3680*/  VIADD R7, R0, 0xbf ;  /* 0x000000bf00077836 */ /* 0x000fe40000000000 */
[----:B------:R-:W-:Y:S02]  /*3690*/  IMAD.MOV R3, RZ, RZ, -R3 ;  /* 0x000000ffff037224 */ /* 0x000fe400078e0a03 */
[----:B------:R-:W-:Y:S01]  /*36a0*/  @!P2 IMAD.MOV R207, RZ, RZ, -R207 ;  /* 0x000000ffffcfa224 */ /* 0x000fe200078e0acf */
[----:B------:R-:W-:Y:S01]  /*36b0*/  ISETP.GE.AND P2, PT, R4, RZ, PT ;  /* 0x000000ff0400720c */ /* 0x000fe20003f46270 */
[----:B------:R-:W-:Y:S01]  /*36c0*/  IMAD R233, R6, R3, R233 ;  /* 0x0000000306e97224 */ /* 0x000fe200078e02e9 */
[----:B------:R-:W-:Y:S01]  /*36d0*/  IABS R4, R7 ;  /* 0x0000000700047213 */ /* 0x000fe20000000000 */
[----:B------:R-:W-:Y:S02]  /*36e0*/  @!P5 IMAD.IADD R222, R222, 0x1, -R6 ;  /* 0x00000001deded824 */ /* 0x000fe400078e0a06 */
[----:B------:R-:W-:-:S04]  /*36f0*/  IMAD.HI.U32 R2, R108, R229, RZ ;  /* 0x000000e56c027227 */ /* 0x000fc800078e00ff */
[----:B------:R-:W-:Y:S02]  /*3700*/  @!P6 IMAD.IADD R226, R226, 0x1, -R6 ;  /* 0x00000001e2e2e824 */ /* 0x000fe400078e0a06 */
[----:B------:R-:W-:Y:S01]  /*3710*/  @!P0 IMAD.MOV R211, RZ, RZ, -R211 ;  /* 0x000000ffffd38224 */ /* 0x000fe200078e0ad3 */
[C---:B------:R-:W-:Y:S01]  /*3720*/  ISETP.GT.U32.AND P0, PT, R6.reuse, R222, PT ;  /* 0x000000de0600720c */ /* 0x040fe20003f04070 */
[----:B------:R-:W-:Y:S01]  /*3730*/  @!P4 IMAD.MOV R215, RZ, RZ, -R215 ;  /* 0x000000ffffd7c224 */ /* 0x000fe200078e0ad7 */
[C---:B------:R-:W-:Y:S01]  /*3740*/  ISETP.GT.U32.AND P4, PT, R6.reuse, R233, PT ;  /* 0x000000e90600720c */ /* 0x040fe20003f84070 */
[----:B------:R-:W-:Y:S01]  /*3750*/  IMAD.MOV R2, RZ, RZ, -R2 ;  /* 0x000000ffff027224 */ /* 0x000fe200078e0a02 */
[C---:B------:R-:W-:Y:S01]  /*3760*/  ISETP.GT.U32.AND P6, PT, R6.reuse, R226, PT ;  /* 0x000000e20600720c */ /* 0x040fe20003fc4070 */
[----:B------:R-:W-:Y:S02]  /*3770*/  IMAD.MOV.U32 R3, RZ, RZ, R4 ;  /* 0x000000ffff037224 */ /* 0x000fe400078e0004 */
[----:B------:R-:W-:-:S02]  /*3780*/  IMAD R229, R6, R2, R229 ;  /* 0x0000000206e57224 */ /* 0x000fc400078e02e5 */
[----:B------:R-:W-:-:S03]  /*3790*/  IMAD.HI.U32 R2, R108, R3, RZ ;  /* 0x000000036c027227 */ /* 0x000fc600078e00ff */
[----:B------:R-:W-:Y:S01]  /*37a0*/  ISETP.GT.U32.AND P5, PT, R6, R229, PT ;  /* 0x000000e50600720c */ /* 0x000fe20003fa4070 */
[----:B------:R-:W-:Y:S02]  /*37b0*/  VIADD R9, R0, 0xbe ;  /* 0x000000be00097836 */ /* 0x000fe40000000000 */
[----:B------:R-:W-:Y:S02]  /*37c0*/  IMAD.MOV R2, RZ, RZ, -R2 ;  /* 0x000000ffff027224 */ /* 0x000fe400078e0a02 */
[--C-:B------:R-:W-:Y:S01]  /*37d0*/  @!P0 IMAD.IADD R222, R222, 0x1, -R6.reuse ;  /* 0x00000001dede8824 */ /* 0x100fe200078e0a06 */
[----:B------:R-:W-:Y:S01]  /*37e0*/  IABS R5, R9 ;  /* 0x0000000900057213 */ /* 0x000fe20000000000 */
[----:B------:R-:W-:Y:S01]  /*37f0*/  IMAD R236, R6, R2, R3 ;  /* 0x0000000206ec7224 */ /* 0x000fe200078e0203 */
[----:B------:R-:W-:Y:S01]  /*3800*/  ISETP.GE.AND P0, PT, R12, RZ, PT ;  /* 0x000000ff0c00720c */ /* 0x000fe20003f06270 */
[--C-:B------:R-:W-:Y:S01]  /*3810*/  @!P4 IMAD.IADD R233, R233, 0x1, -R6.reuse ;  /* 0x00000001e9e9c824 */ /* 0x100fe200078e0a06 */
[----:B------:R-:W-:Y:S01]  /*3820*/  ISETP.GE.AND P4, PT, R7, RZ, PT ;  /* 0x000000ff0700720c */ /* 0x000fe20003f86270 */
[----:B------:R-:W-:Y:S01]  /*3830*/  @!P6 IMAD.IADD R226, R226, 0x1, -R6 ;  /* 0x00000001e2e2e824 */ /* 0x000fe200078e0a06 */
[C---:B------:R-:W-:Y:S01]  /*3840*/  ISETP.GT.U32.AND P6, PT, R6.reuse, R236, PT ;  /* 0x000000ec0600720c */ /* 0x040fe20003fc4070 */
[----:B------:R-:W-:Y:S01]  /*3850*/  @!P2 IMAD.MOV R222, RZ, RZ, -R222 ;  /* 0x000000ffffdea224 */ /* 0x000fe200078e0ade */
[----:B------:R-:W-:Y:S01]  /*3860*/  ISETP.GT.U32.AND P2, PT, R6, R233, PT ;  /* 0x000000e90600720c */ /* 0x000fe20003f44070 */
[----:B------:R-:W-:-:S04]  /*3870*/  IMAD.HI.U32 R2, R108, R5, RZ ;  /* 0x000000056c027227 */ /* 0x000fc800078e00ff */
[----:B------:R-:W-:Y:S01]  /*3880*/  @!P1 IMAD.MOV R203, RZ, RZ, -R203 ;  /* 0x000000ffffcb9224 */ /* 0x000fe200078e0acb */
[C---:B------:R-:W-:Y:S01]  /*3890*/  ISETP.GT.U32.AND P1, PT, R6.reuse, R219, PT ;  /* 0x000000db0600720c */ /* 0x040fe20003f24070 */
[----:B------:R-:W-:Y:S02]  /*38a0*/  IMAD.MOV R2, RZ, RZ, -R2 ;  /* 0x000000ffff027224 */ /* 0x000fe400078e0a02 */
[--C-:B------:R-:W-:Y:S02]  /*38b0*/  @!P5 IMAD.IADD R229, R229, 0x1, -R6.reuse ;  /* 0x00000001e5e5d824 */ /* 0x100fe400078e0a06 */
[----:B------:R-:W-:Y:S02]  /*38c0*/  IMAD R240, R6, R2, R5 ;  /* 0x0000000206f07224 */ /* 0x000fe400078e0205 */
[--C-:B------:R-:W-:Y:S01]  /*38d0*/  @!P6 IMAD.IADD R236, R236, 0x1, -R6.reuse ;  /* 0x00000001ecece824 */ /* 0x100fe200078e0a06 */
[C---:B------:R-:W-:Y:S01]  /*38e0*/  ISETP.GT.U32.AND P5, PT, R6.reuse, R229, PT ;  /* 0x000000e50600720c */ /* 0x040fe20003fa4070 */
[--C-:B------:R-:W-:Y:S01]  /*38f0*/  @!P2 IMAD.IADD R233, R233, 0x1, -R6.reuse ;  /* 0x00000001e9e9a824 */ /* 0x100fe200078e0a06 */
[----:B------:R-:W-:Y:S01]  /*3900*/  ISETP.GT.U32.AND P2, PT, R6, R240, PT ;  /* 0x000000f00600720c */ /* 0x000fe20003f44070 */
[----:B------:R-:W-:Y:S01]  /*3910*/  VIADD R4, R0, 0xbb ;  /* 0x000000bb00047836 */ /* 0x000fe20000000000 */
[----:B------:R-:W-:Y:S01]  /*3920*/  ISETP.GT.U32.AND P6, PT, R6, R236, PT ;  /* 0x000000ec0600720c */ /* 0x000fe20003fc4070 */
[----:B------:R-:W-:Y:S01]  /*3930*/  @!P1 IMAD.IADD R219, R219, 0x1, -R6 ;  /* 0x00000001dbdb9824 */ /* 0x000fe200078e0a06 */
[----:B------:R-:W-:Y:S01]  /*3940*/  ISETP.GE.AND P1, PT, R10, RZ, PT ;  /* 0x000000ff0a00720c */ /* 0x000fe20003f26270 */
[----:B------:R-:W-:-:S02]  /*3950*/  VIADD R2, R0, 0xbd ;  /* 0x000000bd00027836 */ /* 0x000fc40000000000 */
[----:B------:R-:W-:Y:S01]  /*3960*/  @!P3 IMAD.MOV R219, RZ, RZ, -R219 ;  /* 0x000000ffffdbb224 */ /* 0x000fe200078e0adb */
[----:B------:R-:W-:Y:S01]  /*3970*/  ISETP.GE.AND P3, PT, R11, RZ, PT ;  /* 0x000000ff0b00720c */ /* 0x000fe20003f66270 */
[----:B------:R-:W-:Y:S01]  /*3980*/  @!P0 IMAD.MOV R233, RZ, RZ, -R233 ;  /* 0x000000ffffe98224 */ /* 0x000fe200078e0ae9 */
[----:B------:R-:W-:Y:S01]  /*3990*/  ISETP.GE.AND P0, PT, R4, RZ, PT ;  /* 0x000000ff0400720c */ /* 0x000fe20003f06270 */
[----:B------:R-:W-:Y:S01]  /*39a0*/  VIADD R5, R0, 0xba ;  /* 0x000000ba00057836 */ /* 0x000fe20000000000 */
[----:B------:R-:W-:Y:S01]  /*39b0*/  IABS R7, R2 ;  /* 0x0000000200077213 */ /* 0x000fe20000000000 */
[--C-:B------:R-:W-:Y:S01]  /*39c0*/  @!P2 IMAD.IADD R240, R240, 0x1, -R6.reuse ;  /* 0x00000001f0f0a824 */ /* 0x100fe200078e0a06 */
[----:B------:R-:W-:Y:S01]  /*39d0*/  IABS R4, R4 ;  /* 0x0000000400047213 */ /* 0x000fe20000000000 */
[----:B------:R-:W-:Y:S01]  /*39e0*/  @!P5 IMAD.IADD R229, R229, 0x1, -R6 ;  /* 0x00000001e5e5d824 */ /* 0x000fe200078e0a06 */
[----:B------:R-:W-:Y:S01]  /*39f0*/  IABS R11, R5 ;  /* 0x00000005000b7213 */ /* 0x000fe20000000000 */
[----:B------:R-:W-:Y:S01]  /*3a00*/  VIADD R3, R0, 0xbc ;  /* 0x000000bc00037836 */ /* 0x000fe20000000000 */
[----:B------:R-:W-:Y:S01]  /*3a10*/  ISETP.GT.U32.AND P2, PT, R6, R240, PT ;  /* 0x000000f00600720c */ /* 0x000fe20003f44070 */
[----:B------:R-:W-:Y:S01]  /*3a20*/  @!P1 IMAD.MOV R226, RZ, RZ, -R226 ;  /* 0x000000ffffe29224 */ /* 0x000fe200078e0ae2 */
[----:B------:R-:W-:Y:S01]  /*3a30*/  ISETP.GE.AND P1, PT, R2, RZ, PT ;  /* 0x000000ff0200720c */ /* 0x000fe20003f26270 */
[----:B------:R-:W-:Y:S01]  /*3a40*/  @!P6 IMAD.IADD R236, R236, 0x1, -R6 ;  /* 0x00000001ecece824 */ /* 0x000fe200078e0a06 */
[----:B------:R-:W-:Y:S01]  /*3a50*/  ISETP.GE.AND P6, PT, R5, RZ, PT ;  /* 0x000000ff0500720c */ /* 0x000fe20003fc6270 */
[----:B------:R-:W-:Y:S01]  /*3a60*/  IMAD.HI.U32 R2, R108, R7, RZ ;  /* 0x000000076c027227 */ /* 0x000fe200078e00ff */
[----:B------:R-:W-:-:S02]  /*3a70*/  ISETP.GE.AND P5, PT, R9, RZ, PT ;  /* 0x000000ff0900720c */ /* 0x000fc40003fa6270 */
[----:B------:R-:W-:Y:S01]  /*3a80*/  IABS R9, R3 ;  /* 0x0000000300097213 */ /* 0x000fe20000000000 */
[----:B------:R-:W-:Y:S02]  /*3a90*/  IMAD.MOV.U32 R5, RZ, RZ, R4 ;  /* 0x000000ffff057224 */ /* 0x000fe400078e0004 */
[----:B------:R-:W-:Y:S01]  /*3aa0*/  @!P3 IMAD.MOV R229, RZ, RZ, -R229 ;  /* 0x000000ffffe5b224 */ /* 0x000fe200078e0ae5 */
[----:B------:R-:W-:Y:S01]  /*3ab0*/  ISETP.GE.AND P3, PT, R3, RZ, PT ;  /* 0x000000ff0300720c */ /* 0x000fe20003f66270 */
[----:B------:R-:W-:Y:S02]  /*3ac0*/  IMAD.MOV R244, RZ, RZ, -R2 ;  /* 0x000000fffff47224 */ /* 0x000fe400078e0a02 */
[----:B------:R-:W-:-:S04]  /*3ad0*/  IMAD.HI.U32 R3, R108, R5, RZ ;  /* 0x000000056c037227 */ /* 0x000fc800078e00ff */
[----:B------:R-:W-:Y:S02]  /*3ae0*/  IMAD R244, R6, R244, R7 ;  /* 0x000000f406f47224 */ /* 0x000fe400078e0207 */
[----:B------:R-:W-:Y:S02]  /*3af0*/  IMAD.MOV R3, RZ, RZ, -R3 ;  /* 0x000000ffff037224 */ /* 0x000fe400078e0a03 */
[----:B------:R-:W-:-:S04]  /*3b00*/  IMAD.HI.U32 R2, R108, R9, RZ ;  /* 0x000000096c027227 */ /* 0x000fc800078e00ff */
[----:B------:R-:W-:Y:S01]  /*3b10*/  @!P4 IMAD.MOV R236, RZ, RZ, -R236 ;  /* 0x000000ffffecc224 */ /* 0x000fe200078e0aec */
[----:B------:R-:W-:Y:S01]  /*3b20*/  ISETP.GT.U32.AND P4, PT, R6, R244, PT ;  /* 0x000000f40600720c */ /* 0x000fe20003f84070 */
[----:B------:R-:W-:Y:S02]  /*3b30*/  @!P2 IMAD.IADD R240, R240, 0x1, -R6 ;  /* 0x00000001f0f0a824 */ /* 0x000fe400078e0a06 */
[C---:B------:R-:W-:Y:S02]  /*3b40*/  IMAD R7, R6.reuse, R3, R5 ;  /* 0x0000000306077224 */ /* 0x040fe400078e0205 */
[----:B------:R-:W-:Y:S02]  /*3b50*/  IMAD.MOV R248, RZ, RZ, -R2 ;  /* 0x000000fffff87224 */ /* 0x000fe400078e0a02 */
[----:B------:R-:W-:Y:S01]  /*3b60*/  @!P5 IMAD.MOV R240, RZ, RZ, -R240 ;  /* 0x000000fffff0d224 */ /* 0x000fe200078e0af0 */
[----:B------:R-:W-:Y:S01]  /*3b70*/  ISETP.GT.U32.AND P5, PT, R6, R7, PT ;  /* 0x000000070600720c */ /* 0x000fe20003fa4070 */
[----:B------:R-:W-:-:S04]  /*3b80*/  IMAD.HI.U32 R2, R108, R11, RZ ;  /* 0x0000000b6c027227 */ /* 0x000fc800078e00ff */
[----:B------:R-:W-:Y:S02]  /*3b90*/  IMAD.MOV R2, RZ, RZ, -R2 ;  /* 0x000000ffff027224 */ /* 0x000fe400078e0a02 */
[----:B0-----:R-:W-:Y:S02]  /*3ba0*/  IMAD.MOV.U32 R252, RZ, RZ, R20 ;  /* 0x000000fffffc7224 */ /* 0x001fe400078e0014 */
[C---:B------:R-:W-:Y:S02]  /*3bb0*/  IMAD R20, R6.reuse, R2, R11 ;  /* 0x0000000206147224 */ /* 0x040fe400078e020b */
[----:B------:R-:W-:Y:S02]  /*3bc0*/  IMAD R248, R6, R248, R9 ;  /* 0x000000f806f87224 */ /* 0x000fe400078e0209 */
[----:B------:R-:W-:Y:S02]  /*3bd0*/  VIADD R11, R0, 0xb8 ;  /* 0x000000b8000b7836 */ /* 0x000fe40000000000 */
[--C-:B------:R-:W-:Y:S01]  /*3be0*/  @!P4 IMAD.IADD R244, R244, 0x1, -R6.reuse ;  /* 0x00000001f4f4c824 */ /* 0x100fe200078e0a06 */
[----:B------:R-:W-:Y:S01]  /*3bf0*/  ISETP.GT.U32.AND P2, PT, R6, R248, PT ;  /* 0x000000f80600720c */ /* 0x000fe20003f44070 */
[----:B------:R-:W-:Y:S01]  /*3c00*/  @!P5 IMAD.IADD R7, R7, 0x1, -R6 ;  /* 0x000000010707d824 */ /* 0x000fe200078e0a06 */
[----:B------:R-:W-:Y:S01]  /*3c10*/  IABS R45, R11 ;  /* 0x0000000b002d7213 */ /* 0x000fe20000000000 */
[----:B------:R-:W-:Y:S01]  /*3c20*/  VIADD R10, R0, 0xb9 ;  /* 0x000000b9000a7836 */ /* 0x000fe20000000000 */
[----:B------:R-:W-:Y:S01]  /*3c30*/  ISETP.GT.U32.AND P4, PT, R6, R244, PT ;  /* 0x000000f40600720c */ /* 0x000fe20003f84070 */
[----:B------:R-:W-:Y:S01]  /*3c40*/  VIADD R12, R0, 0xb7 ;  /* 0x000000b7000c7836 */ /* 0x000fe20000000000 */
[----:B------:R-:W-:Y:S01]  /*3c50*/  ISETP.GT.U32.AND P5, PT, R6, R7, PT ;  /* 0x000000070600720c */ /* 0x000fe20003fa4070 */
[----:B------:R-:W-:Y:S01]  /*3c60*/  IMAD.HI.U32 R3, R108, R45, RZ ;  /* 0x0000002d6c037227 */ /* 0x000fe200078e00ff */
[----:B------:R-:W-:-:S02]  /*3c70*/  IABS R5, R10 ;  /* 0x0000000a00057213 */ /* 0x000fc40000000000 */
[----:B------:R-:W-:Y:S01]  /*3c80*/  IABS R4, R12 ;  /* 0x0000000c00047213 */ /* 0x000fe20000000000 */
[----:B------:R-:W-:Y:S02]  /*3c90*/  IMAD.MOV R3, RZ, RZ, -R3 ;  /* 0x000000ffff037224 */ /* 0x000fe400078e0a03 */
[--C-:B------:R-:W-:Y:S02]  /*3ca0*/  @!P2 IMAD.IADD R248, R248, 0x1, -R6.reuse ;  /* 0x00000001f8f8a824 */ /* 0x100fe400078e0a06 */
[----:B------:R-:W-:Y:S02]  /*3cb0*/  IMAD R45, R6, R3, R45 ;  /* 0x00000003062d7224 */ /* 0x000fe400078e022d */
[----:B------:R-:W-:Y:S01]  /*3cc0*/  @!P4 IMAD.IADD R244, R244, 0x1, -R6 ;  /* 0x00000001f4f4c824 */ /* 0x000fe200078e0a06 */
[----:B------:R-:W-:Y:S01]  /*3cd0*/  ISETP.GT.U32.AND P4, PT, R6, R20, PT ;  /* 0x000000140600720c */ /* 0x000fe20003f84070 */
[----:B------:R-:W-:Y:S01]  /*3ce0*/  IMAD.HI.U32 R2, R108, R5, RZ ;  /* 0x000000056c027227 */ /* 0x000fe200078e00ff */
[----:B------:R-:W-:-:S03]  /*3cf0*/  ISETP.GT.U32.AND P2, PT, R6, R248, PT ;  /* 0x000000f80600720c */ /* 0x000fc60003f44070 */
[----:B------:R-:W-:Y:S01]  /*3d00*/  @!P5 IMAD.IADD R7, R7, 0x1, -R6 ;  /* 0x000000010707d824 */ /* 0x000fe200078e0a06 */
[----:B------:R-:W-:Y:S01]  /*3d10*/  ISETP.GT.U32.AND P5, PT, R6, R45, PT ;  /* 0x0000002d0600720c */ /* 0x000fe20003fa4070 */
[----:B------:R-:W-:Y:S02]  /*3d20*/  IMAD.MOV R2, RZ, RZ, -R2 ;  /* 0x000000ffff027224 */ /* 0x000fe400078e0a02 */
[----:B------:R-:W-:Y:S02]  /*3d30*/  VIADD R13, R0, 0xb6 ;  /* 0x000000b6000d7836 */ /* 0x000fe40000000000 */
[----:B------:R-:W-:Y:S02]  /*3d40*/  IMAD R32, R6, R2, R5 ;  /* 0x0000000206207224 */ /* 0x000fe400078e0205 */
[----:B------:R-:W-:Y:S01]  /*3d50*/  IMAD.MOV.U32 R5, RZ, RZ, R4 ;  /* 0x000000ffff057224 */ /* 0x000fe200078e0004 */
[----:B------:R-:W-:Y:S01]  /*3d60*/  IABS R9, R13 ;  /* 0x0000000d00097213 */ /* 0x000fe20000000000 */
[----:B------:R-:W-:-:S02]  /*3d70*/  VIADD R4, R0, 0xb5 ;  /* 0x000000b500047836 */ /* 0x000fc40000000000 */
[----:B------:R-:W-:Y:S01]  /*3d80*/  @!P4 IMAD.IADD R20, R20, 0x1, -R6 ;  /* 0x000000011414c824 */ /* 0x000fe200078e0a06 */
[----:B------:R-:W-:Y:S01]  /*3d90*/  ISETP.GE.AND P4, PT, R10, RZ, PT ;  /* 0x000000ff0a00720c */ /* 0x000fe20003f86270 */
[----:B------:R-:W-:Y:S01]  /*3da0*/  IMAD.HI.U32 R2, R108, R5, RZ ;  /* 0x000000056c027227 */ /* 0x000fe200078e00ff */
[----:B------:R-:W-:-:S03]  /*3db0*/  IABS R91, R4 ;  /* 0x00000004005b7213 */ /* 0x000fc60000000000 */
[----:B------:R-:W-:Y:S01]  /*3dc0*/  @!P2 IMAD.IADD R248, R248, 0x1, -R6 ;  /* 0x00000001f8f8a824 */ /* 0x000fe200078e0a06 */
[C---:B------:R-:W-:Y:S01]  /*3dd0*/  ISETP.GT.U32.AND P2, PT, R6.reuse, R32, PT ;  /* 0x000000200600720c */ /* 0x040fe20003f44070 */
[----:B------:R-:W-:Y:S01]  /*3de0*/  @!P1 IMAD.MOV R244, RZ, RZ, -R244 ;  /* 0x000000fffff49224 */ /* 0x000fe200078e0af4 */
[----:B------:R-:W-:Y:S01]  /*3df0*/  ISETP.GT.U32.AND P1, PT, R6, R20, PT ;  /* 0x000000140600720c */ /* 0x000fe20003f24070 */
[----:B------:R-:W-:Y:S02]  /*3e00*/  @!P5 IMAD.IADD R45, R45, 0x1, -R6 ;  /* 0x000000012d2dd824 */ /* 0x000fe400078e0a06 */
[----:B------:R-:W-:Y:S02]  /*3e10*/  IMAD.MOV R2, RZ, RZ, -R2 ;  /* 0x000000ffff027224 */ /* 0x000fe400078e0a02 */
[----:B------:R-:W-:Y:S01]  /*3e20*/  IMAD.HI.U32 R3, R108, R9, RZ ;  /* 0x000000096c037227 */ /* 0x000fe200078e00ff */
[----:B------:R-:W-:-:S03]  /*3e30*/  ISETP.GT.U32.AND P5, PT, R6, R45, PT ;  /* 0x0000002d0600720c */ /* 0x000fc60003fa4070 */
[----:B------:R-:W-:Y:S02]  /*3e40*/  IMAD R60, R6, R2, R5 ;  /* 0x00000002063c7224 */ /* 0x000fe400078e0205 */
[----:B------:R-:W-:-:S04]  /*3e50*/  IMAD.HI.U32 R2, R108, R91, RZ ;  /* 0x0000005b6c027227 */ /* 0x000fc800078e00ff */
[----:B------:R-:W-:Y:S02]  /*3e60*/  IMAD.MOV R3, RZ, RZ, -R3 ;  /* 0x000000ffff037224 */ /* 0x000fe400078e0a03 */
[----:B------:R-:W-:Y:S02]  /*3e70*/  IMAD.MOV R2, RZ, RZ, -R2 ;  /* 0x000000ffff027224 */ /* 0x000fe400078e0a02 */
[--C-:B------:R-:W-:Y:S01]  /*3e80*/  @!P2 IMAD.IADD R32, R32, 0x1, -R6.reuse ;  /* 0x000000012020a824 */ /* 0x100fe200078e0a06 */
[----:B------:R-:W-:Y:S01]  /*3e90*/  ISETP.GE.AND P2, PT, R11, RZ, PT ;  /* 0x000000ff0b00720c */ /* 0x000fe20003f46270 */
[----:B------:R-:W-:Y:S02]  /*3ea0*/  IMAD R76, R6, R3, R9 ;  /* 0x00000003064c7224 */ /* 0x000fe400078e0209 */
[----:B------:R-:W-:Y:S01]  /*3eb0*/  @!P1 IMAD.IADD R20, R20, 0x1, -R6 ;  /* 0x0000000114149824 */ /* 0x000fe200078e0a06 */
[C---:B------:R-:W-:Y:S01]  /*3ec0*/  ISETP.GT.U32.AND P1, PT, R6.reuse, R60, PT ;  /* 0x0000003c0600720c */ /* 0x040fe20003f24070 */
[----:B------:R-:W-:-:S02]  /*3ed0*/  IMAD R91, R6, R2, R91 ;  /* 0x00000002065b7224 */ /* 0x000fc400078e025b */
[----:B------:R-:W-:Y:S01]  /*3ee0*/  @!P3 IMAD.MOV R248, RZ, RZ, -R248 ;  /* 0x000000fffff8b224 */ /* 0x000fe200078e0af8 */
[C---:B------:R-:W-:Y:S01]  /*3ef0*/  ISETP.GT.U32.AND P3, PT, R6.reuse, R32, PT ;  /* 0x000000200600720c */ /* 0x040fe20003f64070 */
[----:B------:R-:W-:Y:S01]  /*3f00*/  @!P6 IMAD.MOV R20, RZ, RZ, -R20 ;  /* 0x000000ffff14e224 */ /* 0x000fe200078e0a14 */
[C---:B------:R-:W-:Y:S01]  /*3f10*/  ISETP.GT.U32.AND P6, PT, R6.reuse, R76, PT ;  /* 0x0000004c0600720c */ /* 0x040fe20003fc4070 */
[--C-:B------:R-:W-:Y:S01]  /*3f20*/  @!P5 IMAD.IADD R45, R45, 0x1, -R6.reuse ;  /* 0x000000012d2dd824 */ /* 0x100fe200078e0a06 */
[----:B------:R-:W-:Y:S01]  /*3f30*/  ISETP.GT.U32.AND P5, PT, R6, R91, PT ;  /* 0x0000005b0600720c */ /* 0x000fe20003fa4070 */
[C---:B------:R-:W-:Y:S02]  /*3f40*/  VIADD R10, R0.reuse, 0xb4 ;  /* 0x000000b4000a7836 */ /* 0x040fe40000000000 */
[----:B------:R-:W-:Y:S02]  /*3f50*/  VIADD R11, R0, 0xb3 ;  /* 0x000000b3000b7836 */ /* 0x000fe40000000000 */
[--C-:B------:R-:W-:Y:S01]  /*3f60*/  @!P1 IMAD.IADD R60, R60, 0x1, -R6.reuse ;  /* 0x000000013c3c9824 */ /* 0x100fe200078e0a06 */
[----:B------:R-:W-:Y:S01]  /*3f70*/  IABS R107, R10 ;  /* 0x0000000a006b7213 */ /* 0x000fe20000000000 */
[----:B------:R-:W-:Y:S01]  /*3f80*/  @!P0 IMAD.MOV R7, RZ, RZ, -R7 ;  /* 0x000000ffff078224 */ /* 0x000fe200078e0a07 */
[----:B------:R-:W-:Y:S01]  /*3f90*/  IABS R123, R11 ;  /* 0x0000000b007b7213 */ /* 0x000fe20000000000 */
[--C-:B------:R-:W-:Y:S01]  /*3fa0*/  @!P3 IMAD.IADD R32, R32, 0x1, -R6.reuse ;  /* 0x000000012020b824 */ /* 0x100fe200078e0a06 */
[----:B------:R-:W-:Y:S01]  /*3fb0*/  ISETP.GE.AND P1, PT, R4, RZ, PT ;  /* 0x000000ff0400720c */ /* 0x000fe20003f26270 */
[--C-:B------:R-:W-:Y:S01]  /*3fc0*/  @!P6 IMAD.IADD R76, R76, 0x1, -R6.reuse ;  /* 0x000000014c4ce824 */ /* 0x100fe200078e0a06 */
[----:B------:R-:W-:Y:S01]  /*3fd0*/  ISETP.GT.U32.AND P6, PT, R6, R60, PT ;  /* 0x0000003c0600720c */ /* 0x000fe20003fc4070 */
[----:B------:R-:W-:Y:S01]  /*3fe0*/  @!P5 IMAD.IADD R91, R91, 0x1, -R6 ;  /* 0x000000015b5bd824 */ /* 0x000fe200078e0a06 */
[----:B------:R-:W-:Y:S01]  /*3ff0*/  ISETP.GE.AND P0, PT, R12, RZ, PT ;  /* 0x000000ff0c00720c */ /* 0x000fe20003f06270 */
[----:B------:R-:W-:Y:S01]  /*4000*/  IMAD.HI.U32 R2, R108, R107, RZ ;  /* 0x0000006b6c027227 */ /* 0x000fe200078e00ff */
[----:B------:R-:W-:-:S02]  /*4010*/  ISETP.GT.U32.AND P5, PT, R6, R76, PT ;  /* 0x0000004c0600720c */ /* 0x000fc40003fa4070 */
[----:B------:R-:W-:Y:S01]  /*4020*/  ISETP.GE.AND P3, PT, R13, RZ, PT ;  /* 0x000000ff0d00720c */ /* 0x000fe20003f66270 */
[----:B------:R-:W-:Y:S01]  /*4030*/  @!P4 IMAD.MOV R32, RZ, RZ, -R32 ;  /* 0x000000ffff20c224 */ /* 0x000fe200078e0a20 */
[----:B------:R-:W-:Y:S01]  /*4040*/  ISETP.GT.U32.AND P4, PT, R6, R91, PT ;  /* 0x0000005b0600720c */ /* 0x000fe20003f84070 */
[----:B------:R-:W-:Y:S02]  /*4050*/  IMAD.MOV R3, RZ, RZ, -R2 ;  /* 0x000000ffff037224 */ /* 0x000fe400078e0a02 */
[----:B------:R-:W-:-:S04]  /*4060*/  IMAD.HI.U32 R2, R108, R123, RZ ;  /* 0x0000007b6c027227 */ /* 0x000fc800078e00ff */
[----:B------:R-:W-:Y:S02]  /*4070*/  IMAD R107, R6, R3, R107 ;  /* 0x00000003066b7224 */ /* 0x000fe400078e026b */
[----:B------:R-:W-:Y:S02]  /*4080*/  IMAD.MOV R2, RZ, RZ, -R2 ;  /* 0x000000ffff027224 */ /* 0x000fe400078e0a02 */
[----:B------:R-:W-:Y:S02]  /*4090*/  VIADD R4, R0, 0xb2 ;  /* 0x000000b200047836 */ /* 0x000fe40000000000 */
[----:B------:R-:W-:Y:S01]  /*40a0*/  @!P6 IMAD.IADD R60, R60, 0x1, -R6 ;  /* 0x000000013c3ce824 */ /* 0x000fe200078e0a06 */
[C---:B------:R-:W-:Y:S01]  /*40b0*/  ISETP.GT.U32.AND P6, PT, R6.reuse, R107, PT ;  /* 0x0000006b0600720c */ /* 0x040fe20003fc4070 */
[----:B------:R-:W-:Y:S01]  /*40c0*/  IMAD R123, R6, R2, R123 ;  /* 0x00000002067b7224 */ /* 0x000fe200078e027b */
[----:B------:R-:W-:Y:S01]  /*40d0*/  IABS R5, R4 ;  /* 0x0000000400057213 */ /* 0x000fe20000000000 */
[----:B------:R-:W-:-:S02]  /*40e0*/  VIADD R12, R0, 0xb1 ;  /* 0x000000b1000c7836 */ /* 0x000fc40000000000 */
[----:B------:R-:W-:Y:S01]  /*40f0*/  @!P4 IMAD.IADD R91, R91, 0x1, -R6 ;  /* 0x000000015b5bc824 */ /* 0x000fe200078e0a06 */
[----:B------:R-:W-:Y:S01]  /*4100*/  ISETP.GT.U32.AND P4, PT, R6, R123, PT ;  /* 0x0000007b0600720c */ /* 0x000fe20003f84070 */
[----:B------:R-:W-:Y:S01]  /*4110*/  IMAD.HI.U32 R2, R108, R5, RZ ;  /* 0x000000056c027227 */ /* 0x000fe200078e00ff */
[----:B------:R-:W-:-:S03]  /*4120*/  IABS R9, R12 ;  /* 0x0000000c00097213 */ /* 0x000fc60000000000 */
[----:B------:R-:W-:Y:S01]  /*4130*/  @!P5 IMAD.IADD R76, R76, 0x1, -R6 ;  /* 0x000000014c4cd824 */ /* 0x000fe200078e0a06 */
[----:B------:R-:W-:Y:S01]  /*4140*/  ISETP.GE.AND P5, PT, R10, RZ, PT ;  /* 0x000000ff0a00720c */ /* 0x000fe20003fa6270 */
[----:B------:R-:W-:-:S04]  /*4150*/  IMAD.HI.U32 R3, R108, R9, RZ ;  /* 0x000000096c037227 */ /* 0x000fc800078e00ff */
[C---:B------:R-:W-:Y:S02]  /*4160*/  VIADD R10, R0.reuse, 0xb0 ;  /* 0x000000b0000a7836 */ /* 0x040fe40000000000 */
[----:B------:R-:W-:Y:S02]  /*4170*/  IMAD.MOV R2, RZ, RZ, -R2 ;  /* 0x000000ffff027224 */ /* 0x000fe400078e0a02 */
[--C-:B------:R-:W-:Y:S01]  /*4180*/  @!P6 IMAD.IADD R107, R107, 0x1, -R6.reuse ;  /* 0x000000016b6be824 */ /* 0x100fe200078e0a06 */
[----:B------:R-:W-:Y:S01]  /*4190*/  ISETP.GE.AND P6, PT, R11, RZ, PT ;  /* 0x000000ff0b00720c */ /* 0x000fe20003fc6270 */
[----:B------:R-:W-:Y:S02]  /*41a0*/  IMAD.MOV R3, RZ, RZ, -R3 ;  /* 0x000000ffff037224 */ /* 0x000fe400078e0a03 */
[----:B------:R-:W-:Y:S02]  /*41b0*/  VIADD R11, R0, 0xaf ;  /* 0x000000af000b7836 */ /* 0x000fe40000000000 */
[C---:B------:R-:W-:Y:S01]  /*41c0*/  IMAD R142, R6.reuse, R2, R5 ;  /* 0x00000002068e7224 */ /* 0x040fe200078e0205 */
[----:B------:R-:W-:Y:S01]  /*41d0*/  IABS R5, R10 ;  /* 0x0000000a00057213 */ /* 0x000fe20000000000 */
[----:B------:R-:W-:Y:S01]  /*41e0*/  @!P4 IMAD.IADD R123, R123, 0x1, -R6 ;  /* 0x000000017b7bc824 */ /* 0x000fe200078e0a06 */
[C---:B------:R-:W-:Y:S01]  /*41f0*/  ISETP.GT.U32.AND P4, PT, R6.reuse, R107, PT ;  /* 0x0000006b0600720c */ /* 0x040fe20003f84070 */
[C---:B------:R-:W-:Y:S01]  /*4200*/  IMAD R158, R6.reuse, R3, R9 ;  /* 0x00000003069e7224 */ /* 0x040fe200078e0209 */
[----:B------:R-:W-:Y:S01]  /*4210*/  IABS R9, R11 ;  /* 0x0000000b00097213 */ /* 0x000fe20000000000 */
[----:B------:R-:W-:Y:S01]  /*4220*/  @!P2 IMAD.MOV R45, RZ, RZ, -R45 ;  /* 0x000000ffff2da224 */ /* 0x000fe200078e0a2d */
[----:B------:R-:W-:Y:S01]  /*4230*/  ISETP.GT.U32.AND P2, PT, R6, R123, PT ;  /* 0x0000007b0600720c */ /* 0x000fe20003f44070 */
[----:B------:R-:W-:-:S04]  /*4240*/  IMAD.HI.U32 R2, R108, R5, RZ ;  /* 0x000000056c027227 */ /* 0x000fc800078e00ff */
[----:B------:R-:W-:Y:S01]  /*4250*/  @!P3 IMAD.MOV R76, RZ, RZ, -R76 ;  /* 0x000000ffff4cb224 */ /* 0x000fe200078e0a4c */
[----:B------:R-:W-:Y:S01]  /*4260*/  ISETP.GT.U32.AND P3, PT, R6, R158, PT ;  /* 0x0000009e0600720c */ /* 0x000fe20003f64070 */
[----:B------:R-:W-:-:S04]  /*4270*/  IMAD.HI.U32 R3, R108, R9, RZ ;  /* 0x000000096c037227 */ /* 0x000fc800078e00ff */
[----:B------:R-:W-:Y:S02]  /*4280*/  IMAD.MOV R2, RZ, RZ, -R2 ;  /* 0x000000ffff027224 */ /* 0x000fe400078e0a02 */
[--C-:B------:R-:W-:Y:S01]  /*4290*/  @!P4 IMAD.IADD R107, R107, 0x1, -R6.reuse ;  /* 0x000000016b6bc824 */ /* 0x100fe200078e0a06 */
[----:B------:R-:W-:Y:S01]  /*42a0*/  ISETP.GE.AND P4, PT, R12, RZ, PT ;  /* 0x000000ff0c00720c */ /* 0x000fe20003f86270 */
[----:B------:R-:W-:Y:S02]  /*42b0*/  IMAD.MOV R3, RZ, RZ, -R3 ;  /* 0x000000ffff037224 */ /* 0x000fe400078e0a03 */
[----:B------:R-:W-:Y:S02]  /*42c0*/  IMAD R174, R6, R2, R5 ;  /* 0x0000000206ae7224 */ /* 0x000fe400078e0205 */
[----:B------:R-:W-:Y:S01]  /*42d0*/  @!P2 IMAD.IADD R123, R123, 0x1, -R6 ;  /* 0x000000017b7ba824 */ /* 0x000fe200078e0a06 */
[----:B------:R-:W-:Y:S01]  /*42e0*/  ISETP.GE.AND P2, PT, R10, RZ, PT ;  /* 0x000000ff0a00720c */ /* 0x000fe20003f46270 */
[----:B------:R-:W-:-:S02]  /*42f0*/  IMAD R190, R6, R3, R9 ;  /* 0x0000000306be7224 */ /* 0x000fc400078e0209 */
[----:B------:R-:W-:Y:S01]  /*4300*/  @!P5 IMAD.MOV R107, RZ, RZ, -R107 ;  /* 0x000000ffff6bd224 */ /* 0x000fe200078e0a6b */
[C---:B------:R-:W-:Y:S01]  /*4310*/  ISETP.GT.U32.AND P5, PT, R6.reuse, R174, PT ;  /* 0x000000ae0600720c */ /* 0x040fe20003fa4070 */
[----:B------:R-:W-:Y:S01]  /*4320*/  @!P0 IMAD.MOV R60, RZ, RZ, -R60 ;  /* 0x000000ffff3c8224 */ /* 0x000fe200078e0a3c */
[----:B------:R-:W-:Y:S01]  /*4330*/  ISETP.GT.U32.AND P0, PT, R6, R142, PT ;  /* 0x0000008e0600720c */ /* 0x000fe20003f04070 */
[--C-:B------:R-:W-:Y:S02]  /*4340*/  @!P3 IMAD.IADD R158, R158, 0x1, -R6.reuse ;  /* 0x000000019e9eb824 */ /* 0x100fe400078e0a06 */
[----:B------:R-:W-:Y:S01]  /*4350*/  @!P6 IMAD.MOV R123, RZ, RZ, -R123 ;  /* 0x000000ffff7be224 */ /* 0x000fe200078e0a7b */
[----:B------:R-:W-:Y:S01]  /*4360*/  ISETP.GT.U32.AND P6, PT, R6, R190, PT ;  /* 0x000000be0600720c */ /* 0x000fe20003fc4070 */
[----:B------:R-:W-:Y:S01]  /*4370*/  VIADD R3, R0, 0xae ;  /* 0x000000ae00037836 */ /* 0x000fe20000000000 */
[----:B------:R-:W-:Y:S01]  /*4380*/  ISETP.GT.U32.AND P3, PT, R6, R158, PT ;  /* 0x0000009e0600720c */ /* 0x000fe20003f64070 */
[----:B------:R-:W-:Y:S01]  /*4390*/  @!P1 IMAD.MOV R91, RZ, RZ, -R91 ;  /* 0x000000ffff5b9224 */ /* 0x000fe200078e0a5b */
[----:B------:R-:W-:Y:S01]  /*43a0*/  ISETP.GE.AND P1, PT, R4, RZ, PT ;  /* 0x000000ff0400720c */ /* 0x000fe20003f26270 */
[----:B------:R-:W-:Y:S01]  /*43b0*/  VIADD R4, R0, 0xad ;  /* 0x000000ad00047836 */ /* 0x000fe20000000000 */
[----:B------:R-:W-:Y:S01]  /*43c0*/  IABS R205, R3 ;  /* 0x0000000300cd7213 */ /* 0x000fe20000000000 */
[----:B------:R-:W-:-:S02]  /*43d0*/  @!P5 IMAD.IADD R174, R174, 0x1, -R6 ;  /* 0x00000001aeaed824 */ /* 0x000fc400078e0a06 */
[--C-:B------:R-:W-:Y:S01]  /*43e0*/  @!P0 IMAD.IADD R142, R142, 0x1, -R6.reuse ;  /* 0x000000018e8e8824 */ /* 0x100fe200078e0a06 */
[----:B------:R-:W-:Y:S01]  /*43f0*/  IABS R221, R4 ;  /* 0x0000000400dd7213 */ /* 0x000fe20000000000 */
[----:B------:R-:W-:Y:S01]  /*4400*/  IMAD.HI.U32 R2, R108, R205, RZ ;  /* 0x000000cd6c027227 */ /* 0x000fe200078e00ff */
[C---:B------:R-:W-:Y:S02]  /*4410*/  ISETP.GT.U32.AND P5, PT, R6.reuse, R174, PT ;  /* 0x000000ae0600720c */ /* 0x040fe40003fa4070 */
[----:B------:R-:W-:Y:S01]  /*4420*/  ISETP.GT.U32.AND P0, PT, R6, R142, PT ;  /* 0x0000008e0600720c */ /* 0x000fe20003f04070 */
[--C-:B------:R-:W-:Y:S02]  /*4430*/  @!P6 IMAD.IADD R190, R190, 0x1, -R6.reuse ;  /* 0x00000001bebee824 */ /* 0x100fe400078e0a06 */
[----:B------:R-:W-:Y:S01]  /*4440*/  @!P3 IMAD.IADD R158, R158, 0x1, -R6 ;  /* 0x000000019e9eb824 */ /* 0x000fe200078e0a06 */
[----:B------:R-:W-:Y:S01]  /*4450*/  ISETP.GE.AND P3, PT, R3, RZ, PT ;  /* 0x000000ff0300720c */ /* 0x000fe20003f66270 */
[----:B------:R-:W-:Y:S01]  /*4460*/  IMAD.HI.U32 R3, R108, R221, RZ ;  /* 0x000000dd6c037227 */ /* 0x000fe200078e00ff */
[----:B------:R-:W-:-:S03]  /*4470*/  ISETP.GT.U32.AND P6, PT, R6, R190, PT ;  /* 0x000000be0600720c */ /* 0x000fc60003fc4070 */
[----:B------:R-:W-:Y:S02]  /*4480*/  IMAD.MOV R2, RZ, RZ, -R2 ;  /* 0x000000ffff027224 */ /* 0x000fe400078e0a02 */
[----:B------:R-:W-:Y:S02]  /*4490*/  IMAD.MOV R3, RZ, RZ, -R3 ;  /* 0x000000ffff037224 */ /* 0x000fe400078e0a03 */
[C---:B------:R-:W-:Y:S02]  /*44a0*/  IMAD R205, R6.reuse, R2, R205 ;  /* 0x0000000206cd7224 */ /* 0x040fe400078e02cd */
[----:B------:R-:W-:Y:S02]  /*44b0*/  IMAD R221, R6, R3, R221 ;  /* 0x0000000306dd7224 */ /* 0x000fe400078e02dd */
[----:B------:R-:W-:Y:S01]  /*44c0*/  @!P5 IMAD.IADD R174, R174, 0x1, -R6 ;  /* 0x00000001aeaed824 */ /* 0x000fe200078e0a06 */
[----:B------:R-:W-:Y:S01]  /*44d0*/  ISETP.GT.U32.AND P5, PT, R6, R205, PT ;  /* 0x000000cd0600720c */ /* 0x000fe20003fa4070 */
[----:B------:R-:W-:-:S02]  /*44e0*/  VIADD R10, R0, 0xac ;  /* 0x000000ac000a7836 */ /* 0x000fc40000000000 */
[--C-:B------:R-:W-:Y:S01]  /*44f0*/  @!P0 IMAD.IADD R142, R142, 0x1, -R6.reuse ;  /* 0x000000018e8e8824 */ /* 0x100fe200078e0a06 */
[----:B------:R-:W-:Y:S01]  /*4500*/  ISETP.GE.AND P0, PT, R11, RZ, PT ;  /* 0x000000ff0b00720c */ /* 0x000fe20003f06270 */
[----:B------:R-:W-:Y:S01]  /*4510*/  @!P6 IMAD.IADD R190, R190, 0x1, -R6 ;  /* 0x00000001bebee824 */ /* 0x000fe200078e0a06 */
[----:B------:R-:W-:Y:S01]  /*4520*/  ISETP.GT.U32.AND P6, PT, R6, R221, PT ;  /* 0x000000dd0600720c */ /* 0x000fe20003fc4070 */
[----:B------:R-:W-:Y:S01]  /*4530*/  @!P1 IMAD.MOV R142, RZ, RZ, -R142 ;  /* 0x000000ffff8e9224 */ /* 0x000fe200078e0a8e */
[----:B------:R-:W-:Y:S01]  /*4540*/  IABS R235, R10 ;  /* 0x0000000a00eb7213 */ /* 0x000fe20000000000 */
[----:B------:R-:W-:Y:S01]  /*4550*/  VIADD R11, R0, 0xaa ;  /* 0x000000aa000b7836 */ /* 0x000fe20000000000 */
[----:B------:R-:W-:Y:S01]  /*4560*/  ISETP.GE.AND P1, PT, R4, RZ, PT ;  /* 0x000000ff0400720c */ /* 0x000fe20003f26270 */
[----:B------:R-:W-:Y:S02]  /*4570*/  VIADD R4, R0, 0xab ;  /* 0x000000ab00047836 */ /* 0x000fe40000000000 */
[----:B------:R-:W-:Y:S01]  /*4580*/  IMAD.HI.U32 R2, R108, R235, RZ ;  /* 0x000000eb6c027227 */ /* 0x000fe200078e00ff */
[----:B------:R-:W-:-:S02]  /*4590*/  IABS R9, R11 ;  /* 0x0000000b00097213 */ /* 0x000fc40000000000 */
[----:B------:R-:W-:Y:S01]  /*45a0*/  IABS R5, R4 ;  /* 0x0000000400057213 */ /* 0x000fe20000000000 */
[----:B------:R-:W-:Y:S02]  /*45b0*/  @!P5 IMAD.IADD R205, R205, 0x1, -R6 ;  /* 0x00000001cdcdd824 */ /* 0x000fe400078e0a06 */
[----:B------:R-:W-:Y:S02]  /*45c0*/  IMAD.MOV R2, RZ, RZ, -R2 ;  /* 0x000000ffff027224 */ /* 0x000fe400078e0a02 */
[----:B------:R-:W-:Y:S01]  /*45d0*/  @!P6 IMAD.IADD R221, R221, 0x1, -R6 ;  /* 0x00000001dddde824 */ /* 0x000fe200078e0a06 */
[C---:B------:R-:W-:Y:S01]  /*45e0*/  ISETP.GT.U32.AND P6, PT, R6.reuse, R205, PT ;  /* 0x000000cd0600720c */ /* 0x040fe20003fc4070 */
[----:B------:R-:W-:Y:S02]  /*45f0*/  IMAD R235, R6, R2, R235 ;  /* 0x0000000206eb7224 */ /* 0x000fe400078e02eb */
[----:B------:R-:W-:-:S03]  /*4600*/  IMAD.HI.U32 R2, R108, R5, RZ ;  /* 0x000000056c027227 */ /* 0x000fc600078e00ff */
[----:B------:R-:W-:Y:S01]  /*4610*/  ISETP.GT.U32.AND P5, PT, R6, R235, PT ;  /* 0x000000eb0600720c */ /* 0x000fe20003fa4070 */
[----:B------:R-:W-:Y:S02]  /*4620*/  VIADD R12, R0, 0xa9 ;  /* 0x000000a9000c7836 */ /* 0x000fe40000000000 */
[----:B------:R-:W-:Y:S02]  /*4630*/  IMAD.MOV R2, RZ, RZ, -R2 ;  /* 0x000000ffff027224 */ /* 0x000fe400078e0a02 */
[----:B------:R-:W-:Y:S01]  /*4640*/  IMAD.HI.U32 R3, R108, R9, RZ ;  /* 0x000000096c037227 */ /* 0x000fe200078e00ff */
[----:B------:R-:W-:-:S03]  /*4650*/  IABS R115, R12 ;  /* 0x0000000c00737213 */ /* 0x000fc60000000000 */
[----:B------:R-:W-:Y:S02]  /*4660*/  IMAD R18, R6, R2, R5 ;  /* 0x0000000206127224 */ /* 0x000fe400078e0205 */
[----:B------:R-:W-:Y:S02]  /*4670*/  @!P6 IMAD.IADD R205, R205, 0x1, -R6 ;  /* 0x00000001cdcde824 */ /* 0x000fe400078e0a06 */
[----:B------:R-:W-:Y:S01]  /*4680*/  IMAD.HI.U32 R2, R108, R115, RZ ;  /* 0x000000736c027227 */ /* 0x000fe200078e00ff */
[----:B------:R-:W-:-:S03]  /*4690*/  ISETP.GT.U32.AND P6, PT, R6, R18, PT ;  /* 0x000000120600720c */ /* 0x000fc60003fc4070 */
[----:B------:R-:W-:Y:S02]  /*46a0*/  IMAD.MOV R3, RZ, RZ, -R3 ;  /* 0x000000ffff037224 */ /* 0x000fe400078e0a03 */
[----:B------:R-:W-:Y:S02]  /*46b0*/  IMAD.MOV R2, RZ, RZ, -R2 ;  /* 0x000000ffff027224 */ /* 0x000fe400078e0a02 */
[----:B------:R-:W-:Y:S02]  /*46c0*/  VIADD R13, R0, 0xa8 ;  /* 0x000000a8000d7836 */ /* 0x000fe40000000000 */
[C---:B------:R-:W-:Y:S02]  /*46d0*/  IMAD R52, R6.reuse, R3, R9 ;  /* 0x0000000306347224 */ /* 0x040fe400078e0209 */
[C---:B------:R-:W-:Y:S01]  /*46e0*/  IMAD R115, R6.reuse, R2, R115 ;  /* 0x0000000206737224 */ /* 0x040fe200078e0273 */
[----:B------:R-:W-:Y:S01]  /*46f0*/  IABS R5, R13 ;  /* 0x0000000d00057213 */ /* 0x000fe20000000000 */
[----:B------:R-:W-:Y:S01]  /*4700*/  @!P3 IMAD.MOV R205, RZ, RZ, -R205 ;  /* 0x000000ffffcdb224 */ /* 0x000fe200078e0acd */
[----:B------:R-:W-:Y:S01]  /*4710*/  ISETP.GT.U32.AND P3, PT, R6, R52, PT ;  /* 0x000000340600720c */ /* 0x000fe20003f64070 */
[----:B------:R-:W-:Y:S01]  /*4720*/  @!P6 IMAD.IADD R18, R18, 0x1, -R6 ;  /* 0x000000011212e824 */ /* 0x000fe200078e0a06 */
[----:B------:R-:W-:Y:S01]  /*4730*/  ISETP.GT.U32.AND P6, PT, R6, R115, PT ;  /* 0x000000730600720c */ /* 0x000fe20003fc4070 */
[----:B------:R-:W-:-:S04]  /*4740*/  IMAD.HI.U32 R3, R108, R5, RZ ;  /* 0x000000056c037227 */ /* 0x000fc800078e00ff */
[----:B------:R-:W-:Y:S02]  /*4750*/  IMAD.MOV R3, RZ, RZ, -R3 ;  /* 0x000000ffff037224 */ /* 0x000fe400078e0a03 */
[----:B------:R-:W-:Y:S02]  /*4760*/  VIADD R9, R0, 0xa7 ;  /* 0x000000a700097836 */ /* 0x000fe40000000000 */
[----:B------:R-:W-:Y:S02]  /*4770*/  IMAD R182, R6, R3, R5 ;  /* 0x0000000306b67224 */ /* 0x000fe400078e0205 */
[--C-:B------:R-:W-:Y:S01]  /*4780*/  @!P3 IMAD.IADD R52, R52, 0x1, -R6.reuse ;  /* 0x000000013434b824 */ /* 0x100fe200078e0a06 */
[----:B------:R-:W-:Y:S01]  /*4790*/  IABS R3, R9 ;  /* 0x0000000900037213 */ /* 0x000fe20000000000 */
[--C-:B------:R-:W-:Y:S01]  /*47a0*/  @!P6 IMAD.IADD R115, R115, 0x1, -R6.reuse ;  /* 0x000000017373e824 */ /* 0x100fe200078e0a06 */
[----:B------:R-:W-:Y:S01]  /*47b0*/  ISETP.GT.U32.AND P3, PT, R6, R18, PT ;  /* 0x000000120600720c */ /* 0x000fe20003f64070 */
[----:B------:R-:W-:-:S02]  /*47c0*/  @!P5 IMAD.IADD R235, R235, 0x1, -R6 ;  /* 0x00000001ebebd824 */ /* 0x000fc400078e0a06 */
[----:B------:R-:W-:Y:S01]  /*47d0*/  IMAD.HI.U32 R2, R108, R3, RZ ;  /* 0x000000036c027227 */ /* 0x000fe200078e00ff */
[C---:B------:R-:W-:Y:S02]  /*47e0*/  ISETP.GT.U32.AND P6, PT, R6.reuse, R115, PT ;  /* 0x000000730600720c */ /* 0x040fe40003fc4070 */
[C---:B------:R-:W-:Y:S01]  /*47f0*/  ISETP.GT.U32.AND P5, PT, R6.reuse, R235, PT ;  /* 0x000000eb0600720c */ /* 0x040fe20003fa4070 */
[----:B------:R-:W-:Y:S02]  /*4800*/  IMAD.MOV R2, RZ, RZ, -R2 ;  /* 0x000000ffff027224 */ /* 0x000fe400078e0a02 */
[----:B------:R-:W-:Y:S01]  /*4810*/  @!P2 IMAD.MOV R174, RZ, RZ, -R174 ;  /* 0x000000ffffaea224 */ /* 0x000fe200078e0aae */
[C---:B------:R-:W-:Y:S01]  /*4820*/  ISETP.GT.U32.AND P2, PT, R6.reuse, R221, PT ;  /* 0x000000dd0600720c */ /* 0x040fe20003f44070 */
[----:B------:R-:W-:Y:S02]  /*4830*/  IMAD R242, R6, R2, R3 ;  /* 0x0000000206f27224 */ /* 0x000fe400078e0203 */
[----:B------:R-:W-:Y:S01]  /*4840*/  @!P3 IMAD.IADD R18, R18, 0x1, -R6 ;  /* 0x000000011212b824 */ /* 0x000fe200078e0a06 */
[----:B------:R-:W-:Y:S01]  /*4850*/  ISETP.GT.U32.AND P3, PT, R6, R182, PT ;  /* 0x000000b60600720c */ /* 0x000fe20003f64070 */
[----:B------:R-:W-:Y:S01]  /*4860*/  @!P4 IMAD.MOV R158, RZ, RZ, -R158 ;  /* 0x000000ffff9ec224 */ /* 0x000fe200078e0a9e */
[----:B------:R-:W-:Y:S01]  /*4870*/  ISETP.GE.AND P4, PT, R10, RZ, PT ;  /* 0x000000ff0a00720c */ /* 0x000fe20003f86270 */
[--C-:B------:R-:W-:Y:S01]  /*4880*/  @!P6 IMAD.IADD R115, R115, 0x1, -R6.reuse ;  /* 0x000000017373e824 */ /* 0x100fe200078e0a06 */
[----:B------:R-:W-:Y:S01]  /*4890*/  ISETP.GT.U32.AND P6, PT, R6, R242, PT ;  /* 0x000000f20600720c */ /* 0x000fe20003fc4070 */
[----:B------:R-:W-:Y:S01]  /*48a0*/  @!P5 IMAD.IADD R235, R235, 0x1, -R6 ;  /* 0x00000001ebebd824 */ /* 0x000fe200078e0a06 */
[----:B------:R-:W-:Y:S01]  /*48b0*/  ISETP.GE.AND P5, PT, R12, RZ, PT ;  /* 0x000000ff0c00720c */ /* 0x000fe20003fa6270 */
[----:B------:R-:W-:-:S02]  /*48c0*/  VIADD R12, R0, 0xa4 ;  /* 0x000000a4000c7836 */ /* 0x000fc40000000000 */
[----:B------:R-:W-:Y:S02]  /*48d0*/  VIADD R10, R0, 0xa6 ;  /* 0x000000a6000a7836 */ /* 0x000fe40000000000 */
[--C-:B------:R-:W-:Y:S01]  /*48e0*/  @!P2 IMAD.IADD R221, R221, 0x1, -R6.reuse ;  /* 0x00000001dddda824 */ /* 0x100fe200078e0a06 */
[----:B------:R-:W-:Y:S01]  /*48f0*/  ISETP.GE.AND P2, PT, R11, RZ, PT ;  /* 0x000000ff0b00720c */ /* 0x000fe20003f46270 */
[----:B------:R-:W-:Y:S01]  /*4900*/  @!P3 IMAD.IADD R182, R182, 0x1, -R6 ;  /* 0x00000001b6b6b824 */ /* 0x000fe200078e0a06 */
[----:B------:R-:W-:Y:S01]  /*4910*/  IABS R141, R12 ;  /* 0x0000000c008d7213 */ /* 0x000fe20000000000 */
[----:B------:R-:W-:Y:S01]  /*4920*/  VIADD R11, R0, 0xa5 ;  /* 0x000000a5000b7836 */ /* 0x000fe20000000000 */
[----:B------:R-:W-:Y:S01]  /*4930*/  IABS R213, R10 ;  /* 0x0000000a00d57213 */ /* 0x000fe20000000000 */
[----:B------:R-:W-:Y:S01]  /*4940*/  @!P0 IMAD.MOV R190, RZ, RZ, -R190 ;  /* 0x000000ffffbe8224 */ /* 0x000fe200078e0abe */
[----:B------:R-:W-:Y:S01]  /*4950*/  ISETP.GE.AND P0, PT, R4, RZ, PT ;  /* 0x000000ff0400720c */ /* 0x000fe20003f06270 */
[----:B------:R-:W-:Y:S01]  /*4960*/  @!P6 IMAD.IADD R242, R242, 0x1, -R6 ;  /* 0x00000001f2f2e824 */ /* 0x000fe200078e0a06 */
[C---:B------:R-:W-:Y:S01]  /*4970*/  ISETP.GT.U32.AND P6, PT, R6.reuse, R182, PT ;  /* 0x000000b60600720c */ /* 0x040fe20003fc4070 */
[----:B------:R-:W-:Y:S01]  /*4980*/  @!P1 IMAD.MOV R221, RZ, RZ, -R221 ;  /* 0x000000ffffdd9224 */ /* 0x000fe200078e0add */
[----:B------:R-:W-:Y:S01]  /*4990*/  ISETP.GT.U32.AND P1, PT, R6, R52, PT ;  /* 0x000000340600720c */ /* 0x000fe20003f24070 */
[C---:B------:R-:W-:Y:S01]  /*49a0*/  IMAD.HI.U32 R4, R108.reuse, R141, RZ ;  /* 0x0000008d6c047227 */ /* 0x040fe200078e00ff */
[----:B------:R-:W-:Y:S01]  /*49b0*/  IABS R5, R11 ;  /* 0x0000000b00057213 */ /* 0x000fe20000000000 */
[----:B------:R0:W-:Y:S01]  /*49c0*/  STL.64 [R1+0x1cf8], R190 ;  /* 0x001cf8be01007387 */ /* 0x0001e20000100a00 */
[----:B------:R-:W-:Y:S01]  /*49d0*/  ISETP.GE.AND P3, PT, R9, RZ, PT ;  /* 0x000000ff0900720c */ /* 0x000fe20003f66270 */
[----:B------:R-:W-:-:S02]  /*49e0*/  IMAD.HI.U32 R2, R108, R213, RZ ;  /* 0x000000d56c027227 */ /* 0x000fc400078e00ff */
[----:B------:R1:W-:Y:S02]  /*49f0*/  STL [R1+0x1b80], R0 ;  /* 0x001b800001007387 */ /* 0x0003e40000100800 */
[----:B------:R-:W-:Y:S02]  /*4a00*/  IMAD.MOV R4, RZ, RZ, -R4 ;  /* 0x000000ffff047224 */ /* 0x000fe400078e0a04 */
[----:B------:R-:W-:-:S04]  /*4a10*/  IMAD.HI.U32 R3, R108, R5, RZ ;  /* 0x000000056c037227 */ /* 0x000fc800078e00ff */
[----:B------:R-:W-:Y:S01]  /*4a20*/  IMAD.MOV R2, RZ, RZ, -R2 ;  /* 0x000000ffff027224 */ /* 0x000fe200078e0a02 */
[----:B0-----:R-:W0:Y:S01]  /*4a30*/  S2R R191, SR_TID.X ;  /* 0x0000000000bf7919 */ /* 0x001e220000002100 */
[C---:B------:R-:W-:Y:S01]  /*4a40*/  IMAD R141, R6.reuse, R4, R141 ;  /* 0x00000004068d7224 */ /* 0x040fe200078e028d */
[----:B------:R-:W2:Y:S01]  /*4a50*/  LDC R190, c[0x0][0x23c] ;  /* 0x00008f00ffbe7b82 */ /* 0x000ea20000000800 */
[----:B------:R-:W-:Y:S02]  /*4a60*/  IMAD.MOV R3, RZ, RZ, -R3 ;  /* 0x000000ffff037224 */ /* 0x000fe400078e0a03 */
[----:B------:R-:W-:Y:S02]  /*4a70*/  IMAD R213, R6, R2, R213 ;  /* 0x0000000206d57224 */ /* 0x000fe400078e02d5 */
[----:B------:R-:W-:Y:S02]  /*4a80*/  VIADD R9, R0, 0xa3 ;  /* 0x000000a300097836 */ /* 0x000fe40000000000 */
[--C-:B------:R-:W-:Y:S01]  /*4a90*/  @!P6 IMAD.IADD R182, R182, 0x1, -R6.reuse ;  /* 0x00000001b6b6e824 */ /* 0x100fe200078e0a06 */
[----:B------:R-:W-:Y:S01]  /*4aa0*/  ISETP.GT.U32.AND P6, PT, R6, R141, PT ;  /* 0x0000008d0600720c */ /* 0x000fe20003fc4070 */
[----:B------:R-:W-:Y:S01]  /*4ab0*/  @!P1 IMAD.IADD R52, R52, 0x1, -R6 ;  /* 0x0000000134349824 */ /* 0x000fe200078e0a06 */
[----:B------:R-:W-:Y:S01]  /*4ac0*/  IABS R175, R9 ;  /* 0x0000000900af7213 */ /* 0x000fe20000000000 */
[C---:B------:R-:W-:Y:S01]  /*4ad0*/  IMAD R198, R6.reuse, R3, R5 ;  /* 0x0000000306c67224 */ /* 0x040fe200078e0205 */
[----:B------:R-:W-:Y:S01]  /*4ae0*/  ISETP.GE.AND P1, PT, R13, RZ, PT ;  /* 0x000000ff0d00720c */ /* 0x000fe20003f26270 */
[----:B------:R-:W-:Y:S01]  /*4af0*/  @!P4 IMAD.MOV R235, RZ, RZ, -R235 ;  /* 0x000000ffffebc224 */ /* 0x000fe200078e0aeb */
[C---:B------:R-:W-:Y:S01]  /*4b00*/  ISETP.GT.U32.AND P4, PT, R6.reuse, R213, PT ;  /* 0x000000d50600720c */ /* 0x040fe20003f84070 */
[----:B------:R-:W-:Y:S01]  /*4b10*/  @!P0 IMAD.MOV R18, RZ, RZ, -R18 ;  /* 0x000000ffff128224 */ /* 0x000fe200078e0a12 */
[C---:B------:R-:W-:Y:S01]  /*4b20*/  ISETP.GT.U32.AND P0, PT, R6.reuse, R242, PT ;  /* 0x000000f20600720c */ /* 0x040fe20003f04070 */
[----:B------:R-:W-:Y:S01]  /*4b30*/  @!P2 IMAD.MOV R52, RZ, RZ, -R52 ;  /* 0x000000ffff34a224 */ /* 0x000fe200078e0a34 */
[----:B------:R-:W-:Y:S01]  /*4b40*/  ISETP.GT.U32.AND P2, PT, R6, R198, PT ;  /* 0x000000c60600720c */ /* 0x000fe20003f44070 */
[----:B------:R-:W-:-:S04]  /*4b50*/  IMAD.HI.U32 R2, R108, R175, RZ ;  /* 0x000000af6c027227 */ /* 0x000fc800078e00ff */
[----:B------:R-:W-:Y:S02]  /*4b60*/  VIADD R4, R0, 0xa2 ;  /* 0x000000a200047836 */ /* 0x000fe40000000000 */
[----:B------:R-:W-:Y:S02]  /*4b70*/  IMAD.MOV R3, RZ, RZ, -R2 ;  /* 0x000000ffff037224 */ /* 0x000fe400078e0a02 */
[--C-:B------:R-:W-:Y:S01]  /*4b80*/  @!P6 IMAD.IADD R141, R141, 0x1, -R6.reuse ;  /* 0x000000018d8de824 */ /* 0x100fe200078e0a06 */
[----:B------:R-:W-:Y:S01]  /*4b90*/  IABS R5, R4 ;  /* 0x0000000400057213 */ /* 0x000fe20000000000 */
[--C-:B------:R-:W-:Y:S01]  /*4ba0*/  @!P0 IMAD.IADD R242, R242, 0x1, -R6.reuse ;  /* 0x00000001f2f28824 */ /* 0x100fe200078e0a06 */
[----:B------:R-:W-:Y:S01]  /*4bb0*/  ISETP.GE.AND P0, PT, R11, RZ, PT ;  /* 0x000000ff0b00720c */ /* 0x000fe20003f06270 */
[----:B------:R-:W-:Y:S01]  /*4bc0*/  @!P4 IMAD.IADD R213, R213, 0x1, -R6 ;  /* 0x00000001d5d5c824 */ /* 0x000fe200078e0a06 */
[----:B------:R-:W-:Y:S01]  /*4bd0*/  ISETP.GE.AND P4, PT, R12, RZ, PT ;  /* 0x000000ff0c00720c */ /* 0x000fe20003f86270 */
[----:B------:R-:W-:-:S02]  /*4be0*/  IMAD R175, R6, R3, R175 ;  /* 0x0000000306af7224 */ /* 0x000fc400078e02af */
[----:B------:R-:W-:Y:S01]  /*4bf0*/  @!P1 IMAD.MOV R182, RZ, RZ, -R182 ;  /* 0x000000ffffb69224 */ /* 0x000fe200078e0ab6 */
[----:B------:R-:W-:Y:S01]  /*4c00*/  ISETP.GT.U32.AND P1, PT, R6, R141, PT ;  /* 0x0000008d0600720c */ /* 0x000fe20003f24070 */
[----:B------:R-:W-:Y:S01]  /*4c10*/  @!P2 IMAD.IADD R198, R198, 0x1, -R6 ;  /* 0x00000001c6c6a824 */ /* 0x000fe200078e0a06 */
[C---:B------:R-:W-:Y:S01]  /*4c20*/  ISETP.GT.U32.AND P2, PT, R6.reuse, R213, PT ;  /* 0x000000d50600720c */ /* 0x040fe20003f44070 */
[----:B------:R-:W-:Y:S01]  /*4c30*/  @!P3 IMAD.MOV R242, RZ, RZ, -R242 ;  /* 0x000000fffff2b224 */ /* 0x000fe200078e0af2 */
[----:B------:R-:W-:Y:S01]  /*4c40*/  ISETP.GT.U32.AND P3, PT, R6, R175, PT ;  /* 0x000000af0600720c */ /* 0x000fe20003f64070 */
[----:B------:R-:W-:Y:S01]  /*4c50*/  IMAD.HI.U32 R2, R108, R5, RZ ;  /* 0x000000056c027227 */ /* 0x000fe200078e00ff */
[----:B------:R-:W-:-:S03]  /*4c60*/  ISETP.GT.U32.AND P6, PT, R6, R198, PT ;  /* 0x000000c60600720c */ /* 0x000fc60003fc4070 */
[----:B------:R-:W-:Y:S01]  /*4c70*/  @!P5 IMAD.MOV R115, RZ, RZ, -R115 ;  /* 0x000000ffff73d224 */ /* 0x000fe200078e0a73 */
[----:B------:R-:W-:Y:S01]  /*4c80*/  ISETP.GE.AND P5, PT, R10, RZ, PT ;  /* 0x000000ff0a00720c */ /* 0x000fe20003fa6270 */
[----:B------:R-:W-:Y:S02]  /*4c90*/  IMAD.MOV R2, RZ, RZ, -R2 ;  /* 0x000000ffff027224 */ /* 0x000fe400078e0a02 */
[----:B------:R-:W-:Y:S02]  /*4ca0*/  VIADD R10, R0, 0xa1 ;  /* 0x000000a1000a7836 */ /* 0x000fe40000000000 */
[----:B------:R-:W-:Y:S02]  /*4cb0*/  IMAD R106, R6, R2, R5 ;  /* 0x00000002066a7224 */ /* 0x000fe400078e0205 */
[--C-:B------:R-:W-:Y:S01]  /*4cc0*/  @!P1 IMAD.IADD R141, R141, 0x1, -R6.reuse ;  /* 0x000000018d8d9824 */ /* 0x100fe200078e0a06 */
[----:B------:R-:W-:Y:S01]  /*4cd0*/  IABS R5, R10 ;  /* 0x0000000a00057213 */ /* 0x000fe20000000000 */
[--C-:B------:R-:W-:Y:S01]  /*4ce0*/  @!P2 IMAD.IADD R213, R213, 0x1, -R6.reuse ;  /* 0x00000001d5d5a824 */ /* 0x100fe200078e0a06 */
[----:B------:R-:W-:Y:S01]  /*4cf0*/  ISETP.GE.AND P1, PT, R4, RZ, PT ;  /* 0x000000ff0400720c */ /* 0x000fe20003f26270 */
[----:B------:R-:W-:Y:S01]  /*4d00*/  VIADD R4, R0, 0x9f ;  /* 0x0000009f00047836 */ /* 0x000fe20000000000 */
[----:B------:R-:W-:Y:S01]  /*4d10*/  ISETP.GE.AND P2, PT, R9, RZ, PT ;  /* 0x000000ff0900720c */ /* 0x000fe20003f46270 */
[----:B------:R-:W-:Y:S01]  /*4d20*/  @!P3 IMAD.IADD R175, R175, 0x1, -R6 ;  /* 0x00000001afafb824 */ /* 0x000fe200078e0a06 */
[----:B------:R-:W-:Y:S01]  /*4d30*/  ISETP.GE.AND P3, PT, R10, RZ, PT ;  /* 0x000000ff0a00720c */ /* 0x000fe20003f66270 */
[----:B------:R-:W-:Y:S01]  /*4d40*/  IMAD.HI.U32 R2, R108, R5, RZ ;  /* 0x000000056c027227 */ /* 0x000fe200078e00ff */
[----:B------:R-:W-:-:S03]  /*4d50*/  IABS R11, R4 ;  /* 0x00000004000b7213 */ /* 0x000fc60000000000 */
[----:B------:R-:W-:Y:S01]  /*4d60*/  @!P5 IMAD.MOV R213, RZ, RZ, -R213 ;  /* 0x000000ffffd5d224 */ /* 0x000fe200078e0ad5 */
[----:B------:R-:W-:Y:S01]  /*4d70*/  ISETP.GT.U32.AND P5, PT, R6, R175, PT ;  /* 0x000000af0600720c */ /* 0x000fe20003fa4070 */
[----:B------:R-:W-:Y:S02]  /*4d80*/  IMAD.MOV R2, RZ, RZ, -R2 ;  /* 0x000000ffff027224 */ /* 0x000fe400078e0a02 */
[----:B------:R-:W-:Y:S01]  /*4d90*/  @!P6 IMAD.IADD R198, R198, 0x1, -R6 ;  /* 0x00000001c6c6e824 */ /* 0x000fe200078e0a06 */
[C---:B------:R-:W-:Y:S01]  /*4da0*/  ISETP.GT.U32.AND P6, PT, R6.reuse, R106, PT ;  /* 0x0000006a0600720c */ /* 0x040fe20003fc4070 */
[----:B------:R-:W-:Y:S02]  /*4db0*/  IMAD R234, R6, R2, R5 ;  /* 0x0000000206ea7224 */ /* 0x000fe400078e0205 */
[----:B------:R-:W-:-:S04]  /*4dc0*/  IMAD.HI.U32 R2, R108, R11, RZ ;  /* 0x0000000b6c027227 */ /* 0x000fc800078e00ff */
[----:B------:R-:W-:Y:S02]  /*4dd0*/  VIADD R12, R0, 0xa0 ;  /* 0x000000a0000c7836 */ /* 0x000fe40000000000 */
[----:B------:R-:W-:Y:S02]  /*4de0*/  IMAD.MOV R2, RZ, RZ, -R2 ;  /* 0x000000ffff027224 */ /* 0x000fe400078e0a02 */
[--C-:B------:R-:W-:Y:S01]  /*4df0*/  @!P5 IMAD.IADD R175, R175, 0x1, -R6.reuse ;  /* 0x00000001afafd824 */ /* 0x100fe200078e0a06 */
[----:B------:R-:W-:Y:S01]  /*4e00*/  IABS R9, R12 ;  /* 0x0000000c00097213 */ /* 0x000fe20000000000 */
[----:B------:R-:W-:Y:S02]  /*4e10*/  IMAD R2, R6, R2, R11 ;  /* 0x0000000206027224 */ /* 0x000fe400078e020b */
[----:B------:R-:W-:Y:S02]  /*4e20*/  @!P6 IMAD.IADD R106, R106, 0x1, -R6 ;  /* 0x000000016a6ae824 */ /* 0x000fe400078e0a06 */
[----:B------:R-:W-:-:S03]  /*4e30*/  IMAD.HI.U32 R3, R108, R9, RZ ;  /* 0x000000096c037227 */ /* 0x000fc600078e00ff */
[C---:B------:R-:W-:Y:S01]  /*4e40*/  ISETP.GT.U32.AND P6, PT, R6.reuse, R106, PT ;  /* 0x0000006a0600720c */ /* 0x040fe20003fc4070 */
[----:B------:R-:W-:Y:S01]  /*4e50*/  @!P2 IMAD.MOV R175, RZ, RZ, -R175 ;  /* 0x000000ffffafa224 */ /* 0x000fe200078e0aaf */
[C---:B------:R-:W-:Y:S01]  /*4e60*/  ISETP.GT.U32.AND P2, PT, R6.reuse, R2, PT ;  /* 0x000000020600720c */ /* 0x040fe20003f44070 */
[----:B------:R-:W-:Y:S02]  /*4e70*/  IMAD.MOV R3, RZ, RZ, -R3 ;  /* 0x000000ffff037224 */ /* 0x000fe400078e0a03 */
[----:B------:R-:W-:Y:S01]  /*4e80*/  @!P0 IMAD.MOV R198, RZ, RZ, -R198 ;  /* 0x000000ffffc68224 */ /* 0x000fe200078e0ac6 */
[C---:B------:R-:W-:Y:S01]  /*4e90*/  ISETP.GT.U32.AND P0, PT, R6.reuse, R234, PT ;  /* 0x000000ea0600720c */ /* 0x040fe20003f04070 */
[----:B------:R-:W-:Y:S02]  /*4ea0*/  IMAD R98, R6, R3, R9 ;  /* 0x0000000306627224 */ /* 0x000fe400078e0209 */
[C---:B------:R-:W-:Y:S02]  /*4eb0*/  VIADD R10, R0.reuse, 0x9d ;  /* 0x0000009d000a7836 */ /* 0x040fe40000000000 */
[----:B------:R-:W-:Y:S01]  /*4ec0*/  VIADD R3, R0, 0x9e ;  /* 0x0000009e00037836 */ /* 0x000fe20000000000 */
[----:B------:R-:W-:Y:S01]  /*4ed0*/  ISETP.GT.U32.AND P5, PT, R6, R98, PT ;  /* 0x000000620600720c */ /* 0x000fe20003fa4070 */
[--C-:B------:R-:W-:Y:S01]  /*4ee0*/  @!P6 IMAD.IADD R106, R106, 0x1, -R6.reuse ;  /* 0x000000016a6ae824 */ /* 0x100fe200078e0a06 */
[----:B------:R-:W-:Y:S01]  /*4ef0*/  IABS R11, R10 ;  /* 0x0000000a000b7213 */ /* 0x000fe20000000000 */
[----:B------:R-:W-:Y:S01]  /*4f00*/  @!P2 IMAD.IADD R2, R2, 0x1, -R6 ;  /* 0x000000010202a824 */ /* 0x000fe200078e0a06 */
[----:B------:R-:W-:Y:S01]  /*4f10*/  ISETP.GE.AND P6, PT, R4, RZ, PT ;  /* 0x000000ff0400720c */ /* 0x000fe20003fc6270 */
[----:B------:R-:W-:Y:S01]  /*4f20*/  @!P1 IMAD.MOV R106, RZ, RZ, -R106 ;  /* 0x000000ffff6a9224 */ /* 0x000fe200078e0a6a */
[----:B------:R-:W-:Y:S01]  /*4f30*/  IABS R9, R3 ;  /* 0x0000000300097213 */ /* 0x000fe20000000000 */
[----:B------:R-:W-:Y:S01]  /*4f40*/  @!P0 IMAD.IADD R234, R234, 0x1, -R6 ;  /* 0x00000001eaea8824 */ /* 0x000fe200078e0a06 */
[----:B------:R-:W-:Y:S01]  /*4f50*/  ISETP.GT.U32.AND P2, PT, R6, R2, PT ;  /* 0x000000020600720c */ /* 0x000fe20003f44070 */
[----:B------:R-:W-:Y:S01]  /*4f60*/  IMAD.HI.U32 R4, R108, R11, RZ ;  /* 0x0000000b6c047227 */ /* 0x000fe200078e00ff */
[----:B------:R-:W-:-:S02]  /*4f70*/  ISETP.GE.AND P1, PT, R3, RZ, PT ;  /* 0x000000ff0300720c */ /* 0x000fc40003f26270 */
[----:B------:R-:W-:Y:S01]  /*4f80*/  ISETP.GT.U32.AND P0, PT, R6, R234, PT ;  /* 0x000000ea0600720c */ /* 0x000fe20003f04070 */
[----:B------:R-:W-:Y:S02]  /*4f90*/  IMAD.MOV R4, RZ, RZ, -R4 ;  /* 0x000000ffff047224 */ /* 0x000fe400078e0a04 */
[----:B------:R-:W-:Y:S02]  /*4fa0*/  @!P5 IMAD.IADD R98, R98, 0x1, -R6 ;  /* 0x000000016262d824 */ /* 0x000fe400078e0a06 */
[----:B------:R-:W-:-:S03]  /*4fb0*/  IMAD.HI.U32 R3, R108, R9, RZ ;  /* 0x000000096c037227 */ /* 0x000fc600078e00ff */
[C---:B------:R-:W-:Y:S01]  /*4fc0*/  ISETP.GT.U32.AND P5, PT, R6.reuse, R98, PT ;  /* 0x000000620600720c */ /* 0x040fe20003fa4070 */
[----:B------:R-:W-:Y:S02]  /*4fd0*/  IMAD R100, R6, R4, R11 ;  /* 0x0000000406647224 */ /* 0x000fe400078e020b */
[----:B------:R-:W-:Y:S01]  /*4fe0*/  @!P4 IMAD.MOV R141, RZ, RZ, -R141 ;  /* 0x000000ffff8dc224 */ /* 0x000fe200078e0a8d */
[----:B------:R-:W-:Y:S01]  /*4ff0*/  ISETP.GE.AND P4, PT, R12, RZ, PT ;  /* 0x000000ff0c00720c */ /* 0x000fe20003f86270 */
[----:B------:R-:W-:Y:S02]  /*5000*/  VIADD R12, R0, 0x9c ;  /* 0x0000009c000c7836 */ /* 0x000fe40000000000 */
[----:B------:R-:W-:Y:S02]  /*5010*/  IMAD.MOV R3, RZ, RZ, -R3 ;  /* 0x000000ffff037224 */ /* 0x000fe400078e0a03 */
[--C-:B------:R-:W-:Y:S01]  /*5020*/  @!P2 IMAD.IADD R2, R2, 0x1, -R6.reuse ;  /* 0x000000010202a824 */ /* 0x100fe200078e0a06 */
[----:B------:R-:W-:Y:S01]  /*5030*/  ISETP.GT.U32.AND P2, PT, R6, R100, PT ;  /* 0x000000640600720c */ /* 0x000fe20003f44070 */
[----:B------:R-:W-:Y:S01]  /*5040*/  @!P0 IMAD.IADD R234, R234, 0x1, -R6 ;  /* 0x00000001eaea8824 */ /* 0x000fe200078e0a06 */
[----:B------:R-:W-:Y:S01]  /*5050*/  IABS R21, R12 ;  /* 0x0000000c00157213 */ /* 0x000fe20000000000 */
[----:B------:R-:W-:Y:S01]  /*5060*/  IMAD R218, R6, R3, R9 ;  /* 0x0000000306da7224 */ /* 0x000fe200078e0209 */
[----:B------:R-:W-:Y:S01]  /*5070*/  ISETP.GE.AND P0, PT, R10, RZ, PT ;  /* 0x000000ff0a00720c */ /* 0x000fe20003f06270 */
[----:B------:R-:W-:-:S02]  /*5080*/  @!P3 IMAD.MOV R234, RZ, RZ, -R234 ;  /* 0x000000ffffeab224 */ /* 0x000fc400078e0aea */
[----:B------:R-:W-:Y:S01]  /*5090*/  IMAD.HI.U32 R5, R108, R21, RZ ;  /* 0x000000156c057227 */ /* 0x000fe200078e00ff */
[----:B------:R-:W-:-:S03]  /*50a0*/  ISETP.GT.U32.AND P3, PT, R6, R218, PT ;  /* 0x000000da0600720c */ /* 0x000fc60003f64070 */
[----:B------:R-:W-:Y:S02]  /*50b0*/  VIADD R3, R0, 0x9b ;  /* 0x0000009b00037836 */ /* 0x000fe40000000000 */
[--C-:B------:R-:W-:Y:S01]  /*50c0*/  @!P5 IMAD.IADD R98, R98, 0x1, -R6.reuse ;  /* 0x000000016262d824 */ /* 0x100fe200078e0a06 */
[----:B------:R-:W-:Y:S01]  /*50d0*/  ISETP.GE.AND P5, PT, R12, RZ, PT ;  /* 0x000000ff0c00720c */ /* 0x000fe20003fa6270 */
[----:B------:R-:W-:Y:S01]  /*50e0*/  IMAD.MOV R5, RZ, RZ, -R5 ;  /* 0x000000ffff057224 */ /* 0x000fe200078e0a05 */
[----:B------:R-:W-:Y:S01]  /*50f0*/  IABS R11, R3 ;  /* 0x00000003000b7213 */ /* 0x000fe20000000000 */
[----:B------:R-:W-:Y:S02]  /*5100*/  VIADD R12, R0, 0x9a ;  /* 0x0000009a000c7836 */ /* 0x000fe40000000000 */
[----:B------:R-:W-:Y:S02]  /*5110*/  @!P2 IMAD.IADD R100, R100, 0x1, -R6 ;  /* 0x000000016464a824 */ /* 0x000fe400078e0a06 */
[----:B------:R-:W-:Y:S01]  /*5120*/  IMAD R21, R6, R5, R21 ;  /* 0x0000000506157224 */ /* 0x000fe200078e0215 */
[----:B------:R-:W-:Y:S01]  /*5130*/  IABS R31, R12 ;  /* 0x0000000c001f7213 */ /* 0x000fe20000000000 */
[----:B------:R-:W-:Y:S01]  /*5140*/  @!P4 IMAD.MOV R98, RZ, RZ, -R98 ;  /* 0x000000ffff62c224 */ /* 0x000fe200078e0a62 */
[----:B------:R-:W-:Y:S01]  /*5150*/  ISETP.GE.AND P4, PT, R3, RZ, PT ;  /* 0x000000ff0300720c */ /* 0x000fe20003f86270 */
[----:B------:R-:W-:Y:S01]  /*5160*/  IMAD.HI.U32 R3, R108, R11, RZ ;  /* 0x0000000b6c037227 */ /* 0x000fe200078e00ff */
[----:B------:R-:W-:-:S03]  /*5170*/  ISETP.GT.U32.AND P2, PT, R6, R100, PT ;  /* 0x000000640600720c */ /* 0x000fc60003f44070 */
[----:B------:R-:W-:Y:S02]  /*5180*/  @!P3 IMAD.IADD R218, R218, 0x1, -R6 ;  /* 0x00000001dadab824 */ /* 0x000fe400078e0a06 */
[----:B------:R-:W-:Y:S01]  /*5190*/  @!P6 IMAD.MOV R2, RZ, RZ, -R2 ;  /* 0x000000ffff02e224 */ /* 0x000fe200078e0a02 */
[----:B------:R-:W-:Y:S01]  /*51a0*/  ISETP.GT.U32.AND P6, PT, R6, R21, PT ;  /* 0x000000150600720c */ /* 0x000fe20003fc4070 */
[----:B------:R-:W-:Y:S01]  /*51b0*/  IMAD.HI.U32 R5, R108, R59, RZ ;  /* 0x0000003b6c057227 */ /* 0x000fe200078e00ff */
[----:B------:R-:W-:-:S03]  /*51c0*/  ISETP.GT.U32.AND P3, PT, R6, R218, PT ;  /* 0x000000da0600720c */ /* 0x000fc60003f64070 */
[----:B------:R-:W-:-:S04]  /*51d0*/  IMAD.HI.U32 R4, R108, R31, RZ ;  /* 0x0000001f6c047227 */ /* 0x000fc800078e00ff */
[----:B------:R-:W-:Y:S02]  /*51e0*/  IMAD.MOV R3, RZ, RZ, -R3 ;  /* 0x000000ffff037224 */ /* 0x000fe400078e0a03 */
[----:B------:R-:W-:Y:S02]  /*51f0*/  VIADD R15, R0, 0x98 ;  /* 0x00000098000f7836 */ /* 0x000fe40000000000 */
[----:B------:R-:W-:Y:S02]  /*5200*/  IMAD.MOV R10, RZ, RZ, -R5 ;  /* 0x000000ffff0a7224 */ /* 0x000fe400078e0a05 */
[----:B------:R-:W-:Y:S01]  /*5210*/  IMAD.MOV R4, RZ, RZ, -R4 ;  /* 0x000000ffff047224 */ /* 0x000fe200078e0a04 */
[----:B------:R-:W-:Y:S01]  /*5220*/  IABS R13, R15 ;  /* 0x0000000f000d7213 */ /* 0x000fe20000000000 */
[C---:B------:R-:W-:Y:S02]  /*5230*/  IMAD R5, R6.reuse, R3, R11 ;  /* 0x0000000306057224 */ /* 0x040fe400078e020b */
[----:B------:R-:W-:-:S02]  /*5240*/  IMAD R31, R6, R4, R31 ;  /* 0x00000004061f7224 */ /* 0x000fc400078e021f */
[--C-:B------:R-:W-:Y:S01]  /*5250*/  @!P2 IMAD.IADD R100, R100, 0x1, -R6.reuse ;  /* 0x000000016464a824 */ /* 0x100fe200078e0a06 */
[C---:B------:R-:W-:Y:S01]  /*5260*/  ISETP.GT.U32.AND P2, PT, R6.reuse, R5, PT ;  /* 0x000000050600720c */ /* 0x040fe20003f44070 */
[----:B------:R-:W-:Y:S01]  /*5270*/  @!P6 IMAD.IADD R21, R21, 0x1, -R6 ;  /* 0x000000011515e824 */ /* 0x000fe200078e0a06 */
[----:B------:R-:W-:Y:S01]  /*5280*/  ISETP.GT.U32.AND P6, PT, R6, R31, PT ;  /* 0x0000001f0600720c */ /* 0x000fe20003fc4070 */
[----:B------:R-:W-:-:S04]  /*5290*/  IMAD.HI.U32 R9, R108, R13, RZ ;  /* 0x0000000d6c097227 */ /* 0x000fc800078e00ff */
[--C-:B------:R-:W-:Y:S01]  /*52a0*/  @!P3 IMAD.IADD R218, R218, 0x1, -R6.reuse ;  /* 0x00000001dadab824 */ /* 0x100fe200078e0a06 */
[----:B------:R-:W-:Y:S01]  /*52b0*/  ISETP.GE.AND P3, PT, R12, RZ, PT ;  /* 0x000000ff0c00720c */ /* 0x000fe20003f66270 */
[----:B------:R-:W-:Y:S02]  /*52c0*/  IMAD.MOV R9, RZ, RZ, -R9 ;  /* 0x000000ffff097224 */ /* 0x000fe400078e0a09 */
[----:B------:R-:W-:Y:S02]  /*52d0*/  VIADD R12, R0, 0x97 ;  /* 0x00000097000c7836 */ /* 0x000fe40000000000 */
[----:B------:R-:W-:Y:S02]  /*52e0*/  IMAD R90, R6, R9, R13 ;  /* 0x00000009065a7224 */ /* 0x000fe400078e020d */
[----:B------:R-:W-:Y:S01]  /*52f0*/  VIADD R13, R0, 0x96 ;  /* 0x00000096000d7836 */ /* 0x000fe20000000000 */
[----:B------:R-:W-:Y:S01]  /*5300*/  IABS R9, R12 ;  /* 0x0000000c00097213 */ /* 0x000fe20000000000 */
[--C-:B------:R-:W-:Y:S01]  /*5310*/  @!P2 IMAD.IADD R5, R5, 0x1, -R6.reuse ;  /* 0x000000010505a824 */ /* 0x100fe200078e0a06 */
[C---:B------:R-:W-:Y:S01]  /*5320*/  ISETP.GT.U32.AND P2, PT, R6.reuse, R21, PT ;  /* 0x000000150600720c */ /* 0x040fe20003f44070 */
[----:B------:R-:W-:Y:S01]  /*5330*/  @!P6 IMAD.IADD R31, R31, 0x1, -R6 ;  /* 0x000000011f1fe824 */ /* 0x000fe200078e0a06 */
[----:B------:R-:W-:Y:S01]  /*5340*/  IABS R157, R13 ;  /* 0x0000000d009d7213 */ /* 0x000fe20000000000 */
[----:B------:R-:W-:Y:S01]  /*5350*/  @!P1 IMAD.MOV R218, RZ, RZ, -R218 ;  /* 0x000000ffffda9224 */ /* 0x000fe200078e0ada */
[----:B------:R-:W-:Y:S01]  /*5360*/  ISETP.GT.U32.AND P1, PT, R6, R5, PT ;  /* 0x000000050600720c */ /* 0x000fe20003f24070 */
[----:B------:R-:W-:Y:S01]  /*5370*/  IMAD.HI.U32 R3, R108, R9, RZ ;  /* 0x000000096c037227 */ /* 0x000fe200078e00ff */
[----:B------:R-:W-:-:S03]  /*5380*/  ISETP.GT.U32.AND P6, PT, R6, R31, PT ;  /* 0x0000001f0600720c */ /* 0x000fc60003fc4070 */
[----:B------:R-:W-:Y:S02]  /*5390*/  IMAD R59, R6, R10, R59 ;  /* 0x0000000a063b7224 */ /* 0x000fe400078e023b */
[----:B------:R-:W-:-:S04]  /*53a0*/  IMAD.HI.U32 R4, R108, R157, RZ ;  /* 0x0000009d6c047227 */ /* 0x000fc800078e00ff */
[----:B------:R-:W-:Y:S02]  /*53b0*/  IMAD.MOV R3, RZ, RZ, -R3 ;  /* 0x000000ffff037224 */ /* 0x000fe400078e0a03 */
[----:B------:R-:W-:Y:S02]  /*53c0*/  IMAD.MOV R10, RZ, RZ, -R4 ;  /* 0x000000ffff0a7224 */ /* 0x000fe400078e0a04 */
[----:B------:R-:W-:Y:S01]  /*53d0*/  @!P0 IMAD.MOV R100, RZ, RZ, -R100 ;  /* 0x000000ffff648224 */ /* 0x000fe200078e0a64 */
[C---:B------:R-:W-:Y:S01]  /*53e0*/  ISETP.GT.U32.AND P0, PT, R6.reuse, R59, PT ;  /* 0x0000003b0600720c */ /* 0x040fe20003f04070 */
[----:B------:R-:W-:Y:S01]  /*53f0*/  @!P2 IMAD.IADD R21, R21, 0x1, -R6 ;  /* 0x000000011515a824 */ /* 0x000fe200078e0a06 */
[C---:B------:R-:W-:Y:S01]  /*5400*/  ISETP.GT.U32.AND P2, PT, R6.reuse, R90, PT ;  /* 0x0000005a0600720c */ /* 0x040fe20003f44070 */
[C---:B------:R-:W-:Y:S02]  /*5410*/  IMAD R122, R6.reuse, R3, R9 ;  /* 0x00000003067a7224 */ /* 0x040fe400078e0209 */
[----:B------:R-:W-:-:S02]  /*5420*/  IMAD R157, R6, R10, R157 ;  /* 0x0000000a069d7224 */ /* 0x000fc400078e029d */
[--C-:B------:R-:W-:Y:S01]  /*5430*/  @!P1 IMAD.IADD R5, R5, 0x1, -R6.reuse ;  /* 0x0000000105059824 */ /* 0x100fe200078e0a06 */
[C---:B------:R-:W-:Y:S01]  /*5440*/  ISETP.GT.U32.AND P1, PT, R6.reuse, R122, PT ;  /* 0x0000007a0600720c */ /* 0x040fe20003f24070 */
[--C-:B------:R-:W-:Y:S01]  /*5450*/  @!P6 IMAD.IADD R31, R31, 0x1, -R6.reuse ;  /* 0x000000011f1fe824 */ /* 0x100fe200078e0a06 */
[----:B------:R-:W-:Y:S01]  /*5460*/  ISETP.GT.U32.AND P6, PT, R6, R157, PT ;  /* 0x0000009d0600720c */ /* 0x000fe20003fc4070 */
[----:B------:R-:W-:Y:S02]  /*5470*/  VIADD R17, R0, 0x94 ;  /* 0x0000009400117836 */ /* 0x000fe40000000000 */
[--C-:B------:R-:W-:Y:S01]  /*5480*/  @!P0 IMAD.IADD R59, R59, 0x1, -R6.reuse ;  /* 0x000000013b3b8824 */ /* 0x100fe200078e0a06 */
[----:B------:R-:W-:Y:S01]  /*5490*/  ISETP.GE.AND P0, PT, R14, RZ, PT ;  /* 0x000000ff0e00720c */ /* 0x000fe20003f06270 */
[--C-:B------:R-:W-:Y:S01]  /*54a0*/  @!P2 IMAD.IADD R90, R90, 0x1, -R6.reuse ;  /* 0x000000015a5aa824 */ /* 0x100fe200078e0a06 */
[----:B------:R-:W-:Y:S01]  /*54b0*/  IABS R11, R17 ;  /* 0x00000011000b7213 */ /* 0x000fe20000000000 */
[----:B------:R-:W-:Y:S01]  /*54c0*/  VIADD R16, R0, 0x95 ;  /* 0x0000009500107836 */ /* 0x000fe20000000000 */
[----:B------:R-:W-:Y:S01]  /*54d0*/  ISETP.GE.AND P2, PT, R15, RZ, PT ;  /* 0x000000ff0f00720c */ /* 0x000fe20003f46270 */
[----:B------:R-:W-:Y:S01]  /*54e0*/  @!P5 IMAD.MOV R21, RZ, RZ, -R21 ;  /* 0x000000ffff15d224 */ /* 0x000fe200078e0a15 */
[----:B------:R-:W-:Y:S01]  /*54f0*/  ISETP.GT.U32.AND P5, PT, R6, R90, PT ;  /* 0x0000005a0600720c */ /* 0x000fe20003fa4070 */
[----:B------:R-:W-:Y:S01]  /*5500*/  @!P1 IMAD.IADD R122, R122, 0x1, -R6 ;  /* 0x000000017a7a9824 */ /* 0x000fe200078e0a06 */
[----:B------:R-:W-:Y:S01]  /*5510*/  ISETP.GT.U32.AND P1, PT, R6, R59, PT ;  /* 0x0000003b0600720c */ /* 0x000fe20003f24070 */
[----:B------:R-:W-:Y:S01]  /*5520*/  IMAD.HI.U32 R4, R108, R11, RZ ;  /* 0x0000000b6c047227 */ /* 0x000fe200078e00ff */
[----:B------:R-:W-:-:S03]  /*5530*/  IABS R189, R16 ;  /* 0x0000001000bd7213 */ /* 0x000fc60000000000 */
[----:B------:R-:W-:Y:S01]  /*5540*/  @!P6 IMAD.IADD R157, R157, 0x1, -R6 ;  /* 0x000000019d9de824 */ /* 0x000fe200078e0a06 */
[----:B------:R-:W-:Y:S01]  /*5550*/  ISETP.GT.U32.AND P6, PT, R6, R122, PT ;  /* 0x0000007a0600720c */ /* 0x000fe20003fc4070 */
[----:B------:R-:W-:Y:S02]  /*5560*/  IMAD.MOV R4, RZ, RZ, -R4 ;  /* 0x000000ffff047224 */ /* 0x000fe400078e0a04 */
[----:B------:R-:W-:Y:S02]  /*5570*/  VIADD R9, R0, 0x93 ;  /* 0x0000009300097836 */ /* 0x000fe40000000000 */
[----:B------:R-:W-:-:S03]  /*5580*/  IMAD.HI.U32 R3, R108, R189, RZ ;  /* 0x000000bd6c037227 */ /* 0x000fc600078e00ff */
[----:B------:R-:W-:Y:S01]  /*5590*/  IABS R249, R9 ;  /* 0x0000000900f97213 */ /* 0x000fe20000000000 */
[----:B------:R-:W-:Y:S02]  /*55a0*/  IMAD R220, R6, R4, R11 ;  /* 0x0000000406dc7224 */ /* 0x000fe400078e020b */
[----:B------:R-:W-:Y:S02]  /*55b0*/  VIADD R10, R0, 0x92 ;  /* 0x00000092000a7836 */ /* 0x000fe40000000000 */
[----:B------:R-:W-:Y:S02]  /*55c0*/  IMAD.MOV R3, RZ, RZ, -R3 ;  /* 0x000000ffff037224 */ /* 0x000fe400078e0a03 */
[----:B------:R-:W-:Y:S01]  /*55d0*/  @!P4 IMAD.MOV R5, RZ, RZ, -R5 ;  /* 0x000000ffff05c224 */ /* 0x000fe200078e0a05 */
[----:B------:R-:W-:Y:S01]  /*55e0*/  ISETP.GT.U32.AND P4, PT, R6, R157, PT ;  /* 0x0000009d0600720c */ /* 0x000fe20003f84070 */
[--C-:B------:R-:W-:Y:S01]  /*55f0*/  @!P1 IMAD.IADD R59, R59, 0x1, -R6.reuse ;  /* 0x000000013b3b9824 */ /* 0x100fe200078e0a06 */
[----:B------:R-:W-:Y:S01]  /*5600*/  IABS R111, R10 ;  /* 0x0000000a006f7213 */ /* 0x000fe20000000000 */
[----:B------:R-:W-:Y:S01]  /*5610*/  @!P5 IMAD.IADD R90, R90, 0x1, -R6 ;  /* 0x000000015a5ad824 */ /* 0x000fe200078e0a06 */
[----:B------:R-:W-:Y:S01]  /*5620*/  ISETP.GE.AND P1, PT, R12, RZ, PT ;  /* 0x000000ff0c00720c */ /* 0x000fe20003f26270 */
[C---:B------:R-:W-:Y:S01]  /*5630*/  IMAD R189, R6.reuse, R3, R189 ;  /* 0x0000000306bd7224 */ /* 0x040fe200078e02bd */
[----:B------:R-:W-:Y:S01]  /*5640*/  ISETP.GT.U32.AND P5, PT, R6, R220, PT ;  /* 0x000000dc0600720c */ /* 0x000fe20003fa4070 */
[----:B------:R-:W-:-:S04]  /*5650*/  IMAD.HI.U32 R3, R108, R249, RZ ;  /* 0x000000f96c037227 */ /* 0x000fc800078e00ff */
[----:B------:R-:W-:Y:S01]  /*5660*/  @!P6 IMAD.IADD R122, R122, 0x1, -R6 ;  /* 0x000000017a7ae824 */ /* 0x000fe200078e0a06 */
[----:B------:R-:W-:Y:S01]  /*5670*/  ISETP.GE.AND P6, PT, R13, RZ, PT ;  /* 0x000000ff0d00720c */ /* 0x000fe20003fc6270 */
[----:B------:R-:W-:-:S04]  /*5680*/  IMAD.HI.U32 R4, R108, R111, RZ ;  /* 0x0000006f6c047227 */ /* 0x000fc800078e00ff */
[----:B------:R-:W-:Y:S02]  /*5690*/  IMAD.MOV R3, RZ, RZ, -R3 ;  /* 0x000000ffff037224 */ /* 0x000fe400078e0a03 */
[----:B------:R-:W-:Y:S01]  /*56a0*/  @!P3 IMAD.MOV R31, RZ, RZ, -R31 ;  /* 0x000000ffff1fb224 */ /* 0x000fe200078e0a1f */
[C---:B------:R-:W-:Y:S01]  /*56b0*/  ISETP.GT.U32.AND P3, PT, R6.reuse, R189, PT ;  /* 0x000000bd0600720c */ /* 0x040fe20003f64070 */
[----:B------:R-:W-:Y:S02]  /*56c0*/  IMAD.MOV R4, RZ, RZ, -R4 ;  /* 0x000000ffff047224 */ /* 0x000fe400078e0a04 */
[----:B------:R-:W-:Y:S02]  /*56d0*/  IMAD R249, R6, R3, R249 ;  /* 0x0000000306f97224 */ /* 0x000fe400078e02f9 */
[--C-:B------:R-:W-:Y:S01]  /*56e0*/  @!P4 IMAD.IADD R157, R157, 0x1, -R6.reuse ;  /* 0x000000019d9dc824 */ /* 0x100fe200078e0a06 */
[----:B------:R-:W-:Y:S01]  /*56f0*/  ISETP.GE.AND P4, PT, R16, RZ, PT ;  /* 0x000000ff1000720c */ /* 0x000fe20003f86270 */
[----:B------:R-:W-:-:S02]  /*5700*/  @!P5 IMAD.IADD R220, R220, 0x1, -R6 ;  /* 0x00000001dcdcd824 */ /* 0x000fc400078e0a06 */
[C---:B------:R-:W-:Y:S02]  /*5710*/  IMAD R111, R6.reuse, R4, R111 ;  /* 0x00000004066f7224 */ /* 0x040fe400078e026f */
[----:B------:R-:W-:Y:S01]  /*5720*/  @!P1 IMAD.MOV R122, RZ, RZ, -R122 ;  /* 0x000000ffff7a9224 */ /* 0x000fe200078e0a7a */
[C---:B------:R-:W-:Y:S01]  /*5730*/  ISETP.GT.U32.AND P1, PT, R6.reuse, R249, PT ;  /* 0x000000f90600720c */ /* 0x040fe20003f24070 */
[----:B------:R-:W-:Y:S01]  /*5740*/  @!P6 IMAD.MOV R157, RZ, RZ, -R157 ;  /* 0x000000ffff9de224 */ /* 0x000fe200078e0a9d */
[C---:B------:R-:W-:Y:S01]  /*5750*/  ISETP.GT.U32.AND P5, PT, R6.reuse, R220, PT ;  /* 0x000000dc0600720c */ /* 0x040fe20003fa4070 */
[----:B------:R-:W-:Y:S01]  /*5760*/  @!P3 IMAD.IADD R189, R189, 0x1, -R6 ;  /* 0x00000001bdbdb824 */ /* 0x000fe200078e0a06 */
[----:B------:R-:W-:Y:S01]  /*5770*/  ISETP.GT.U32.AND P6, PT, R6, R111, PT ;  /* 0x0000006f0600720c */ /* 0x000fe20003fc4070 */
[----:B------:R-:W-:Y:S01]  /*5780*/  VIADD R3, R0, 0x91 ;  /* 0x0000009100037836 */ /* 0x000fe20000000000 */
[----:B------:R-:W-:Y:S01]  /*5790*/  ISETP.GE.AND P3, PT, R17, RZ, PT ;  /* 0x000000ff1100720c */ /* 0x000fe20003f66270 */
[----:B------:R-:W-:Y:S01]  /*57a0*/  @!P0 IMAD.MOV R59, RZ, RZ, -R59 ;  /* 0x000000ffff3b8224 */ /* 0x000fe200078e0a3b */
[----:B------:R-:W-:Y:S01]  /*57b0*/  ISETP.GT.U32.AND P0, PT, R6, R189, PT ;  /* 0x000000bd0600720c */ /* 0x000fe20003f04070 */
[----:B------:R-:W-:Y:S01]  /*57c0*/  VIADD R4, R0, 0x90 ;  /* 0x0000009000047836 */ /* 0x000fe20000000000 */
[----:B------:R-:W-:Y:S01]  /*57d0*/  IABS R11, R3 ;  /* 0x00000003000b7213 */ /* 0x000fe20000000000 */
[----:B------:R-:W-:Y:S01]  /*57e0*/  @!P2 IMAD.MOV R90, RZ, RZ, -R90 ;  /* 0x000000ffff5aa224 */ /* 0x000fe200078e0a5a */
[----:B------:R-:W-:Y:S01]  /*57f0*/  ISETP.GE.AND P2, PT, R9, RZ, PT ;  /* 0x000000ff0900720c */ /* 0x000fe20003f46270 */
[--C-:B------:R-:W-:Y:S01]  /*5800*/  @!P1 IMAD.IADD R249, R249, 0x1, -R6.reuse ;  /* 0x00000001f9f99824 */ /* 0x100fe200078e0a06 */
[----:B------:R-:W-:Y:S01]  /*5810*/  IABS R13, R4 ;  /* 0x00000004000d7213 */ /* 0x000fe20000000000 */
[--C-:B------:R-:W-:Y:S01]  /*5820*/  @!P5 IMAD.IADD R220, R220, 0x1, -R6.reuse ;  /* 0x00000001dcdcd824 */ /* 0x100fe200078e0a06 */
[----:B------:R-:W-:Y:S01]  /*5830*/  ISETP.GE.AND P5, PT, R3, RZ, PT ;  /* 0x000000ff0300720c */ /* 0x000fe20003fa6270 */
[----:B------:R-:W-:Y:S01]  /*5840*/  @!P6 IMAD.IADD R111, R111, 0x1, -R6 ;  /* 0x000000016f6fe824 */ /* 0x000fe200078e0a06 */
[----:B------:R-:W-:Y:S01]  /*5850*/  ISETP.GT.U32.AND P6, PT, R6, R249, PT ;  /* 0x000000f90600720c */ /* 0x000fe20003fc4070 */
[----:B------:R-:W-:Y:S01]  /*5860*/  IMAD.HI.U32 R3, R108, R11, RZ ;  /* 0x0000000b6c037227 */ /* 0x000fe200078e00ff */
[----:B------:R-:W-:-:S03]  /*5870*/  ISETP.GE.AND P1, PT, R4, RZ, PT ;  /* 0x000000ff0400720c */ /* 0x000fc60003f26270 */
[----:B------:R-:W-:Y:S02]  /*5880*/  IMAD.MOV R3, RZ, RZ, -R3 ;  /* 0x000000ffff037224 */ /* 0x000fe400078e0a03 */
[----:B------:R-:W-:Y:S01]  /*5890*/  @!P0 IMAD.IADD R189, R189, 0x1, -R6 ;  /* 0x00000001bdbd8824 */ /* 0x000fe200078e0a06 */
[----:B------:R-:W-:Y:S01]  /*58a0*/  ISETP.GE.AND P0, PT, R10, RZ, PT ;  /* 0x000000ff0a00720c */ /* 0x000fe20003f06270 */
[----:B------:R-:W-:Y:S02]  /*58b0*/  IMAD R238, R6, R3, R11 ;  /* 0x0000000306ee7224 */ /* 0x000fe400078e020b */
[----:B------:R-:W-:-:S04]  /*58c0*/  IMAD.HI.U32 R4, R108, R13, RZ ;  /* 0x0000000d6c047227 */ /* 0x000fc800078e00ff */
[----:B------:R-:W-:Y:S01]  /*58d0*/  @!P4 IMAD.MOV R189, RZ, RZ, -R189 ;  /* 0x000000ffffbdc224 */ /* 0x000fe200078e0abd */
[C---:B------:R-:W-:Y:S01]  /*58e0*/  ISETP.GT.U32.AND P4, PT, R6.reuse, R111, PT ;  /* 0x0000006f0600720c */ /* 0x040fe20003f84070 */
[----:B------:R-:W-:Y:S01]  /*58f0*/  @!P6 IMAD.IADD R249, R249, 0x1, -R6 ;  /* 0x00000001f9f9e824 */ /* 0x000fe200078e0a06 */
[----:B------:R-:W-:Y:S01]  /*5900*/  ISETP.GT.U32.AND P6, PT, R6, R238, PT ;  /* 0x000000ee0600720c */ /* 0x000fe20003fc4070 */
[----:B------:R-:W-:Y:S02]  /*5910*/  IMAD.MOV R4, RZ, RZ, -R4 ;  /* 0x000000ffff047224 */ /* 0x000fe400078e0a04 */
[----:B------:R-:W-:Y:S02]  /*5920*/  VIADD R9, R0, 0x8f ;  /* 0x0000008f00097836 */ /* 0x000fe40000000000 */
[----:B------:R-:W-:Y:S02]  /*5930*/  IMAD R88, R6, R4, R13 ;  /* 0x0000000406587224 */ /* 0x000fe400078e020d */
[----:B------:R-:W-:Y:S01]  /*5940*/  @!P3 IMAD.MOV R220, RZ, RZ, -R220 ;  /* 0x000000ffffdcb224 */ /* 0x000fe200078e0adc */
[----:B------:R-:W-:Y:S01]  /*5950*/  ISETP.GE.AND P3, PT, R9, RZ, PT ;  /* 0x000000ff0900720c */ /* 0x000fe20003f66270 */
[----:B------:R-:W-:Y:S01]  /*5960*/  VIADD R3, R0, 0x8e ;  /* 0x0000008e00037836 */ /* 0x000fe20000000000 */
[----:B------:R-:W-:Y:S01]  /*5970*/  IABS R9, R9 ;  /* 0x0000000900097213 */ /* 0x000fe20000000000 */
[----:B------:R-:W-:Y:S01]  /*5980*/  @!P2 IMAD.MOV R249, RZ, RZ, -R249 ;  /* 0x000000fffff9a224 */ /* 0x000fe200078e0af9 */
        /* <DEDUP_REMOVED lines=8> */
[----:B------:R-:W-:Y:S02]  /*5a10*/  IMAD.MOV R10, RZ, RZ, -R3 ;  /* 0x000000ffff0a7224 */ /* 0x000fe400078e0a03 */
[----:B------:R-:W-:Y:S01]  /*5a20*/  IMAD.HI.U32 R3, R108, R227, RZ ;  /* 0x000000e36c037227 */ /* 0x000fe200078e00ff */
[----:B------:R-:W-:-:S03]  /*5a30*/  IABS R167, R4 ;  /* 0x0000000400a77213 */ /* 0x000fc60000000000 */
[----:B------:R-:W-:Y:S02]  /*5a40*/  VIADD R12, R0, 0x8c ;  /* 0x0000008c000c7836 */ /* 0x000fe40000000000 */
[----:B------:R-:W-:Y:S02]  /*5a50*/  @!P2 IMAD.IADD R88, R88, 0x1, -R6 ;  /* 0x000000015858a824 */ /* 0x000fe400078e0a06 */
[----:B------:R-:W-:Y:S01]  /*5a60*/  IMAD.MOV R3, RZ, RZ, -R3 ;  /* 0x000000ffff037224 */ /* 0x000fe200078e0a03 */
[----:B------:R-:W-:Y:S01]  /*5a70*/  IABS R11, R12 ;  /* 0x0000000c000b7213 */ /* 0x000fe20000000000 */
[C---:B------:R-:W-:Y:S01]  /*5a80*/  IMAD R9, R6.reuse, R10, R9 ;  /* 0x0000000a06097224 */ /* 0x040fe200078e0209 */
[C---:B------:R-:W-:Y:S01]  /*5a90*/  ISETP.GT.U32.AND P2, PT, R6.reuse, R88, PT ;  /* 0x000000580600720c */ /* 0x040fe20003f44070 */
[----:B------:R-:W-:Y:S02]  /*5aa0*/  IMAD R227, R6, R3, R227 ;  /* 0x0000000306e37224 */ /* 0x000fe400078e02e3 */
[----:B------:R-:W-:-:S04]  /*5ab0*/  IMAD.HI.U32 R3, R108, R167, RZ ;  /* 0x000000a76c037227 */ /* 0x000fc800078e00ff */
[----:B------:R-:W-:Y:S01]  /*5ac0*/  @!P0 IMAD.MOV R111, RZ, RZ, -R111 ;  /* 0x000000ffff6f8224 */ /* 0x000fe200078e0a6f */
[----:B------:R-:W-:Y:S01]  /*5ad0*/  ISETP.GE.AND P0, PT, R4, RZ, PT ;  /* 0x000000ff0400720c */ /* 0x000fe20003f06270 */
[----:B------:R-:W-:Y:S01]  /*5ae0*/  @!P6 IMAD.IADD R238, R238, 0x1, -R6 ;  /* 0x00000001eeeee824 */ /* 0x000fe200078e0a06 */
[----:B------:R-:W-:Y:S01]  /*5af0*/  ISETP.GT.U32.AND P6, PT, R6, R9, PT ;  /* 0x000000090600720c */ /* 0x000fe20003fc4070 */
[----:B------:R-:W-:-:S04]  /*5b00*/  IMAD.HI.U32 R4, R108, R11, RZ ;  /* 0x0000000b6c047227 */ /* 0x000fc800078e00ff */
[----:B------:R-:W-:Y:S02]  /*5b10*/  IMAD.MOV R3, RZ, RZ, -R3 ;  /* 0x000000ffff037224 */ /* 0x000fe400078e0a03 */
[----:B------:R-:W-:Y:S02]  /*5b20*/  IMAD.MOV R4, RZ, RZ, -R4 ;  /* 0x000000ffff047224 */ /* 0x000fe400078e0a04 */
[C---:B------:R-:W-:Y:S02]  /*5b30*/  IMAD R167, R6.reuse, R3, R167 ;  /* 0x0000000306a77224 */ /* 0x040fe400078e02a7 */
[----:B------:R-:W-:Y:S02]  /*5b40*/  IMAD R170, R6, R4, R11 ;  /* 0x0000000406aa7224 */ /* 0x000fe400078e020b */
[--C-:B------:R-:W-:Y:S01]  /*5b50*/  @!P2 IMAD.IADD R88, R88, 0x1, -R6.reuse ;  /* 0x000000015858a824 */ /* 0x100fe200078e0a06 */
[C---:B------:R-:W-:Y:S01]  /*5b60*/  ISETP.GT.U32.AND P2, PT, R6.reuse, R167, PT ;  /* 0x000000a70600720c */ /* 0x040fe20003f44070 */
[----:B------:R-:W-:Y:S01]  /*5b70*/  @!P6 IMAD.IADD R9, R9, 0x1, -R6 ;  /* 0x000000010909e824 */ /* 0x000fe200078e0a06 */
[C---:B------:R-:W-:Y:S01]  /*5b80*/  ISETP.GT.U32.AND P6, PT, R6.reuse, R170, PT ;  /* 0x000000aa0600720c */ /* 0x040fe20003fc4070 */
[----:B------:R-:W-:Y:S01]  /*5b90*/  @!P5 IMAD.MOV R238, RZ, RZ, -R238 ;  /* 0x000000ffffeed224 */ /* 0x000fe200078e0aee */
[----:B------:R-:W-:Y:S01]  /*5ba0*/  ISETP.GT.U32.AND P5, PT, R6, R227, PT ;  /* 0x000000e30600720c */ /* 0x000fe20003fa4070 */
[----:B------:R-:W-:-:S02]  /*5bb0*/  VIADD R15, R0, 0x8a ;  /* 0x0000008a000f7836 */ /* 0x000fc40000000000 */
[C---:B------:R-:W-:Y:S02]  /*5bc0*/  VIADD R14, R0.reuse, 0x8b ;  /* 0x0000008b000e7836 */ /* 0x040fe40000000000 */
[----:B------:R-:W-:Y:S01]  /*5bd0*/  VIADD R16, R0, 0x89 ;  /* 0x0000008900107836 */ /* 0x000fe20000000000 */
[----:B------:R-:W-:Y:S01]  /*5be0*/  IABS R57, R15 ;  /* 0x0000000f00397213 */ /* 0x000fe20000000000 */
[----:B------:R-:W-:Y:S01]  /*5bf0*/  @!P1 IMAD.MOV R88, RZ, RZ, -R88 ;  /* 0x000000ffff589224 */ /* 0x000fe200078e0a58 */
[----:B------:R-:W-:Y:S01]  /*5c00*/  IABS R13, R14 ;  /* 0x0000000e000d7213 */ /* 0x000fe20000000000 */
[--C-:B------:R-:W-:Y:S01]  /*5c10*/  @!P2 IMAD.IADD R167, R167, 0x1, -R6.reuse ;  /* 0x00000001a7a7a824 */ /* 0x100fe200078e0a06 */
[----:B------:R-:W-:Y:S01]  /*5c20*/  IABS R11, R16 ;  /* 0x00000010000b7213 */ /* 0x000fe20000000000 */
[----:B------:R-:W-:Y:S02]  /*5c30*/  @!P6 IMAD.IADD R170, R170, 0x1, -R6 ;  /* 0x00000001aaaae824 */ /* 0x000fe400078e0a06 */
[----:B------:R-:W-:Y:S01]  /*5c40*/  IMAD.HI.U32 R4, R108, R57, RZ ;  /* 0x000000396c047227 */ /* 0x000fe200078e00ff */
[----:B------:R-:W-:-:S02]  /*5c50*/  ISETP.GT.U32.AND P6, PT, R6, R167, PT ;  /* 0x000000a70600720c */ /* 0x000fc40003fc4070 */
[C---:B------:R-:W-:Y:S01]  /*5c60*/  ISETP.GT.U32.AND P1, PT, R6.reuse, R170, PT ;  /* 0x000000aa0600720c */ /* 0x040fe20003f24070 */
[----:B------:R-:W-:Y:S01]  /*5c70*/  @!P5 IMAD.IADD R227, R227, 0x1, -R6 ;  /* 0x00000001e3e3d824 */ /* 0x000fe200078e0a06 */
[----:B------:R-:W-:Y:S01]  /*5c80*/  ISETP.GT.U32.AND P5, PT, R6, R9, PT ;  /* 0x000000090600720c */ /* 0x000fe20003fa4070 */
[----:B------:R-:W-:Y:S02]  /*5c90*/  IMAD.MOV R4, RZ, RZ, -R4 ;  /* 0x000000ffff047224 */ /* 0x000fe400078e0a04 */
[----:B------:R-:W-:Y:S01]  /*5ca0*/  IMAD.HI.U32 R3, R108, R13, RZ ;  /* 0x0000000d6c037227 */ /* 0x000fe200078e00ff */
[----:B------:R-:W-:-:S03]  /*5cb0*/  ISETP.GT.U32.AND P2, PT, R6, R227, PT ;  /* 0x000000e30600720c */ /* 0x000fc60003f44070 */
[C---:B------:R-:W-:Y:S02]  /*5cc0*/  IMAD R57, R6.reuse, R4, R57 ;  /* 0x0000000406397224 */ /* 0x040fe400078e0239 */
[----:B------:R-:W-:Y:S02]  /*5cd0*/  IMAD.MOV R3, RZ, RZ, -R3 ;  /* 0x000000ffff037224 */ /* 0x000fe400078e0a03 */
[--C-:B------:R-:W-:Y:S01]  /*5ce0*/  @!P6 IMAD.IADD R167, R167, 0x1, -R6.reuse ;  /* 0x00000001a7a7e824 */ /* 0x100fe200078e0a06 */
[C---:B------:R-:W-:Y:S01]  /*5cf0*/  ISETP.GT.U32.AND P6, PT, R6.reuse, R57, PT ;  /* 0x000000390600720c */ /* 0x040fe20003fc4070 */
[C---:B------:R-:W-:Y:S02]  /*5d00*/  IMAD R3, R6.reuse, R3, R13 ;  /* 0x0000000306037224 */ /* 0x040fe400078e020d */
[--C-:B------:R-:W-:Y:S02]  /*5d10*/  @!P5 IMAD.IADD R9, R9, 0x1, -R6.reuse ;  /* 0x000000010909d824 */ /* 0x100fe400078e0a06 */
[----:B------:R-:W-:Y:S01]  /*5d20*/  @!P2 IMAD.IADD R227, R227, 0x1, -R6 ;  /* 0x00000001e3e3a824 */ /* 0x000fe200078e0a06 */
[----:B------:R-:W-:Y:S01]  /*5d30*/  ISETP.GT.U32.AND P5, PT, R6, R3, PT ;  /* 0x000000030600720c */ /* 0x000fe20003fa4070 */
[----:B------:R-:W-:Y:S01]  /*5d40*/  IMAD.HI.U32 R4, R108, R11, RZ ;  /* 0x0000000b6c047227 */ /* 0x000fe200078e00ff */
[----:B------:R-:W-:-:S03]  /*5d50*/  ISETP.GE.AND P2, PT, R12, RZ, PT ;  /* 0x000000ff0c00720c */ /* 0x000fc60003f46270 */
[C---:B------:R-:W-:Y:S02]  /*5d60*/  VIADD R12, R0.reuse, 0x87 ;  /* 0x00000087000c7836 */ /* 0x040fe40000000000 */
[----:B------:R-:W-:Y:S02]  /*5d70*/  @!P6 IMAD.IADD R57, R57, 0x1, -R6 ;  /* 0x000000013939e824 */ /* 0x000fe400078e0a06 */
[----:B------:R-:W-:Y:S01]  /*5d80*/  IMAD.MOV R4, RZ, RZ, -R4 ;  /* 0x000000ffff047224 */ /* 0x000fe200078e0a04 */
[----:B------:R-:W-:Y:S01]  /*5d90*/  IABS R247, R12 ;  /* 0x0000000c00f77213 */ /* 0x000fe20000000000 */
[----:B------:R-:W-:Y:S01]  /*5da0*/  VIADD R13, R0, 0x88 ;  /* 0x00000088000d7836 */ /* 0x000fe20000000000 */
[C---:B------:R-:W-:Y:S01]  /*5db0*/  ISETP.GT.U32.AND P6, PT, R6.reuse, R57, PT ;  /* 0x000000390600720c */ /* 0x040fe20003fc4070 */
[----:B------:R-:W-:Y:S02]  /*5dc0*/  IMAD R120, R6, R4, R11 ;  /* 0x0000000406787224 */ /* 0x000fe400078e020b */
[----:B------:R-:W-:Y:S01]  /*5dd0*/  IMAD.HI.U32 R4, R108, R247, RZ ;  /* 0x000000f76c047227 */ /* 0x000fe200078e00ff */
[----:B------:R-:W-:-:S03]  /*5de0*/  IABS R187, R13 ;  /* 0x0000000d00bb7213 */ /* 0x000fc60000000000 */
[----:B------:R-:W-:Y:S01]  /*5df0*/  @!P5 IMAD.IADD R3, R3, 0x1, -R6 ;  /* 0x000000010303d824 */ /* 0x000fe200078e0a06 */
[----:B------:R-:W-:Y:S01]  /*5e00*/  ISETP.GE.AND P5, PT, R15, RZ, PT ;  /* 0x000000ff0f00720c */ /* 0x000fe20003fa6270 */
[----:B------:R-:W-:Y:S02]  /*5e10*/  IMAD.MOV R4, RZ, RZ, -R4 ;  /* 0x000000ffff047224 */ /* 0x000fe400078e0a04 */
[----:B------:R-:W-:Y:S01]  /*5e20*/  @!P3 IMAD.MOV R9, RZ, RZ, -R9 ;  /* 0x000000ffff09b224 */ /* 0x000fe200078e0a09 */
[----:B------:R-:W-:Y:S01]  /*5e30*/  ISETP.GT.U32.AND P3, PT, R6, R3, PT ;  /* 0x000000030600720c */ /* 0x000fe20003f64070 */
[----:B------:R-:W-:-:S04]  /*5e40*/  IMAD.HI.U32 R10, R108, R187, RZ ;  /* 0x000000bb6c0a7227 */ /* 0x000fc800078e00ff */
[C---:B------:R-:W-:Y:S02]  /*5e50*/  IMAD R247, R6.reuse, R4, R247 ;  /* 0x0000000406f77224 */ /* 0x040fe400078e02f7 */
[----:B------:R-:W-:Y:S02]  /*5e60*/  IMAD.MOV R10, RZ, RZ, -R10 ;  /* 0x000000ffff0a7224 */ /* 0x000fe400078e0a0a */
[--C-:B------:R-:W-:Y:S01]  /*5e70*/  @!P6 IMAD.IADD R57, R57, 0x1, -R6.reuse ;  /* 0x000000013939e824 */ /* 0x100fe200078e0a06 */
[----:B------:R-:W-:Y:S01]  /*5e80*/  ISETP.GT.U32.AND P6, PT, R6, R247, PT ;  /* 0x000000f70600720c */ /* 0x000fe20003fc4070 */
[----:B------:R-:W-:Y:S01]  /*5e90*/  @!P1 IMAD.IADD R170, R170, 0x1, -R6 ;  /* 0x00000001aaaa9824 */ /* 0x000fe200078e0a06 */
[----:B------:R-:W-:Y:S01]  /*5ea0*/  ISETP.GE.AND P1, PT, R14, RZ, PT ;  /* 0x000000ff0e00720c */ /* 0x000fe20003f26270 */
[----:B------:R-:W-:Y:S02]  /*5eb0*/  IMAD R187, R6, R10, R187 ;  /* 0x0000000a06bb7224 */ /* 0x000fe400078e02bb */
[----:B------:R-:W-:-:S02]  /*5ec0*/  VIADD R14, R0, 0x86 ;  /* 0x00000086000e7836 */ /* 0x000fc40000000000 */
[----:B------:R-:W-:Y:S01]  /*5ed0*/  @!P2 IMAD.MOV R170, RZ, RZ, -R170 ;  /* 0x000000ffffaaa224 */ /* 0x000fe200078e0aaa */
[----:B------:R-:W-:Y:S01]  /*5ee0*/  ISETP.GT.U32.AND P2, PT, R6, R187, PT ;  /* 0x000000bb0600720c */ /* 0x000fe20003f44070 */
[--C-:B------:R-:W-:Y:S01]  /*5ef0*/  @!P3 IMAD.IADD R3, R3, 0x1, -R6.reuse ;  /* 0x000000010303b824 */ /* 0x100fe200078e0a06 */
[----:B------:R-:W-:Y:S01]  /*5f00*/  ISETP.GE.AND P3, PT, R13, RZ, PT ;  /* 0x000000ff0d00720c */ /* 0x000fe20003f66270 */
[----:B------:R-:W-:Y:S01]  /*5f10*/  VIADD R13, R0, 0x85 ;  /* 0x00000085000d7836 */ /* 0x000fe20000000000 */
[----:B------:R-:W-:Y:S01]  /*5f20*/  IABS R11, R14 ;  /* 0x0000000e000b7213 */ /* 0x000fe20000000000 */
[----:B------:R-:W-:Y:S01]  /*5f30*/  @!P4 IMAD.MOV R227, RZ, RZ, -R227 ;  /* 0x000000ffffe3c224 */ /* 0x000fe200078e0ae3 */
[----:B------:R-:W-:Y:S01]  /*5f40*/  ISETP.GT.U32.AND P4, PT, R6, R120, PT ;  /* 0x000000780600720c */ /* 0x000fe20003f84070 */
[----:B------:R-:W-:Y:S01]  /*5f50*/  @!P6 IMAD.IADD R247, R247, 0x1, -R6 ;  /* 0x00000001f7f7e824 */ /* 0x000fe200078e0a06 */
[----:B------:R-:W-:Y:S01]  /*5f60*/  IABS R209, R13 ;  /* 0x0000000d00d17213 */ /* 0x000fe20000000000 */
[----:B------:R-:W-:-:S03]  /*5f70*/  IMAD.HI.U32 R4, R108, R11, RZ ;  /* 0x0000000b6c047227 */ /* 0x000fc600078e00ff */
[----:B------:R-:W-:Y:S01]  /*5f80*/  ISETP.GT.U32.AND P6, PT, R6, R247, PT ;  /* 0x000000f70600720c */ /* 0x000fe20003fc4070 */
[----:B------:R-:W-:Y:S02]  /*5f90*/  IMAD.MOV R246, RZ, RZ, -R4 ;  /* 0x000000fffff67224 */ /* 0x000fe400078e0a04 */
[----:B------:R-:W-:-:S04]  /*5fa0*/  IMAD.HI.U32 R4, R108, R209, RZ ;  /* 0x000000d16c047227 */ /* 0x000fc800078e00ff */
[----:B------:R-:W-:Y:S02]  /*5fb0*/  @!P2 IMAD.IADD R187, R187, 0x1, -R6 ;  /* 0x00000001bbbba824 */ /* 0x000fe400078e0a06 */
[----:B------:R-:W-:Y:S02]  /*5fc0*/  IMAD.MOV R4, RZ, RZ, -R4 ;  /* 0x000000ffff047224 */ /* 0x000fe400078e0a04 */
[----:B------:R-:W-:Y:S01]  /*5fd0*/  @!P1 IMAD.MOV R3, RZ, RZ, -R3 ;  /* 0x000000ffff039224 */ /* 0x000fe200078e0a03 */
[----:B------:R-:W-:Y:S01]  /*5fe0*/  ISETP.GT.U32.AND P1, PT, R6, R187, PT ;  /* 0x000000bb0600720c */ /* 0x000fe20003f24070 */
[--C-:B------:R-:W-:Y:S01]  /*5ff0*/  @!P4 IMAD.IADD R120, R120, 0x1, -R6.reuse ;  /* 0x000000017878c824 */ /* 0x100fe200078e0a06 */
[----:B------:R-:W-:Y:S01]  /*6000*/  ISETP.GE.AND P4, PT, R12, RZ, PT ;  /* 0x000000ff0c00720c */ /* 0x000fe20003f86270 */
[----:B------:R-:W-:Y:S02]  /*6010*/  IMAD R209, R6, R4, R209 ;  /* 0x0000000406d17224 */ /* 0x000fe400078e02d1 */
[----:B------:R-:W-:Y:S01]  /*6020*/  VIADD R12, R0, 0x84 ;  /* 0x00000084000c7836 */ /* 0x000fe20000000000 */
[C---:B------:R-:W-:Y:S01]  /*6030*/  ISETP.GT.U32.AND P2, PT, R6.reuse, R120, PT ;  /* 0x000000780600720c */ /* 0x040fe20003f44070 */
[--C-:B------:R-:W-:Y:S01]  /*6040*/  @!P6 IMAD.IADD R247, R247, 0x1, -R6.reuse ;  /* 0x00000001f7f7e824 */ /* 0x100fe200078e0a06 */
[C---:B------:R-:W-:Y:S01]  /*6050*/  ISETP.GT.U32.AND P6, PT, R6.reuse, R209, PT ;  /* 0x000000d10600720c */ /* 0x040fe20003fc4070 */
[----:B------:R-:W-:Y:S01]  /*6060*/  IMAD R246, R6, R246, R11 ;  /* 0x000000f606f67224 */ /* 0x000fe200078e020b */
[----:B------:R-:W-:Y:S01]  /*6070*/  IABS R10, R12 ;  /* 0x0000000c000a7213 */ /* 0x000fe20000000000 */
[----:B------:R-:W-:Y:S01]  /*6080*/  @!P0 IMAD.MOV R167, RZ, RZ, -R167 ;  /* 0x000000ffffa78224 */ /* 0x000fe200078e0aa7 */
[----:B------:R-:W-:Y:S01]  /*6090*/  ISETP.GE.AND P0, PT, R16, RZ, PT ;  /* 0x000000ff1000720c */ /* 0x000fe20003f06270 */
[----:B------:R-:W-:Y:S01]  /*60a0*/  @!P1 IMAD.IADD R187, R187, 0x1, -R6 ;  /* 0x00000001bbbb9824 */ /* 0x000fe200078e0a06 */
[----:B------:R-:W-:Y:S01]  /*60b0*/  ISETP.GE.AND P1, PT, R14, RZ, PT ;  /* 0x000000ff0e00720c */ /* 0x000fe20003f26270 */
[----:B------:R-:W-:-:S02]  /*60c0*/  IMAD.MOV.U32 R11, RZ, RZ, R10 ;  /* 0x000000ffff0b7224 */ /* 0x000fc400078e000a */
[----:B------:R-:W-:Y:S02]  /*60d0*/  VIADD R14, R0, 0x82 ;  /* 0x00000082000e7836 */ /* 0x000fe40000000000 */
[----:B------:R-:W-:-:S03]  /*60e0*/  IMAD.HI.U32 R4, R108, R11, RZ ;  /* 0x0000000b6c047227 */ /* 0x000fc600078e00ff */
[----:B------:R-:W-:Y:S01]  /*60f0*/  IABS R135, R14 ;  /* 0x0000000e00877213 */ /* 0x000fe20000000000 */
[----:B------:R-:W-:Y:S02]  /*6100*/  @!P6 IMAD.IADD R209, R209, 0x1, -R6 ;  /* 0x00000001d1d1e824 */ /* 0x000fe400078e0a06 */
[----:B------:R-:W-:Y:S02]  /*6110*/  IMAD.MOV R4, RZ, RZ, -R4 ;  /* 0x000000ffff047224 */ /* 0x000fe400078e0a04 */
[----:B------:R-:W-:Y:S01]  /*6120*/  VIADD R16, R0, 0x83 ;  /* 0x0000008300107836 */ /* 0x000fe20000000000 */
[----:B------:R-:W-:Y:S01]  /*6130*/  ISETP.GT.U32.AND P6, PT, R6, R209, PT ;  /* 0x000000d10600720c */ /* 0x000fe20003fc4070 */
[----:B------:R-:W-:Y:S01]  /*6140*/  @!P2 IMAD.IADD R120, R120, 0x1, -R6 ;  /* 0x000000017878a824 */ /* 0x000fe200078e0a06 */
[C---:B------:R-:W-:Y:S01]  /*6150*/  ISETP.GT.U32.AND P2, PT, R6.reuse, R246, PT ;  /* 0x000000f60600720c */ /* 0x040fe20003f44070 */
[----:B------:R-:W-:Y:S01]  /*6160*/  IMAD R42, R6, R4, R11 ;  /* 0x00000004062a7224 */ /* 0x000fe200078e020b */
[----:B------:R-:W-:Y:S01]  /*6170*/  IABS R15, R16 ;  /* 0x00000010000f7213 */ /* 0x000fe20000000000 */
[----:B------:R-:W-:-:S04]  /*6180*/  IMAD.HI.U32 R4, R108, R135, RZ ;  /* 0x000000876c047227 */ /* 0x000fc800078e00ff */
[----:B------:R-:W-:Y:S02]  /*6190*/  IMAD.MOV R4, RZ, RZ, -R4 ;  /* 0x000000ffff047224 */ /* 0x000fe400078e0a04 */
[----:B------:R-:W-:-:S04]  /*61a0*/  IMAD.HI.U32 R10, R108, R15, RZ ;  /* 0x0000000f6c0a7227 */ /* 0x000fc800078e00ff */
[----:B------:R-:W-:Y:S02]  /*61b0*/  IMAD R135, R6, R4, R135 ;  /* 0x0000000406877224 */ /* 0x000fe400078e0287 */
[----:B------:R-:W-:Y:S02]  /*61c0*/  IMAD.MOV R10, RZ, RZ, -R10 ;  /* 0x000000ffff0a7224 */ /* 0x000fe400078e0a0a */
[--C-:B------:R-:W-:Y:S01]  /*61d0*/  @!P2 IMAD.IADD R246, R246, 0x1, -R6.reuse ;  /* 0x00000001f6f6a824 */ /* 0x100fe200078e0a06 */
[----:B------:R-:W-:Y:S01]  /*61e0*/  ISETP.GE.AND P2, PT, R13, RZ, PT ;  /* 0x000000ff0d00720c */ /* 0x000fe20003f46270 */
[----:B------:R-:W-:Y:S01]  /*61f0*/  @!P6 IMAD.IADD R209, R209, 0x1, -R6 ;  /* 0x00000001d1d1e824 */ /* 0x000fe200078e0a06 */
[----:B------:R-:W-:Y:S01]  /*6200*/  ISETP.GT.U32.AND P6, PT, R6, R135, PT ;  /* 0x000000870600720c */ /* 0x000fe20003fc4070 */
[----:B------:R-:W-:Y:S02]  /*6210*/  VIADD R13, R0, 0x81 ;  /* 0x00000081000d7836 */ /* 0x000fe40000000000 */
[----:B------:R-:W-:-:S02]  /*6220*/  IMAD R15, R6, R10, R15 ;  /* 0x0000000a060f7224 */ /* 0x000fc400078e020f */
[----:B------:R-:W-:Y:S01]  /*6230*/  @!P0 IMAD.MOV R120, RZ, RZ, -R120 ;  /* 0x000000ffff788224 */ /* 0x000fe200078e0a78 */
[----:B------:R-:W-:Y:S01]  /*6240*/  ISETP.GT.U32.AND P0, PT, R6, R42, PT ;  /* 0x0000002a0600720c */ /* 0x000fe20003f04070 */
[----:B------:R-:W-:Y:S01]  /*6250*/  @!P4 IMAD.MOV R247, RZ, RZ, -R247 ;  /* 0x000000fffff7c224 */ /* 0x000fe200078e0af7 */
[----:B------:R-:W-:Y:S01]  /*6260*/  IABS R29, R13 ;  /* 0x0000000d001d7213 */ /* 0x000fe20000000000 */
[----:B------:R-:W-:Y:S01]  /*6270*/  VIADD R10, R0, 0x80 ;  /* 0x00000080000a7836 */ /* 0x000fe20000000000 */
[C---:B------:R-:W-:Y:S01]  /*6280*/  ISETP.GT.U32.AND P4, PT, R6.reuse, R15, PT ;  /* 0x0000000f0600720c */ /* 0x040fe20003f84070 */
[----:B------:R-:W-:Y:S01]  /*6290*/  @!P5 IMAD.MOV R57, RZ, RZ, -R57 ;  /* 0x000000ffff39d224 */ /* 0x000fe200078e0a39 */
[----:B------:R-:W-:Y:S01]  /*62a0*/  ISETP.GT.U32.AND P5, PT, R6, R246, PT ;  /* 0x000000f60600720c */ /* 0x000fe20003fa4070 */
[----:B------:R-:W-:Y:S01]  /*62b0*/  IMAD.HI.U32 R4, R108, R29, RZ ;  /* 0x0000001d6c047227 */ /* 0x000fe200078e00ff */
[----:B------:R-:W-:-:S03]  /*62c0*/  IABS R25, R10 ;  /* 0x0000000a00197213 */ /* 0x000fc60000000000 */
[----:B------:R-:W-:Y:S02]  /*62d0*/  @!P6 IMAD.IADD R135, R135, 0x1, -R6 ;  /* 0x000000018787e824 */ /* 0x000fe400078e0a06 */
[----:B------:R-:W-:Y:S02]  /*62e0*/  IMAD.MOV R4, RZ, RZ, -R4 ;  /* 0x000000ffff047224 */ /* 0x000fe400078e0a04 */
[--C-:B------:R-:W-:Y:S01]  /*62f0*/  @!P0 IMAD.IADD R42, R42, 0x1, -R6.reuse ;  /* 0x000000012a2a8824 */ /* 0x100fe200078e0a06 */
[C---:B------:R-:W-:Y:S01]  /*6300*/  ISETP.GT.U32.AND P6, PT, R6.reuse, R135, PT ;  /* 0x000000870600720c */ /* 0x040fe20003fc4070 */
[----:B------:R-:W-:Y:S01]  /*6310*/  IMAD R29, R6, R4, R29 ;  /* 0x00000004061d7224 */ /* 0x000fe200078e021d */
[----:B------:R-:W-:Y:S01]  /*6320*/  ISETP.GE.AND P0, PT, R14, RZ, PT ;  /* 0x000000ff0e00720c */ /* 0x000fe20003f06270 */
[----:B------:R-:W-:Y:S01]  /*6330*/  @!P4 IMAD.IADD R15, R15, 0x1, -R6 ;  /* 0x000000010f0fc824 */ /* 0x000fe200078e0a06 */
[----:B------:R-:W-:Y:S01]  /*6340*/  ISETP.GT.U32.AND P4, PT, R6, R42, PT ;  /* 0x0000002a0600720c */ /* 0x000fe20003f84070 */
[----:B------:R-:W-:-:S04]  /*6350*/  IMAD.HI.U32 R4, R108, R25, RZ ;  /* 0x000000196c047227 */ /* 0x000fc800078e00ff */
[----:B------:R-:W-:Y:S02]  /*6360*/  IMAD.MOV R4, RZ, RZ, -R4 ;  /* 0x000000ffff047224 */ /* 0x000fe400078e0a04 */
[----:B------:R-:W-:Y:S01]  /*6370*/  @!P3 IMAD.MOV R187, RZ, RZ, -R187 ;  /* 0x000000ffffbbb224 */ /* 0x000fe200078e0abb */
[----:B------:R-:W-:Y:S01]  /*6380*/  ISETP.GE.AND P3, PT, R12, RZ, PT ;  /* 0x000000ff0c00720c */ /* 0x000fe20003f66270 */
[----:B------:R-:W-:Y:S02]  /*6390*/  IMAD R25, R6, R4, R25 ;  /* 0x0000000406197224 */ /* 0x000fe400078e0219 */
[--C-:B------:R-:W-:Y:S02]  /*63a0*/  @!P6 IMAD.IADD R135, R135, 0x1, -R6.reuse ;  /* 0x000000018787e824 */ /* 0x100fe400078e0a06 */
[----:B------:R-:W-:Y:S01]  /*63b0*/  VIADD R12, R0, 0x7f ;  /* 0x0000007f000c7836 */ /* 0x000fe20000000000 */
[----:B------:R-:W-:Y:S01]  /*63c0*/  ISETP.GT.U32.AND P6, PT, R6, R25, PT ;  /* 0x000000190600720c */ /* 0x000fe20003fc4070 */
[--C-:B------:R-:W-:Y:S01]  /*63d0*/  @!P4 IMAD.IADD R42, R42, 0x1, -R6.reuse ;  /* 0x000000012a2ac824 */ /* 0x100fe200078e0a06 */
[----:B------:R-:W-:Y:S01]  /*63e0*/  ISETP.GT.U32.AND P4, PT, R6, R29, PT ;  /* 0x0000001d0600720c */ /* 0x000fe20003f84070 */
[----:B------:R-:W-:Y:S01]  /*63f0*/  @!P5 IMAD.IADD R246, R246, 0x1, -R6 ;  /* 0x00000001f6f6d824 */ /* 0x000fe200078e0a06 */
[----:B------:R-:W-:Y:S01]  /*6400*/  IABS R11, R12 ;  /* 0x0000000c000b7213 */ /* 0x000fe20000000000 */
[----:B------:R-:W-:Y:S01]  /*6410*/  @!P2 IMAD.MOV R209, RZ, RZ, -R209 ;  /* 0x000000ffffd1a224 */ /* 0x000fe200078e0ad1 */
[----:B------:R-:W-:Y:S01]  /*6420*/  ISETP.GE.AND P2, PT, R13, RZ, PT ;  /* 0x000000ff0d00720c */ /* 0x000fe20003f46270 */
[----:B------:R-:W-:Y:S01]  /*6430*/  @!P1 IMAD.MOV R246, RZ, RZ, -R246 ;  /* 0x000000fffff69224 */ /* 0x000fe200078e0af6 */
[----:B------:R-:W-:Y:S01]  /*6440*/  ISETP.GT.U32.AND P1, PT, R6, R15, PT ;  /* 0x0000000f0600720c */ /* 0x000fe20003f24070 */
[----:B------:R-:W-:Y:S01]  /*6450*/  VIADD R13, R0, 0x7e ;  /* 0x0000007e000d7836 */ /* 0x000fe20000000000 */
[----:B------:R-:W-:Y:S01]  /*6460*/  ISETP.GE.AND P5, PT, R16, RZ, PT ;  /* 0x000000ff1000720c */ /* 0x000fe20003fa6270 */
[----:B------:R-:W-:-:S03]  /*6470*/  IMAD.HI.U32 R4, R108, R11, RZ ;  /* 0x0000000b6c047227 */ /* 0x000fc600078e00ff */
[----:B------:R-:W-:Y:S01]  /*6480*/  IABS R119, R13 ;  /* 0x0000000d00777213 */ /* 0x000fe20000000000 */
[----:B------:R-:W-:Y:S02]  /*6490*/  @!P6 IMAD.IADD R25, R25, 0x1, -R6 ;  /* 0x000000011919e824 */ /* 0x000fe400078e0a06 */
[----:B------:R-:W-:Y:S02]  /*64a0*/  IMAD.MOV R4, RZ, RZ, -R4 ;  /* 0x000000ffff047224 */ /* 0x000fe400078e0a04 */
[----:B------:R-:W-:Y:S01]  /*64b0*/  VIADD R14, R0, 0x7d ;  /* 0x0000007d000e7836 */ /* 0x000fe20000000000 */
[C---:B------:R-:W-:Y:S01]  /*64c0*/  ISETP.GT.U32.AND P6, PT, R6.reuse, R25, PT ;  /* 0x000000190600720c */ /* 0x040fe20003fc4070 */
[----:B------:R-:W-:Y:S02]  /*64d0*/  @!P4 IMAD.IADD R29, R29, 0x1, -R6 ;  /* 0x000000011d1dc824 */ /* 0x000fe400078e0a06 */
[----:B------:R-:W-:Y:S01]  /*64e0*/  IMAD R202, R6, R4, R11 ;  /* 0x0000000406ca7224 */ /* 0x000fe200078e020b */
[----:B------:R-:W-:Y:S01]  /*64f0*/  IABS R181, R14 ;  /* 0x0000000e00b57213 */ /* 0x000fe20000000000 */
[----:B------:R-:W-:Y:S01]  /*6500*/  IMAD.HI.U32 R4, R108, R119, RZ ;  /* 0x000000776c047227 */ /* 0x000fe200078e00ff */
[----:B------:R-:W-:-:S03]  /*6510*/  ISETP.GT.U32.AND P4, PT, R6, R29, PT ;  /* 0x0000001d0600720c */ /* 0x000fc60003f84070 */
[----:B------:R-:W-:Y:S01]  /*6520*/  @!P1 IMAD.IADD R15, R15, 0x1, -R6 ;  /* 0x000000010f0f9824 */ /* 0x000fe200078e0a06 */
[----:B------:R-:W-:Y:S01]  /*6530*/  ISETP.GE.AND P1, PT, R10, RZ, PT ;  /* 0x000000ff0a00720c */ /* 0x000fe20003f26270 */
[----:B------:R-:W-:Y:S02]  /*6540*/  IMAD.MOV R4, RZ, RZ, -R4 ;  /* 0x000000ffff047224 */ /* 0x000fe400078e0a04 */
[----:B------:R-:W-:-:S04]  /*6550*/  IMAD.HI.U32 R10, R108, R181, RZ ;  /* 0x000000b56c0a7227 */ /* 0x000fc800078e00ff */
[----:B------:R-:W-:Y:S01]  /*6560*/  @!P5 IMAD.MOV R15, RZ, RZ, -R15 ;  /* 0x000000ffff0fd224 */ /* 0x000fe200078e0a0f */
[C---:B------:R-:W-:Y:S01]  /*6570*/  ISETP.GT.U32.AND P5, PT, R6.reuse, R202, PT ;  /* 0x000000ca0600720c */ /* 0x040fe20003fa4070 */
[C---:B------:R-:W-:Y:S02]  /*6580*/  IMAD R119, R6.reuse, R4, R119 ;  /* 0x0000000406777224 */ /* 0x040fe400078e0277 */
[----:B------:R-:W-:Y:S02]  /*6590*/  IMAD.MOV R10, RZ, RZ, -R10 ;  /* 0x000000ffff0a7224 */ /* 0x000fe400078e0a0a */
[--C-:B------:R-:W-:Y:S01]  /*65a0*/  @!P6 IMAD.IADD R25, R25, 0x1, -R6.reuse ;  /* 0x000000011919e824 */ /* 0x100fe200078e0a06 */
[----:B------:R-:W-:Y:S01]  /*65b0*/  ISETP.GT.U32.AND P6, PT, R6, R119, PT ;  /* 0x000000770600720c */ /* 0x000fe20003fc4070 */
[----:B------:R-:W-:Y:S01]  /*65c0*/  @!P4 IMAD.IADD R29, R29, 0x1, -R6 ;  /* 0x000000011d1dc824 */ /* 0x000fe200078e0a06 */
[----:B------:R-:W-:Y:S01]  /*65d0*/  ISETP.GE.AND P4, PT, R14, RZ, PT ;  /* 0x000000ff0e00720c */ /* 0x000fe20003f86270 */
[----:B------:R-:W-:-:S02]  /*65e0*/  IMAD R181, R6, R10, R181 ;  /* 0x0000000a06b57224 */ /* 0x000fc400078e02b5 */
[----:B------:R-:W-:Y:S02]  /*65f0*/  @!P2 IMAD.MOV R29, RZ, RZ, -R29 ;  /* 0x000000ffff1da224 */ /* 0x000fe400078e0a1d */
[----:B------:R-:W-:Y:S01]  /*6600*/  @!P3 IMAD.MOV R42, RZ, RZ, -R42 ;  /* 0x000000ffff2ab224 */ /* 0x000fe200078e0a2a */
[----:B------:R-:W-:Y:S01]  /*6610*/  ISETP.GT.U32.AND P2, PT, R6, R181, PT ;  /* 0x000000b50600720c */ /* 0x000fe20003f44070 */
[--C-:B------:R-:W-:Y:S01]  /*6620*/  @!P5 IMAD.IADD R202, R202, 0x1, -R6.reuse ;  /* 0x00000001cacad824 */ /* 0x100fe200078e0a06 */
[----:B------:R-:W-:Y:S01]  /*6630*/  ISETP.GE.AND P3, PT, R12, RZ, PT ;  /* 0x000000ff0c00720c */ /* 0x000fe20003f66270 */
[----:B------:R-:W-:Y:S02]  /*6640*/  VIADD R12, R0, 0x7c ;  /* 0x0000007c000c7836 */ /* 0x000fe40000000000 */
[----:B------:R-:W-:Y:S01]  /*6650*/  @!P6 IMAD.IADD R119, R119, 0x1, -R6 ;  /* 0x000000017777e824 */ /* 0x000fe200078e0a06 */
[----:B------:R-:W-:Y:S01]  /*6660*/  ISETP.GT.U32.AND P5, PT, R6, R202, PT ;  /* 0x000000ca0600720c */ /* 0x000fe20003fa4070 */
[C---:B------:R-:W-:Y:S01]  /*6670*/  VIADD R14, R0.reuse, 0x7a ;  /* 0x0000007a000e7836 */ /* 0x040fe20000000000 */
[----:B------:R-:W-:Y:S01]  /*6680*/  IABS R11, R12 ;  /* 0x0000000c000b7213 */ /* 0x000fe20000000000 */
[----:B------:R-:W-:Y:S01]  /*6690*/  VIADD R10, R0, 0x7b ;  /* 0x0000007b000a7836 */ /* 0x000fe20000000000 */
[----:B------:R-:W-:Y:S01]  /*66a0*/  ISETP.GT.U32.AND P6, PT, R6, R119, PT ;  /* 0x000000770600720c */ /* 0x000fe20003fc4070 */
[----:B------:R-:W-:Y:S01]  /*66b0*/  @!P0 IMAD.MOV R135, RZ, RZ, -R135 ;  /* 0x000000ffff878224 */ /* 0x000fe200078e0a87 */
[----:B------:R-:W-:Y:S01]  /*66c0*/  IABS R17, R14 ;  /* 0x0000000e00117213 */ /* 0x000fe20000000000 */
[----:B------:R-:W-:Y:S01]  /*66d0*/  IMAD.HI.U32 R4, R108, R11, RZ ;  /* 0x0000000b6c047227 */ /* 0x000fe200078e00ff */
[----:B------:R-:W-:-:S02]  /*66e0*/  ISETP.GE.AND P0, PT, R13, RZ, PT ;  /* 0x000000ff0d00720c */ /* 0x000fc40003f06270 */
[----:B------:R-:W-:Y:S01]  /*66f0*/  IABS R13, R10 ;  /* 0x0000000a000d7213 */ /* 0x000fe20000000000 */
[----:B------:R-:W-:Y:S02]  /*6700*/  @!P2 IMAD.IADD R181, R181, 0x1, -R6 ;  /* 0x00000001b5b5a824 */ /* 0x000fe400078e0a06 */
[----:B------:R-:W-:Y:S02]  /*6710*/  IMAD.MOV R92, RZ, RZ, -R4 ;  /* 0x000000ffff5c7224 */ /* 0x000fe400078e0a04 */
[----:B------:R-:W-:Y:S01]  /*6720*/  @!P5 IMAD.IADD R202, R202, 0x1, -R6 ;  /* 0x00000001cacad824 */ /* 0x000fe200078e0a06 */
[C---:B------:R-:W-:Y:S01]  /*6730*/  ISETP.GT.U32.AND P2, PT, R6.reuse, R181, PT ;  /* 0x000000b50600720c */ /* 0x040fe20003f44070 */
[----:B------:R-:W-:Y:S01]  /*6740*/  IMAD R92, R6, R92, R11 ;  /* 0x0000005c065c7224 */ /* 0x000fe200078e020b */
[----:B------:R-:W-:Y:S01]  /*6750*/  ISETP.GE.AND P5, PT, R10, RZ, PT ;  /* 0x000000ff0a00720c */ /* 0x000fe20003fa6270 */
[----:B------:R-:W-:-:S04]  /*6760*/  IMAD.HI.U32 R10, R108, R17, RZ ;  /* 0x000000116c0a7227 */ /* 0x000fc800078e00ff */
[----:B------:R-:W-:Y:S01]  /*6770*/  @!P6 IMAD.IADD R119, R119, 0x1, -R6 ;  /* 0x000000017777e824 */ /* 0x000fe200078e0a06 */
[----:B------:R-:W-:Y:S01]  /*6780*/  ISETP.GT.U32.AND P6, PT, R6, R92, PT ;  /* 0x0000005c0600720c */ /* 0x000fe20003fc4070 */
[----:B------:R-:W-:Y:S02]  /*6790*/  IMAD.MOV R16, RZ, RZ, -R10 ;  /* 0x000000ffff107224 */ /* 0x000fe400078e0a0a */
[----:B------:R-:W-:Y:S01]  /*67a0*/  @!P1 IMAD.MOV R25, RZ, RZ, -R25 ;  /* 0x000000ffff199224 */ /* 0x000fe200078e0a19 */
[----:B------:R-:W-:Y:S01]  /*67b0*/  ISETP.GE.AND P1, PT, R12, RZ, PT ;  /* 0x000000ff0c00720c */ /* 0x000fe20003f26270 */
[----:B------:R-:W-:Y:S02]  /*67c0*/  IMAD R16, R6, R16, R17 ;  /* 0x0000001006107224 */ /* 0x000fe400078e0211 */
[----:B------:R-:W-:Y:S02]  /*67d0*/  @!P2 IMAD.IADD R181, R181, 0x1, -R6 ;  /* 0x00000001b5b5a824 */ /* 0x000fe400078e0a06 */
[----:B------:R-:W-:-:S04]  /*67e0*/  IMAD.HI.U32 R4, R108, R13, RZ ;  /* 0x0000000d6c047227 */ /* 0x000fc800078e00ff */
[----:B------:R-:W-:Y:S01]  /*67f0*/  @!P4 IMAD.MOV R181, RZ, RZ, -R181 ;  /* 0x000000ffffb5c224 */ /* 0x000fe200078e0ab5 */
[----:B------:R-:W-:Y:S01]  /*6800*/  ISETP.GT.U32.AND P4, PT, R6, R16, PT ;  /* 0x000000100600720c */ /* 0x000fe20003f84070 */
[----:B------:R-:W-:Y:S02]  /*6810*/  VIADD R12, R0, 0x78 ;  /* 0x00000078000c7836 */ /* 0x000fe40000000000 */
[----:B------:R-:W-:Y:S02]  /*6820*/  @!P6 IMAD.IADD R92, R92, 0x1, -R6 ;  /* 0x000000015c5ce824 */ /* 0x000fe400078e0a06 */
[----:B------:R-:W-:Y:S01]  /*6830*/  IMAD.MOV R4, RZ, RZ, -R4 ;  /* 0x000000ffff047224 */ /* 0x000fe200078e0a04 */
[----:B------:R-:W-:Y:S01]  /*6840*/  IABS R17, R12 ;  /* 0x0000000c00117213 */ /* 0x000fe20000000000 */
[----:B------:R-:W-:Y:S01]  /*6850*/  @!P0 IMAD.MOV R119, RZ, RZ, -R119 ;  /* 0x000000ffff778224 */ /* 0x000fe200078e0a77 */
[C---:B------:R-:W-:Y:S01]  /*6860*/  ISETP.GT.U32.AND P6, PT, R6.reuse, R92, PT ;  /* 0x0000005c0600720c */ /* 0x040fe20003fc4070 */
[----:B------:R-:W-:-:S02]  /*6870*/  IMAD R10, R6, R4, R13 ;  /* 0x00000004060a7224 */ /* 0x000fc400078e020d */
[----:B------:R-:W-:-:S03]  /*6880*/  IMAD.HI.U32 R11, R108, R17, RZ ;  /* 0x000000116c0b7227 */ /* 0x000fc600078e00ff */
[----:B------:R-:W-:Y:S01]  /*6890*/  ISETP.GT.U32.AND P0, PT, R6, R10, PT ;  /* 0x0000000a0600720c */ /* 0x000fe20003f04070 */
[----:B------:R-:W-:Y:S02]  /*68a0*/  @!P4 IMAD.IADD R16, R16, 0x1, -R6 ;  /* 0x000000011010c824 */ /* 0x000fe400078e0a06 */
[----:B------:R-:W-:Y:S02]  /*68b0*/  IMAD.MOV R11, RZ, RZ, -R11 ;  /* 0x000000ffff0b7224 */ /* 0x000fe400078e0a0b */
[----:B------:R-:W-:Y:S01]  /*68c0*/  @!P3 IMAD.MOV R202, RZ, RZ, -R202 ;  /* 0x000000ffffcab224 */ /* 0x000fe200078e0aca */
[----:B------:R-:W-:Y:S01]  /*68d0*/  ISETP.GT.U32.AND P4, PT, R6, R16, PT ;  /* 0x000000100600720c */ /* 0x000fe20003f84070 */
[----:B------:R-:W-:Y:S01]  /*68e0*/  VIADD R4, R0, 0x79 ;  /* 0x0000007900047836 */ /* 0x000fe20000000000 */
[----:B------:R-:W-:Y:S01]  /*68f0*/  ISETP.GE.AND P3, PT, R14, RZ, PT ;  /* 0x000000ff0e00720c */ /* 0x000fe20003f66270 */
[----:B------:R-:W-:Y:S01]  /*6900*/  @!P6 IMAD.IADD R92, R92, 0x1, -R6 ;  /* 0x000000015c5ce824 */ /* 0x000fe200078e0a06 */
[----:B------:R-:W-:Y:S01]  /*6910*/  ISETP.GE.AND P6, PT, R12, RZ, PT ;  /* 0x000000ff0c00720c */ /* 0x000fe20003fc6270 */
[----:B------:R-:W-:Y:S01]  /*6920*/  IMAD R28, R6, R11, R17 ;  /* 0x0000000b061c7224 */ /* 0x000fe200078e0211 */
[----:B------:R-:W-:Y:S01]  /*6930*/  IABS R13, R4 ;  /* 0x00000004000d7213 */ /* 0x000fe20000000000 */
[----:B------:R-:W-:Y:S01]  /*6940*/  IMAD.HI.U32 R11, R108, R19, RZ ;  /* 0x000000136c0b7227 */ /* 0x000fe200078e00ff */
[----:B------:R-:W-:-:S03]  /*6950*/  ISETP.GE.AND P2, PT, R4, RZ, PT ;  /* 0x000000ff0400720c */ /* 0x000fc60003f46270 */
[----:B------:R-:W-:Y:S01]  /*6960*/  @!P1 IMAD.MOV R92, RZ, RZ, -R92 ;  /* 0x000000ffff5c9224 */ /* 0x000fe200078e0a5c */
[----:B------:R-:W-:Y:S01]  /*6970*/  ISETP.GT.U32.AND P1, PT, R6, R28, PT ;  /* 0x0000001c0600720c */ /* 0x000fe20003f24070 */
[----:B------:R-:W-:Y:S02]  /*6980*/  VIADD R14, R0, 0x77 ;  /* 0x00000077000e7836 */ /* 0x000fe40000000000 */
[----:B------:R-:W-:Y:S02]  /*6990*/  IMAD.MOV R11, RZ, RZ, -R11 ;  /* 0x000000ffff0b7224 */ /* 0x000fe400078e0a0b */
[----:B------:R-:W-:Y:S01]  /*69a0*/  @!P0 IMAD.IADD R10, R10, 0x1, -R6 ;  /* 0x000000010a0a8824 */ /* 0x000fe200078e0a06 */
[----:B------:R-:W-:Y:S01]  /*69b0*/  IABS R33, R14 ;  /* 0x0000000e00217213 */ /* 0x000fe20000000000 */
[----:B------:R-:W-:-:S03]  /*69c0*/  IMAD.HI.U32 R4, R108, R13, RZ ;  /* 0x0000000d6c047227 */ /* 0x000fc600078e00ff */
[C---:B------:R-:W-:Y:S01]  /*69d0*/  ISETP.GT.U32.AND P0, PT, R6.reuse, R10, PT ;  /* 0x0000000a0600720c */ /* 0x040fe20003f04070 */
[----:B------:R-:W-:Y:S02]  /*69e0*/  IMAD R40, R6, R11, R19 ;  /* 0x0000000b06287224 */ /* 0x000fe400078e0213 */
[----:B------:R-:W-:Y:S02]  /*69f0*/  @!P4 IMAD.IADD R16, R16, 0x1, -R6 ;  /* 0x000000011010c824 */ /* 0x000fe400078e0a06 */
[----:B------:R-:W-:Y:S02]  /*6a00*/  IMAD.MOV R22, RZ, RZ, -R4 ;  /* 0x000000ffff167224 */ /* 0x000fe400078e0a04 */
[----:B------:R-:W-:Y:S02]  /*6a10*/  VIADD R12, R0, 0x75 ;  /* 0x00000075000c7836 */ /* 0x000fe40000000000 */
[----:B------:R-:W-:Y:S01]  /*6a20*/  @!P3 IMAD.MOV R16, RZ, RZ, -R16 ;  /* 0x000000ffff10b224 */ /* 0x000fe200078e0a10 */
[----:B------:R-:W-:Y:S01]  /*6a30*/  ISETP.GT.U32.AND P3, PT, R6, R40, PT ;  /* 0x000000280600720c */ /* 0x000fe20003f64070 */
[----:B------:R-:W-:Y:S01]  /*6a40*/  IMAD.HI.U32 R4, R108, R33, RZ ;  /* 0x000000216c047227 */ /* 0x000fe200078e00ff */
[----:B------:R-:W-:-:S03]  /*6a50*/  IABS R11, R12 ;  /* 0x0000000c000b7213 */ /* 0x000fc60000000000 */
[----:B------:R-:W-:Y:S02]  /*6a60*/  @!P1 IMAD.IADD R28, R28, 0x1, -R6 ;  /* 0x000000011c1c9824 */ /* 0x000fe400078e0a06 */
[----:B------:R-:W-:Y:S02]  /*6a70*/  IMAD.MOV R4, RZ, RZ, -R4 ;  /* 0x000000ffff047224 */ /* 0x000fe400078e0a04 */
[C---:B------:R-:W-:Y:S01]  /*6a80*/  IMAD R22, R6.reuse, R22, R13 ;  /* 0x0000001606167224 */ /* 0x040fe200078e020d */
[C---:B------:R-:W-:Y:S01]  /*6a90*/  ISETP.GT.U32.AND P1, PT, R6.reuse, R28, PT ;  /* 0x0000001c0600720c */ /* 0x040fe20003f24070 */
[----:B------:R-:W-:Y:S02]  /*6aa0*/  IMAD R33, R6, R4, R33 ;  /* 0x0000000406217224 */ /* 0x000fe400078e0221 */
[----:B------:R-:W-:Y:S02]  /*6ab0*/  VIADD R13, R0, 0x74 ;  /* 0x00000074000d7836 */ /* 0x000fe40000000000 */
[----:B------:R-:W-:Y:S01]  /*6ac0*/  IMAD.HI.U32 R4, R108, R11, RZ ;  /* 0x0000000b6c047227 */ /* 0x000fe200078e00ff */
[----:B------:R-:W-:-:S02]  /*6ad0*/  ISETP.GT.U32.AND P4, PT, R6, R33, PT ;  /* 0x000000210600720c */ /* 0x000fc40003f84070 */
[----:B------:R-:W-:Y:S01]  /*6ae0*/  IABS R55, R13 ;  /* 0x0000000d00377213 */ /* 0x000fe20000000000 */
[----:B------:R-:W-:Y:S01]  /*6af0*/  @!P0 IMAD.IADD R10, R10, 0x1, -R6 ;  /* 0x000000010a0a8824 */ /* 0x000fe200078e0a06 */
[----:B------:R-:W-:Y:S01]  /*6b00*/  ISETP.GT.U32.AND P0, PT, R6, R22, PT ;  /* 0x000000160600720c */ /* 0x000fe20003f04070 */
[----:B------:R-:W-:Y:S02]  /*6b10*/  IMAD.MOV R4, RZ, RZ, -R4 ;  /* 0x000000ffff047224 */ /* 0x000fe400078e0a04 */
[----:B------:R-:W-:Y:S02]  /*6b20*/  @!P3 IMAD.IADD R40, R40, 0x1, -R6 ;  /* 0x000000012828b824 */ /* 0x000fe400078e0a06 */
[----:B------:R-:W-:Y:S02]  /*6b30*/  IMAD R48, R6, R4, R11 ;  /* 0x0000000406307224 */ /* 0x000fe400078e020b */
[----:B------:R-:W-:Y:S01]  /*6b40*/  IMAD.HI.U32 R4, R108, R55, RZ ;  /* 0x000000376c047227 */ /* 0x000fe200078e00ff */
[----:B------:R-:W-:-:S03]  /*6b50*/  ISETP.GT.U32.AND P3, PT, R6, R40, PT ;  /* 0x000000280600720c */ /* 0x000fc60003f64070 */
[----:B------:R-:W-:Y:S01]  /*6b60*/  @!P1 IMAD.IADD R28, R28, 0x1, -R6 ;  /* 0x000000011c1c9824 */ /* 0x000fe200078e0a06 */
[----:B------:R-:W-:Y:S01]  /*6b70*/  ISETP.GT.U32.AND P1, PT, R6, R48, PT ;  /* 0x000000300600720c */ /* 0x000fe20003f24070 */
[----:B------:R-:W-:Y:S02]  /*6b80*/  IMAD.MOV R4, RZ, RZ, -R4 ;  /* 0x000000ffff047224 */ /* 0x000fe400078e0a04 */
[--C-:B------:R-:W-:Y:S02]  /*6b90*/  @!P0 IMAD.IADD R22, R22, 0x1, -R6.reuse ;  /* 0x0000000116168824 */ /* 0x100fe400078e0a06 */
[----:B------:R-:W-:Y:S02]  /*6ba0*/  @!P4 IMAD.IADD R33, R33, 0x1, -R6 ;  /* 0x000000012121c824 */ /* 0x000fe400078e0a06 */
[C---:B------:R-:W-:Y:S01]  /*6bb0*/  IMAD R55, R6.reuse, R4, R55 ;  /* 0x0000000406377224 */ /* 0x040fe200078e0237 */
[----:B------:R-:W-:Y:S01]  /*6bc0*/  ISETP.GT.U32.AND P0, PT, R6, R22, PT ;  /* 0x000000160600720c */ /* 0x000fe20003f04070 */
[----:B------:R-:W-:Y:S01]  /*6bd0*/  @!P5 IMAD.MOV R10, RZ, RZ, -R10 ;  /* 0x000000ffff0ad224 */ /* 0x000fe200078e0a0a */
[----:B------:R-:W-:Y:S01]  /*6be0*/  ISETP.GE.AND P5, PT, R14, RZ, PT ;  /* 0x000000ff0e00720c */ /* 0x000fe20003fa6270 */
[----:B------:R-:W-:Y:S01]  /*6bf0*/  VIADD R14, R0, 0x73 ;  /* 0x00000073000e7836 */ /* 0x000fe20000000000 */
[----:B------:R-:W-:Y:S01]  /*6c00*/  ISETP.GT.U32.AND P4, PT, R6, R33, PT ;  /* 0x000000210600720c */ /* 0x000fe20003f84070 */
[--C-:B------:R-:W-:Y:S01]  /*6c10*/  @!P3 IMAD.IADD R40, R40, 0x1, -R6.reuse ;  /* 0x000000012828b824 */ /* 0x100fe200078e0a06 */
[----:B------:R-:W-:Y:S01]  /*6c20*/  ISETP.GT.U32.AND P3, PT, R6, R55, PT ;  /* 0x000000370600720c */ /* 0x000fe20003f64070 */
[----:B------:R-:W-:Y:S01]  /*6c30*/  @!P1 IMAD.IADD R48, R48, 0x1, -R6 ;  /* 0x0000000130309824 */ /* 0x000fe200078e0a06 */
[----:B------:R-:W-:Y:S01]  /*6c40*/  IABS R63, R14 ;  /* 0x0000000e003f7213 */ /* 0x000fe20000000000 */
[----:B------:R-:W-:-:S02]  /*6c50*/  VIADD R4, R0, 0x72 ;  /* 0x0000007200047836 */ /* 0x000fc40000000000 */
[----:B------:R-:W-:Y:S01]  /*6c60*/  @!P6 IMAD.MOV R28, RZ, RZ, -R28 ;  /* 0x000000ffff1ce224 */ /* 0x000fe200078e0a1c */
[----:B------:R-:W-:Y:S01]  /*6c70*/  ISETP.GT.U32.AND P1, PT, R6, R48, PT ;  /* 0x000000300600720c */ /* 0x000fe20003f24070 */
[----:B------:R-:W-:Y:S01]  /*6c80*/  IMAD.HI.U32 R11, R108, R63, RZ ;  /* 0x0000003f6c0b7227 */ /* 0x000fe200078e00ff */
[----:B------:R-:W-:Y:S02]  /*6c90*/  IABS R71, R4 ;  /* 0x0000000400477213 */ /* 0x000fe40000000000 */
[----:B------:R-:W-:Y:S01]  /*6ca0*/  ISETP.GE.AND P6, PT, R13, RZ, PT ;  /* 0x000000ff0d00720c */ /* 0x000fe20003fc6270 */
[--C-:B------:R-:W-:Y:S01]  /*6cb0*/  @!P0 IMAD.IADD R22, R22, 0x1, -R6.reuse ;  /* 0x0000000116168824 */ /* 0x100fe200078e0a06 */
[----:B------:R-:W-:Y:S01]  /*6cc0*/  ISETP.GE.AND P0, PT, R23, RZ, PT ;  /* 0x000000ff1700720c */ /* 0x000fe20003f06270 */
[----:B------:R-:W-:Y:S01]  /*6cd0*/  IMAD.MOV R11, RZ, RZ, -R11 ;  /* 0x000000ffff0b7224 */ /* 0x000fe200078e0a0b */
[----:B------:R-:W-:Y:S01]  /*6ce0*/  IABS R23, R27 ;  /* 0x0000001b00177213 */ /* 0x000fe20000000000 */
[--C-:B------:R-:W-:Y:S01]  /*6cf0*/  @!P4 IMAD.IADD R33, R33, 0x1, -R6.reuse ;  /* 0x000000012121c824 */ /* 0x100fe200078e0a06 */
[----:B------:R-:W-:Y:S01]  /*6d00*/  ISETP.GE.AND P4, PT, R14, RZ, PT ;  /* 0x000000ff0e00720c */ /* 0x000fe20003f86270 */
[----:B------:R-:W-:-:S02]  /*6d10*/  @!P3 IMAD.IADD R55, R55, 0x1, -R6 ;  /* 0x000000013737b824 */ /* 0x000fc400078e0a06 */
[----:B------:R-:W-:Y:S02]  /*6d20*/  IMAD R63, R6, R11, R63 ;  /* 0x0000000b063f7224 */ /* 0x000fe400078e023f */
[----:B------:R-:W-:Y:S01]  /*6d30*/  VIADD R11, R0, 0x71 ;  /* 0x00000071000b7836 */ /* 0x000fe20000000000 */
[----:B------:R-:W-:Y:S01]  /*6d40*/  ISETP.GT.U32.AND P3, PT, R6, R55, PT ;  /* 0x000000370600720c */ /* 0x000fe20003f64070 */
[----:B------:R-:W-:Y:S01]  /*6d50*/  @!P5 IMAD.MOV R33, RZ, RZ, -R33 ;  /* 0x000000ffff21d224 */ /* 0x000fe200078e0a21 */
[----:B------:R-:W-:Y:S01]  /*6d60*/  ISETP.GE.AND P5, PT, R4, RZ, PT ;  /* 0x000000ff0400720c */ /* 0x000fe20003fa6270 */
[----:B------:R-:W-:Y:S01]  /*6d70*/  IMAD.HI.U32 R4, R108, R71, RZ ;  /* 0x000000476c047227 */ /* 0x000fe200078e00ff */
[----:B------:R-:W-:-:S03]  /*6d80*/  IABS R13, R11 ;  /* 0x0000000b000d7213 */ /* 0x000fc60000000000 */
[----:B------:R-:W-:Y:S01]  /*6d90*/  @!P1 IMAD.IADD R48, R48, 0x1, -R6 ;  /* 0x0000000130309824 */ /* 0x000fe200078e0a06 */
[----:B------:R-:W-:Y:S01]  /*6da0*/  ISETP.GT.U32.AND P1, PT, R6, R63, PT ;  /* 0x0000003f0600720c */ /* 0x000fe20003f24070 */
[----:B------:R-:W-:Y:S02]  /*6db0*/  IMAD.MOV R4, RZ, RZ, -R4 ;  /* 0x000000ffff047224 */ /* 0x000fe400078e0a04 */
[----:B------:R-:W-:Y:S01]  /*6dc0*/  @!P2 IMAD.MOV R22, RZ, RZ, -R22 ;  /* 0x000000ffff16a224 */ /* 0x000fe200078e0a16 */
[----:B------:R-:W-:Y:S01]  /*6dd0*/  ISETP.GE.AND P2, PT, R12, RZ, PT ;  /* 0x000000ff0c00720c */ /* 0x000fe20003f46270 */
[----:B------:R-:W-:Y:S01]  /*6de0*/  @!P0 IMAD.MOV R40, RZ, RZ, -R40 ;  /* 0x000000ffff288224 */ /* 0x000fe200078e0a28 */
[----:B------:R-:W-:Y:S01]  /*6df0*/  ISETP.GE.AND P0, PT, R11, RZ, PT ;  /* 0x000000ff0b00720c */ /* 0x000fe20003f06270 */
[----:B------:R-:W-:-:S04]  /*6e00*/  IMAD.HI.U32 R11, R108, R13, RZ ;  /* 0x0000000d6c0b7227 */ /* 0x000fc800078e00ff */
[C---:B------:R-:W-:Y:S02]  /*6e10*/  IMAD R71, R6.reuse, R4, R71 ;  /* 0x0000000406477224 */ /* 0x040fe400078e0247 */
[----:B------:R-:W-:Y:S02]  /*6e20*/  IMAD.MOV R11, RZ, RZ, -R11 ;  /* 0x000000ffff0b7224 */ /* 0x000fe400078e0a0b */
[--C-:B------:R-:W-:Y:S01]  /*6e30*/  @!P3 IMAD.IADD R55, R55, 0x1, -R6.reuse ;  /* 0x000000013737b824 */ /* 0x100fe200078e0a06 */
[C---:B------:R-:W-:Y:S01]  /*6e40*/  ISETP.GT.U32.AND P3, PT, R6.reuse, R71, PT ;  /* 0x000000470600720c */ /* 0x040fe20003f64070 */
[----:B------:R-:W-:Y:S02]  /*6e50*/  @!P1 IMAD.IADD R63, R63, 0x1, -R6 ;  /* 0x000000013f3f9824 */ /* 0x000fe400078e0a06 */
[C---:B------:R-:W-:Y:S02]  /*6e60*/  IMAD R78, R6.reuse, R11, R13 ;  /* 0x0000000b064e7224 */ /* 0x040fe400078e020d */
[----:B------:R-:W-:Y:S01]  /*6e70*/  @!P2 IMAD.MOV R48, RZ, RZ, -R48 ;  /* 0x000000ffff30a224 */ /* 0x000fe200078e0a30 */
[----:B------:R-:W-:Y:S01]  /*6e80*/  ISETP.GT.U32.AND P1, PT, R6, R63, PT ;  /* 0x0000003f0600720c */ /* 0x000fe20003f24070 */
[----:B------:R-:W-:Y:S01]  /*6e90*/  VIADD R12, R0, 0x70 ;  /* 0x00000070000c7836 */ /* 0x000fe20000000000 */
[----:B------:R-:W-:Y:S01]  /*6ea0*/  ISETP.GT.U32.AND P2, PT, R6, R78, PT ;  /* 0x0000004e0600720c */ /* 0x000fe20003f44070 */
[----:B------:R-:W-:-:S02]  /*6eb0*/  VIADD R14, R0, 0x6f ;  /* 0x0000006f000e7836 */ /* 0x000fc40000000000 */
[----:B------:R-:W-:Y:S01]  /*6ec0*/  @!P6 IMAD.MOV R55, RZ, RZ, -R55 ;  /* 0x000000ffff37e224 */ /* 0x000fe200078e0a37 */
[----:B------:R-:W-:Y:S01]  /*6ed0*/  IABS R17, R12 ;  /* 0x0000000c00117213 */ /* 0x000fe20000000000 */
[--C-:B------:R-:W-:Y:S01]  /*6ee0*/  @!P3 IMAD.IADD R71, R71, 0x1, -R6.reuse ;  /* 0x000000014747b824 */ /* 0x100fe200078e0a06 */
[----:B------:R-:W-:Y:S01]  /*6ef0*/  IABS R19, R14 ;  /* 0x0000000e00137213 */ /* 0x000fe20000000000 */
[----:B------:R-:W-:Y:S01]  /*6f00*/  VIADD R164, R0, 0x6 ;  /* 0x0000000600a47836 */ /* 0x000fe20000000000 */
[----:B------:R-:W-:Y:S01]  /*6f10*/  ISETP.GE.AND P6, PT, R12, RZ, PT ;  /* 0x000000ff0c00720c */ /* 0x000fe20003fc6270 */
[----:B------:R-:W-:Y:S01]  /*6f20*/  IMAD.HI.U32 R4, R108, R17, RZ ;  /* 0x000000116c047227 */ /* 0x000fe200078e00ff */
[----:B------:R-:W-:Y:S02]  /*6f30*/  ISETP.GT.U32.AND P3, PT, R6, R71, PT ;  /* 0x000000470600720c */ /* 0x000fe40003f64070 */
[----:B------:R-:W-:Y:S01]  /*6f40*/  IABS R166, R164 ;  /* 0x000000a400a67213 */ /* 0x000fe20000000000 */
[--C-:B------:R-:W-:Y:S01]  /*6f50*/  @!P1 IMAD.IADD R63, R63, 0x1, -R6.reuse ;  /* 0x000000013f3f9824 */ /* 0x100fe200078e0a06 */
[----:B------:R-:W-:Y:S01]  /*6f60*/  ISETP.GE.AND P1, PT, R14, RZ, PT ;  /* 0x000000ff0e00720c */ /* 0x000fe20003f26270 */
[----:B------:R-:W-:-:S02]  /*6f70*/  @!P2 IMAD.IADD R78, R78, 0x1, -R6 ;  /* 0x000000014e4ea824 */ /* 0x000fc400078e0a06 */
[----:B------:R-:W-:Y:S02]  /*6f80*/  IMAD.MOV R4, RZ, RZ, -R4 ;  /* 0x000000ffff047224 */ /* 0x000fe400078e0a04 */
[----:B------:R-:W-:Y:S01]  /*6f90*/  VIADD R14, R0, 0x6e ;  /* 0x0000006e000e7836 */ /* 0x000fe20000000000 */
[----:B------:R-:W-:Y:S01]  /*6fa0*/  ISETP.GT.U32.AND P2, PT, R6, R78, PT ;  /* 0x0000004e0600720c */ /* 0x000fe20003f44070 */
[----:B------:R-:W-:-:S03]  /*6fb0*/  IMAD.HI.U32 R11, R108, R19, RZ ;  /* 0x000000136c0b7227 */ /* 0x000fc600078e00ff */
[----:B------:R-:W-:Y:S01]  /*6fc0*/  IABS R13, R14 ;  /* 0x0000000e000d7213 */ /* 0x000fe20000000000 */
[C---:B------:R-:W-:Y:S01]  /*6fd0*/  IMAD R86, R6.reuse, R4, R17 ;  /* 0x0000000406567224 */ /* 0x040fe200078e0211 */
[----:B------:R-:W-:Y:S01]  /*6fe0*/  IABS R17, R24 ;  /* 0x0000001800117213 */ /* 0x000fe20000000000 */
[----:B------:R-:W-:Y:S02]  /*6ff0*/  IMAD.MOV R11, RZ, RZ, -R11 ;  /* 0x000000ffff0b7224 */ /* 0x000fe400078e0a0b */
[----:B------:R-:W-:Y:S01]  /*7000*/  @!P3 IMAD.IADD R71, R71, 0x1, -R6 ;  /* 0x000000014747b824 */ /* 0x000fe200078e0a06 */
[----:B------:R-:W-:Y:S01]  /*7010*/  ISETP.GT.U32.AND P3, PT, R6, R86, PT ;  /* 0x000000560600720c */ /* 0x000fe20003f64070 */
[----:B------:R-:W-:-:S04]  /*7020*/  IMAD.HI.U32 R4, R108, R13, RZ ;  /* 0x0000000d6c047227 */ /* 0x000fc800078e00ff */
[----:B------:R-:W-:Y:S01]  /*7030*/  IMAD R94, R6, R11, R19 ;  /* 0x0000000b065e7224 */ /* 0x000fe200078e0213 */
[----:B------:R-:W-:Y:S01]  /*7040*/  IABS R19, R26 ;  /* 0x0000001a00137213 */ /* 0x000fe20000000000 */
[----:B------:R-:W-:Y:S02]  /*7050*/  IMAD.MOV R102, RZ, RZ, -R4 ;  /* 0x000000ffff667224 */ /* 0x000fe400078e0a04 */
[----:B------:R-:W-:Y:S01]  /*7060*/  @!P2 IMAD.IADD R78, R78, 0x1, -R6 ;  /* 0x000000014e4ea824 */ /* 0x000fe200078e0a06 */
[----:B------:R-:W-:Y:S01]  /*7070*/  ISETP.GT.U32.AND P2, PT, R6, R94, PT ;  /* 0x0000005e0600720c */ /* 0x000fe20003f44070 */
[----:B------:R-:W-:-:S04]  /*7080*/  IMAD.HI.U32 R4, R108, R17, RZ ;  /* 0x000000116c047227 */ /* 0x000fc800078e00ff */
[----:B------:R-:W-:Y:S02]  /*7090*/  IMAD R102, R6, R102, R13 ;  /* 0x0000006606667224 */ /* 0x000fe400078e020d */
[----:B------:R-:W-:Y:S02]  /*70a0*/  IMAD.MOV R110, RZ, RZ, -R4 ;  /* 0x000000ffff6e7224 */ /* 0x000fe400078e0a04 */
[--C-:B------:R-:W-:Y:S01]  /*70b0*/  @!P3 IMAD.IADD R86, R86, 0x1, -R6.reuse ;  /* 0x000000015656b824 */ /* 0x100fe200078e0a06 */
[C---:B------:R-:W-:Y:S01]  /*70c0*/  ISETP.GT.U32.AND P3, PT, R6.reuse, R102, PT ;  /* 0x000000660600720c */ /* 0x040fe20003f64070 */
[----:B------:R-:W-:Y:S02]  /*70d0*/  IMAD R110, R6, R110, R17 ;  /* 0x0000006e066e7224 */ /* 0x000fe400078e0211 */
[----:B------:R-:W-:Y:S02]  /*70e0*/  @!P2 IMAD.IADD R94, R94, 0x1, -R6 ;  /* 0x000000015e5ea824 */ /* 0x000fe400078e0a06 */
[----:B------:R-:W-:Y:S01]  /*70f0*/  @!P5 IMAD.MOV R71, RZ, RZ, -R71 ;  /* 0x000000ffff47d224 */ /* 0x000fe200078e0a47 */
[----:B------:R-:W-:Y:S01]  /*7100*/  ISETP.GT.U32.AND P2, PT, R6, R110, PT ;  /* 0x0000006e0600720c */ /* 0x000fe20003f44070 */
[----:B------:R-:W-:-:S04]  /*7110*/  IMAD.HI.U32 R12, R108, R23, RZ ;  /* 0x000000176c0c7227 */ /* 0x000fc800078e00ff */
[----:B------:R-:W-:-:S04]  /*7120*/  IMAD.HI.U32 R11, R108, R19, RZ ;  /* 0x000000136c0b7227 */ /* 0x000fc800078e00ff */
[----:B------:R-:W-:Y:S01]  /*7130*/  @!P3 IMAD.IADD R102, R102, 0x1, -R6 ;  /* 0x000000016666b824 */ /* 0x000fe200078e0a06 */
[----:B------:R-:W-:Y:S01]  /*7140*/  ISETP.GT.U32.AND P3, PT, R6, R86, PT ;  /* 0x000000560600720c */ /* 0x000fe20003f64070 */
[----:B------:R-:W-:-:S03]  /*7150*/  IMAD.HI.U32 R4, R108, R137, RZ ;  /* 0x000000896c047227 */ /* 0x000fc600078e00ff */
[C---:B------:R-:W-:Y:S01]  /*7160*/  ISETP.GT.U32.AND P5, PT, R6.reuse, R102, PT ;  /* 0x000000660600720c */ /* 0x040fe20003fa4070 */
[----:B------:R-:W-:Y:S01]  /*7170*/  @!P4 IMAD.MOV R63, RZ, RZ, -R63 ;  /* 0x000000ffff3fc224 */ /* 0x000fe200078e0a3f */
[----:B------:R-:W-:Y:S01]  /*7180*/  ISETP.GT.U32.AND P4, PT, R6, R94, PT ;  /* 0x0000005e0600720c */ /* 0x000fe20003f84070 */
[----:B------:R-:W-:Y:S02]  /*7190*/  @!P2 IMAD.IADD R110, R110, 0x1, -R6 ;  /* 0x000000016e6ea824 */ /* 0x000fe400078e0a06 */
[----:B------:R-:W-:Y:S02]  /*71a0*/  IMAD.MOV R12, RZ, RZ, -R12 ;  /* 0x000000ffff0c7224 */ /* 0x000fe400078e0a0c */
[----:B------:R-:W-:Y:S01]  /*71b0*/  IMAD.MOV R11, RZ, RZ, -R11 ;  /* 0x000000ffff0b7224 */ /* 0x000fe200078e0a0b */
[C---:B------:R-:W-:Y:S01]  /*71c0*/  ISETP.GT.U32.AND P2, PT, R6.reuse, R110, PT ;  /* 0x0000006e0600720c */ /* 0x040fe20003f44070 */
[----:B------:R-:W-:Y:S02]  /*71d0*/  IMAD.MOV R4, RZ, RZ, -R4 ;  /* 0x000000ffff047224 */ /* 0x000fe400078e0a04 */
[----:B------:R-:W-:-:S02]  /*71e0*/  IMAD R128, R6, R12, R23 ;  /* 0x0000000c06807224 */ /* 0x000fc400078e0217 */
[----:B------:R-:W-:Y:S02]  /*71f0*/  VIADD R13, R0, 0x68 ;  /* 0x00000068000d7836 */ /* 0x000fe40000000000 */
[----:B------:R-:W-:Y:S02]  /*7200*/  IMAD R118, R6, R11, R19 ;  /* 0x0000000b06767224 */ /* 0x000fe400078e0213 */
[----:B------:R-:W-:Y:S01]  /*7210*/  VIADD R12, R0, 0x69 ;  /* 0x00000069000c7836 */ /* 0x000fe20000000000 */
[----:B------:R-:W-:Y:S01]  /*7220*/  IABS R153, R13 ;  /* 0x0000000d00997213 */ /* 0x000fe20000000000 */
[----:B------:R-:W-:Y:S02]  /*7230*/  IMAD R137, R6, R4, R137 ;  /* 0x0000000406897224 */ /* 0x000fe400078e0289 */
[----:B------:R-:W-:Y:S01]  /*7240*/  @!P0 IMAD.MOV R78, RZ, RZ, -R78 ;  /* 0x000000ffff4e8224 */ /* 0x000fe200078e0a4e */
[----:B------:R-:W-:Y:S01]  /*7250*/  IABS R145, R12 ;  /* 0x0000000c00917213 */ /* 0x000fe20000000000 */
[--C-:B------:R-:W-:Y:S01]  /*7260*/  @!P5 IMAD.IADD R102, R102, 0x1, -R6.reuse ;  /* 0x000000016666d824 */ /* 0x100fe200078e0a06 */
[----:B------:R-:W-:Y:S01]  /*7270*/  ISETP.GT.U32.AND P0, PT, R6, R118, PT ;  /* 0x000000760600720c */ /* 0x000fe20003f04070 */
[----:B------:R-:W-:Y:S01]  /*7280*/  @!P4 IMAD.IADD R94, R94, 0x1, -R6 ;  /* 0x000000015e5ec824 */ /* 0x000fe200078e0a06 */
[----:B------:R-:W-:Y:S01]  /*7290*/  ISETP.GT.U32.AND P5, PT, R6, R137, PT ;  /* 0x000000890600720c */ /* 0x000fe20003fa4070 */
[----:B------:R-:W-:Y:S01]  /*72a0*/  IMAD.HI.U32 R11, R108, R153, RZ ;  /* 0x000000996c0b7227 */ /* 0x000fe200078e00ff */
[----:B------:R-:W-:-:S03]  /*72b0*/  ISETP.GE.AND P4, PT, R14, RZ, PT ;  /* 0x000000ff0e00720c */ /* 0x000fc60003f86270 */
[----:B------:R-:W-:-:S04]  /*72c0*/  IMAD.HI.U32 R4, R108, R145, RZ ;  /* 0x000000916c047227 */ /* 0x000fc800078e00ff */
[--C-:B------:R-:W-:Y:S01]  /*72d0*/  @!P3 IMAD.IADD R86, R86, 0x1, -R6.reuse ;  /* 0x000000015656b824 */ /* 0x100fe200078e0a06 */
[----:B------:R-:W-:Y:S01]  /*72e0*/  ISETP.GT.U32.AND P3, PT, R6, R128, PT ;  /* 0x000000800600720c */ /* 0x000fe20003f64070 */
[----:B------:R-:W-:Y:S01]  /*72f0*/  @!P2 IMAD.IADD R110, R110, 0x1, -R6 ;  /* 0x000000016e6ea824 */ /* 0x000fe200078e0a06 */
[----:B------:R-:W-:Y:S01]  /*7300*/  ISETP.GE.AND P2, PT, R24, RZ, PT ;  /* 0x000000ff1800720c */ /* 0x000fe20003f46270 */
[----:B------:R-:W-:Y:S02]  /*7310*/  IMAD.MOV R11, RZ, RZ, -R11 ;  /* 0x000000ffff0b7224 */ /* 0x000fe400078e0a0b */
[----:B------:R-:W-:Y:S02]  /*7320*/  IMAD.MOV R4, RZ, RZ, -R4 ;  /* 0x000000ffff047224 */ /* 0x000fe400078e0a04 */
[----:B------:R-:W-:Y:S02]  /*7330*/  IMAD R153, R6, R11, R153 ;  /* 0x0000000b06997224 */ /* 0x000fe400078e0299 */
[----:B------:R-:W-:Y:S01]  /*7340*/  @!P0 IMAD.IADD R118, R118, 0x1, -R6 ;  /* 0x0000000176768824 */ /* 0x000fe200078e0a06 */
[----:B------:R-:W-:Y:S01]  /*7350*/  ISETP.GE.AND P0, PT, R26, RZ, PT ;  /* 0x000000ff1a00720c */ /* 0x000fe20003f06270 */
[----:B------:R-:W-:-:S02]  /*7360*/  IMAD R145, R6, R4, R145 ;  /* 0x0000000406917224 */ /* 0x000fc400078e0291 */
[----:B------:R-:W-:Y:S02]  /*7370*/  VIADD R11, R0, 0x67 ;  /* 0x00000067000b7836 */ /* 0x000fe40000000000 */
[----:B------:R-:W-:Y:S01]  /*7380*/  @!P5 IMAD.IADD R137, R137, 0x1, -R6 ;  /* 0x000000018989d824 */ /* 0x000fe200078e0a06 */
[C---:B------:R-:W-:Y:S01]  /*7390*/  ISETP.GT.U32.AND P5, PT, R6.reuse, R118, PT ;  /* 0x000000760600720c */ /* 0x040fe20003fa4070 */
[----:B------:R-:W-:Y:S01]  /*73a0*/  @!P6 IMAD.MOV R86, RZ, RZ, -R86 ;  /* 0x000000ffff56e224 */ /* 0x000fe200078e0a56 */
[----:B------:R-:W-:Y:S01]  /*73b0*/  IABS R161, R11 ;  /* 0x0000000b00a17213 */ /* 0x000fe20000000000 */
[----:B------:R-:W-:Y:S01]  /*73c0*/  @!P4 IMAD.MOV R102, RZ, RZ, -R102 ;  /* 0x000000ffff66c224 */ /* 0x000fe200078e0a66 */
[----:B------:R-:W-:Y:S01]  /*73d0*/  ISETP.GT.U32.AND P6, PT, R6, R137, PT ;  /* 0x000000890600720c */ /* 0x000fe20003fc4070 */
[----:B------:R-:W-:Y:S01]  /*73e0*/  @!P3 IMAD.IADD R128, R128, 0x1, -R6 ;  /* 0x000000018080b824 */ /* 0x000fe200078e0a06 */
[----:B------:R-:W-:Y:S01]  /*73f0*/  ISETP.GT.U32.AND P4, PT, R6, R145, PT ;  /* 0x000000910600720c */ /* 0x000fe20003f84070 */
[----:B------:R-:W-:Y:S01]  /*7400*/  @!P2 IMAD.MOV R110, RZ, RZ, -R110 ;  /* 0x000000ffff6ea224 */ /* 0x000fe200078e0a6e */
[----:B------:R-:W-:Y:S01]  /*7410*/  ISETP.GE.AND P2, PT, R30, RZ, PT ;  /* 0x000000ff1e00720c */ /* 0x000fe20003f46270 */
[----:B------:R-:W-:Y:S01]  /*7420*/  IMAD.HI.U32 R4, R108, R161, RZ ;  /* 0x000000a16c047227 */ /* 0x000fe200078e00ff */
[----:B------:R-:W-:-:S03]  /*7430*/  ISETP.GE.AND P3, PT, R27, RZ, PT ;  /* 0x000000ff1b00720c */ /* 0x000fc60003f66270 */
[----:B------:R-:W-:Y:S01]  /*7440*/  @!P1 IMAD.MOV R94, RZ, RZ, -R94 ;  /* 0x000000ffff5e9224 */ /* 0x000fe200078e0a5e */
[----:B------:R-:W-:Y:S01]  /*7450*/  ISETP.GT.U32.AND P1, PT, R6, R128, PT ;  /* 0x000000800600720c */ /* 0x000fe20003f24070 */
[----:B------:R-:W-:Y:S02]  /*7460*/  IMAD.MOV R4, RZ, RZ, -R4 ;  /* 0x000000ffff047224 */ /* 0x000fe400078e0a04 */
[--C-:B------:R-:W-:Y:S01]  /*7470*/  @!P5 IMAD.IADD R118, R118, 0x1, -R6.reuse ;  /* 0x000000017676d824 */ /* 0x100fe200078e0a06 */
[C---:B------:R-:W-:Y:S01]  /*7480*/  ISETP.GT.U32.AND P5, PT, R6.reuse, R153, PT ;  /* 0x000000990600720c */ /* 0x040fe20003fa4070 */
[--C-:B------:R-:W-:Y:S01]  /*7490*/  @!P6 IMAD.IADD R137, R137, 0x1, -R6.reuse ;  /* 0x000000018989e824 */ /* 0x100fe200078e0a06 */
[----:B------:R-:W-:Y:S01]  /*74a0*/  ISETP.GE.AND P6, PT, R13, RZ, PT ;  /* 0x000000ff0d00720c */ /* 0x000fe20003fc6270 */
[----:B------:R-:W-:Y:S01]  /*74b0*/  @!P4 IMAD.IADD R145, R145, 0x1, -R6 ;  /* 0x000000019191c824 */ /* 0x000fe200078e0a06 */
[----:B------:R-:W-:Y:S01]  /*74c0*/  ISETP.GE.AND P4, PT, R11, RZ, PT ;  /* 0x000000ff0b00720c */ /* 0x000fe20003f86270 */
[----:B------:R-:W-:-:S02]  /*74d0*/  IMAD R161, R6, R4, R161 ;  /* 0x0000000406a17224 */ /* 0x000fc400078e02a1 */
[----:B------:R-:W-:Y:S01]  /*74e0*/  @!P0 IMAD.MOV R118, RZ, RZ, -R118 ;  /* 0x000000ffff768224 */ /* 0x000fe200078e0a76 */
[C---:B------:R-:W-:Y:S01]  /*74f0*/  ISETP.GT.U32.AND P0, PT, R6.reuse, R145, PT ;  /* 0x000000910600720c */ /* 0x040fe20003f04070 */
[----:B------:R-:W-:Y:S01]  /*7500*/  @!P2 IMAD.MOV R137, RZ, RZ, -R137 ;  /* 0x000000ffff89a224 */ /* 0x000fe200078e0a89 */
[----:B------:R-:W-:Y:S01]  /*7510*/  ISETP.GT.U32.AND P2, PT, R6, R161, PT ;  /* 0x000000a10600720c */ /* 0x000fe20003f44070 */
[----:B------:R-:W-:Y:S01]  /*7520*/  @!P1 IMAD.IADD R128, R128, 0x1, -R6 ;  /* 0x0000000180809824 */ /* 0x000fe200078e0a06 */
[----:B------:R-:W-:Y:S01]  /*7530*/  ISETP.GE.AND P1, PT, R12, RZ, PT ;  /* 0x000000ff0c00720c */ /* 0x000fe20003f26270 */
[C---:B------:R-:W-:Y:S02]  /*7540*/  VIADD R4, R0.reuse, 0x65 ;  /* 0x0000006500047836 */ /* 0x040fe40000000000 */
[----:B------:R-:W-:Y:S02]  /*7550*/  VIADD R14, R0, 0x66 ;  /* 0x00000066000e7836 */ /* 0x000fe40000000000 */
[----:B------:R-:W-:Y:S01]  /*7560*/  @!P3 IMAD.MOV R128, RZ, RZ, -R128 ;  /* 0x000000ffff80b224 */ /* 0x000fe200078e0a80 */
[----:B------:R-:W-:Y:S01]  /*7570*/  IABS R177, R4 ;  /* 0x0000000400b17213 */ /* 0x000fe20000000000 */
[--C-:B------:R-:W-:Y:S01]  /*7580*/  @!P5 IMAD.IADD R153, R153, 0x1, -R6.reuse ;  /* 0x000000019999d824 */ /* 0x100fe200078e0a06 */
[----:B------:R-:W-:Y:S01]  /*7590*/  IABS R169, R14 ;  /* 0x0000000e00a97213 */ /* 0x000fe20000000000 */
[--C-:B------:R-:W-:Y:S01]  /*75a0*/  @!P0 IMAD.IADD R145, R145, 0x1, -R6.reuse ;  /* 0x0000000191918824 */ /* 0x100fe200078e0a06 */
[----:B------:R-:W-:Y:S01]  /*75b0*/  ISETP.GE.AND P0, PT, R4, RZ, PT ;  /* 0x000000ff0400720c */ /* 0x000fe20003f06270 */
[----:B------:R-:W-:Y:S01]  /*75c0*/  @!P2 IMAD.IADD R161, R161, 0x1, -R6 ;  /* 0x00000001a1a1a824 */ /* 0x000fe200078e0a06 */
[----:B------:R-:W-:Y:S01]  /*75d0*/  ISETP.GE.AND P3, PT, R14, RZ, PT ;  /* 0x000000ff0e00720c */ /* 0x000fe20003f66270 */
[----:B------:R-:W-:Y:S01]  /*75e0*/  @!P1 IMAD.MOV R145, RZ, RZ, -R145 ;  /* 0x000000ffff919224 */ /* 0x000fe200078e0a91 */
[----:B------:R-:W-:Y:S01]  /*75f0*/  ISETP.GT.U32.AND P5, PT, R6, R153, PT ;  /* 0x000000990600720c */ /* 0x000fe20003fa4070 */
[----:B------:R-:W-:Y:S01]  /*7600*/  IMAD.HI.U32 R4, R108, R177, RZ ;  /* 0x000000b16c047227 */ /* 0x000fe200078e00ff */
[----:B------:R-:W-:-:S03]  /*7610*/  ISETP.GT.U32.AND P1, PT, R6, R161, PT ;  /* 0x000000a10600720c */ /* 0x000fc60003f24070 */
[----:B------:R-:W-:-:S04]  /*7620*/  IMAD.HI.U32 R11, R108, R169, RZ ;  /* 0x000000a96c0b7227 */ /* 0x000fc800078e00ff */
[----:B------:R-:W-:Y:S02]  /*7630*/  VIADD R14, R0, 0x63 ;  /* 0x00000063000e7836 */ /* 0x000fe40000000000 */
[----:B------:R-:W-:Y:S02]  /*7640*/  IMAD.MOV R4, RZ, RZ, -R4 ;  /* 0x000000ffff047224 */ /* 0x000fe400078e0a04 */
[----:B------:R-:W-:Y:S01]  /*7650*/  IMAD.MOV R11, RZ, RZ, -R11 ;  /* 0x000000ffff0b7224 */ /* 0x000fe200078e0a0b */
[----:B------:R-:W-:Y:S01]  /*7660*/  IABS R13, R14 ;  /* 0x0000000e000d7213 */ /* 0x000fe20000000000 */
[C---:B------:R-:W-:Y:S02]  /*7670*/  IMAD R177, R6.reuse, R4, R177 ;  /* 0x0000000406b17224 */ /* 0x040fe400078e02b1 */
[C---:B------:R-:W-:Y:S02]  /*7680*/  IMAD R169, R6.reuse, R11, R169 ;  /* 0x0000000b06a97224 */ /* 0x040fe400078e02a9 */
[----:B------:R-:W-:Y:S01]  /*7690*/  @!P1 IMAD.IADD R161, R161, 0x1, -R6 ;  /* 0x00000001a1a19824 */ /* 0x000fe200078e0a06 */
[----:B------:R-:W-:Y:S01]  /*76a0*/  ISETP.GT.U32.AND P1, PT, R6, R177, PT ;  /* 0x000000b10600720c */ /* 0x000fe20003f24070 */
[----:B------:R-:W-:-:S02]  /*76b0*/  VIADD R11, R0, 0x64 ;  /* 0x00000064000b7836 */ /* 0x000fc40000000000 */
[----:B------:R-:W-:-:S03]  /*76c0*/  IMAD.HI.U32 R12, R108, R13, RZ ;  /* 0x0000000d6c0c7227 */ /* 0x000fc600078e00ff */
[----:B------:R-:W-:Y:S01]  /*76d0*/  IABS R185, R11 ;  /* 0x0000000b00b97213 */ /* 0x000fe20000000000 */
[----:B------:R-:W-:Y:S01]  /*76e0*/  IMAD.MOV R12, RZ, RZ, -R12 ;  /* 0x000000ffff0c7224 */ /* 0x000fe200078e0a0c */
[----:B------:R-:W-:Y:S01]  /*76f0*/  ISETP.GE.AND P2, PT, R11, RZ, PT ;  /* 0x000000ff0b00720c */ /* 0x000fe20003f46270 */
[----:B------:R-:W-:Y:S01]  /*7700*/  @!P5 IMAD.IADD R153, R153, 0x1, -R6 ;  /* 0x000000019999d824 */ /* 0x000fe200078e0a06 */
[C---:B------:R-:W-:Y:S01]  /*7710*/  ISETP.GT.U32.AND P5, PT, R6.reuse, R169, PT ;  /* 0x000000a90600720c */ /* 0x040fe20003fa4070 */
[----:B------:R-:W-:Y:S02]  /*7720*/  IMAD R192, R6, R12, R13 ;  /* 0x0000000c06c07224 */ /* 0x000fe400078e020d */
[----:B------:R-:W-:-:S04]  /*7730*/  IMAD.HI.U32 R11, R108, R185, RZ ;  /* 0x000000b96c0b7227 */ /* 0x000fc800078e00ff */
[----:B------:R-:W-:Y:S01]  /*7740*/  @!P6 IMAD.MOV R153, RZ, RZ, -R153 ;  /* 0x000000ffff99e224 */ /* 0x000fe200078e0a99 */
[----:B------:R-:W-:Y:S01]  /*7750*/  ISETP.GE.AND P6, PT, R14, RZ, PT ;  /* 0x000000ff0e00720c */ /* 0x000fe20003fc6270 */
[----:B------:R-:W-:Y:S01]  /*7760*/  @!P1 IMAD.IADD R177, R177, 0x1, -R6 ;  /* 0x00000001b1b19824 */ /* 0x000fe200078e0a06 */
[----:B------:R-:W-:Y:S01]  /*7770*/  ISETP.GT.U32.AND P1, PT, R6, R192, PT ;  /* 0x000000c00600720c */ /* 0x000fe20003f24070 */
[----:B------:R-:W-:Y:S02]  /*7780*/  IMAD.MOV R11, RZ, RZ, -R11 ;  /* 0x000000ffff0b7224 */ /* 0x000fe400078e0a0b */
[----:B------:R-:W-:Y:S02]  /*7790*/  VIADD R14, R0, 0x62 ;  /* 0x00000062000e7836 */ /* 0x000fe40000000000 */
[----:B------:R-:W-:Y:S02]  /*77a0*/  IMAD R185, R6, R11, R185 ;  /* 0x0000000b06b97224 */ /* 0x000fe400078e02b9 */
[C---:B------:R-:W-:Y:S01]  /*77b0*/  VIADD R23, R0.reuse, 0x60 ;  /* 0x0000006000177836 */ /* 0x040fe20000000000 */
[----:B------:R-:W-:Y:S01]  /*77c0*/  IABS R11, R14 ;  /* 0x0000000e000b7213 */ /* 0x000fe20000000000 */
[----:B------:R-:W-:-:S02]  /*77d0*/  VIADD R19, R0, 0x61 ;  /* 0x0000006100137836 */ /* 0x000fc40000000000 */
[----:B------:R-:W-:Y:S01]  /*77e0*/  VIADD R24, R0, 0x5f ;  /* 0x0000005f00187836 */ /* 0x000fe20000000000 */
[----:B------:R-:W-:Y:S01]  /*77f0*/  IABS R17, R23 ;  /* 0x0000001700117213 */ /* 0x000fe20000000000 */
[----:B------:R-:W-:Y:S01]  /*7800*/  IMAD.HI.U32 R4, R108, R11, RZ ;  /* 0x0000000b6c047227 */ /* 0x000fe200078e00ff */
[----:B------:R-:W-:Y:S02]  /*7810*/  IABS R13, R19 ;  /* 0x00000013000d7213 */ /* 0x000fe40000000000 */
[----:B------:R-:W-:Y:S01]  /*7820*/  IABS R223, R24 ;  /* 0x0000001800df7213 */ /* 0x000fe20000000000 */
[----:B------:R-:W-:Y:S02]  /*7830*/  @!P1 IMAD.IADD R192, R192, 0x1, -R6 ;  /* 0x00000001c0c09824 */ /* 0x000fe400078e0a06 */
[----:B------:R-:W-:Y:S02]  /*7840*/  IMAD.MOV R4, RZ, RZ, -R4 ;  /* 0x000000ffff047224 */ /* 0x000fe400078e0a04 */
[----:B------:R-:W-:Y:S01]  /*7850*/  @!P5 IMAD.IADD R169, R169, 0x1, -R6 ;  /* 0x00000001a9a9d824 */ /* 0x000fe200078e0a06 */
[C---:B------:R-:W-:Y:S01]  /*7860*/  ISETP.GT.U32.AND P1, PT, R6.reuse, R192, PT ;  /* 0x000000c00600720c */ /* 0x040fe20003f24070 */
[----:B------:R-:W-:Y:S01]  /*7870*/  @!P4 IMAD.MOV R161, RZ, RZ, -R161 ;  /* 0x000000ffffa1c224 */ /* 0x000fe200078e0aa1 */
[C---:B------:R-:W-:Y:S01]  /*7880*/  ISETP.GT.U32.AND P4, PT, R6.reuse, R177, PT ;  /* 0x000000b10600720c */ /* 0x040fe20003f84070 */
[C---:B------:R-:W-:Y:S01]  /*7890*/  IMAD R200, R6.reuse, R4, R11 ;  /* 0x0000000406c87224 */ /* 0x040fe200078e020b */
[----:B------:R-:W-:Y:S01]  /*78a0*/  ISETP.GT.U32.AND P5, PT, R6, R169, PT ;  /* 0x000000a90600720c */ /* 0x000fe20003fa4070 */
[----:B------:R-:W-:-:S04]  /*78b0*/  IMAD.HI.U32 R11, R108, R17, RZ ;  /* 0x000000116c0b7227 */ /* 0x000fc800078e00ff */
[----:B------:R-:W-:-:S04]  /*78c0*/  IMAD.HI.U32 R4, R108, R13, RZ ;  /* 0x0000000d6c047227 */ /* 0x000fc800078e00ff */
[----:B------:R-:W-:-:S04]  /*78d0*/  IMAD.HI.U32 R12, R108, R223, RZ ;  /* 0x000000df6c0c7227 */ /* 0x000fc800078e00ff */
[----:B------:R-:W-:Y:S02]  /*78e0*/  IMAD.MOV R11, RZ, RZ, -R11 ;  /* 0x000000ffff0b7224 */ /* 0x000fe400078e0a0b */
[----:B------:R-:W-:Y:S02]  /*78f0*/  IMAD.MOV R4, RZ, RZ, -R4 ;  /* 0x000000ffff047224 */ /* 0x000fe400078e0a04 */
[----:B------:R-:W-:Y:S02]  /*7900*/  IMAD.MOV R12, RZ, RZ, -R12 ;  /* 0x000000ffff0c7224 */ /* 0x000fe400078e0a0c */
[C---:B------:R-:W-:Y:S02]  /*7910*/  IMAD R216, R6.reuse, R11, R17 ;  /* 0x0000000b06d87224 */ /* 0x040fe400078e0211 */
[----:B------:R-:W-:Y:S01]  /*7920*/  @!P4 IMAD.IADD R177, R177, 0x1, -R6 ;  /* 0x00000001b1b1c824 */ /* 0x000fe200078e0a06 */
[C---:B------:R-:W-:Y:S01]  /*7930*/  ISETP.GT.U32.AND P4, PT, R6.reuse, R200, PT ;  /* 0x000000c80600720c */ /* 0x040fe20003f84070 */
[----:B------:R-:W-:-:S02]  /*7940*/  IMAD R208, R6, R4, R13 ;  /* 0x0000000406d07224 */ /* 0x000fc400078e020d */
[----:B------:R-:W-:Y:S02]  /*7950*/  IMAD R223, R6, R12, R223 ;  /* 0x0000000c06df7224 */ /* 0x000fe400078e02df */
[--C-:B------:R-:W-:Y:S01]  /*7960*/  @!P1 IMAD.IADD R192, R192, 0x1, -R6.reuse ;  /* 0x00000001c0c09824 */ /* 0x100fe200078e0a06 */
[----:B------:R-:W-:Y:S01]  /*7970*/  ISETP.GT.U32.AND P1, PT, R6, R216, PT ;  /* 0x000000d80600720c */ /* 0x000fe20003f24070 */
[----:B------:R-:W-:Y:S02]  /*7980*/  VIADD R13, R0, 0x5e ;  /* 0x0000005e000d7836 */ /* 0x000fe40000000000 */
[----:B------:R-:W-:Y:S01]  /*7990*/  @!P5 IMAD.IADD R169, R169, 0x1, -R6 ;  /* 0x00000001a9a9d824 */ /* 0x000fe200078e0a06 */
[C---:B------:R-:W-:Y:S01]  /*79a0*/  ISETP.GT.U32.AND P5, PT, R6.reuse, R185, PT ;  /* 0x000000b90600720c */ /* 0x040fe20003fa4070 */
[----:B------:R-:W-:Y:S01]  /*79b0*/  @!P6 IMAD.MOV R192, RZ, RZ, -R192 ;  /* 0x000000ffffc0e224 */ /* 0x000fe200078e0ac0 */
[----:B------:R-:W-:Y:S01]  /*79c0*/  ISETP.GT.U32.AND P6, PT, R6, R223, PT ;  /* 0x000000df0600720c */ /* 0x000fe20003fc4070 */
[----:B------:R-:W-:Y:S01]  /*79d0*/  VIADD R12, R0, 0x5d ;  /* 0x0000005d000c7836 */ /* 0x000fe20000000000 */
[----:B------:R-:W-:Y:S01]  /*79e0*/  IABS R11, R13 ;  /* 0x0000000d000b7213 */ /* 0x000fe20000000000 */
[----:B------:R-:W-:-:S02]  /*79f0*/  @!P4 IMAD.IADD R200, R200, 0x1, -R6 ;  /* 0x00000001c8c8c824 */ /* 0x000fc400078e0a06 */
[----:B------:R-:W-:Y:S01]  /*7a00*/  @!P0 IMAD.MOV R177, RZ, RZ, -R177 ;  /* 0x000000ffffb18224 */ /* 0x000fe200078e0ab1 */
[----:B------:R-:W-:Y:S01]  /*7a10*/  ISETP.GT.U32.AND P0, PT, R6, R208, PT ;  /* 0x000000d00600720c */ /* 0x000fe20003f04070 */
[----:B------:R-:W-:Y:S01]  /*7a20*/  IMAD.HI.U32 R4, R108, R11, RZ ;  /* 0x0000000b6c047227 */ /* 0x000fe200078e00ff */
[----:B------:R-:W-:Y:S02]  /*7a30*/  IABS R237, R12 ;  /* 0x0000000c00ed7213 */ /* 0x000fe40000000000 */
[----:B------:R-:W-:Y:S01]  /*7a40*/  ISETP.GT.U32.AND P4, PT, R6, R200, PT ;  /* 0x000000c80600720c */ /* 0x000fe20003f84070 */
[----:B------:R-:W-:Y:S02]  /*7a50*/  @!P1 IMAD.IADD R216, R216, 0x1, -R6 ;  /* 0x00000001d8d89824 */ /* 0x000fe400078e0a06 */
[----:B------:R-:W-:Y:S02]  /*7a60*/  IMAD.MOV R4, RZ, RZ, -R4 ;  /* 0x000000ffff047224 */ /* 0x000fe400078e0a04 */
[----:B------:R-:W-:-:S02]  /*7a70*/  @!P5 IMAD.IADD R185, R185, 0x1, -R6 ;  /* 0x00000001b9b9d824 */ /* 0x000fc400078e0a06 */
        /* <DEDUP_REMOVED lines=8> */
[--C-:B------:R-:W-:Y:S01]  /*7b00*/  @!P0 IMAD.IADD R208, R208, 0x1, -R6.reuse ;  /* 0x00000001d0d08824 */ /* 0x100fe200078e0a06 */
[----:B------:R-:W-:Y:S01]  /*7b10*/  ISETP.GE.AND P0, PT, R13, RZ, PT ;  /* 0x000000ff0d00720c */ /* 0x000fe20003f06270 */
[----:B------:R-:W-:Y:S02]  /*7b20*/  IMAD R237, R6, R4, R237 ;  /* 0x0000000406ed7224 */ /* 0x000fe400078e02ed */
[--C-:B------:R-:W-:Y:S01]  /*7b30*/  @!P4 IMAD.IADD R200, R200, 0x1, -R6.reuse ;  /* 0x00000001c8c8c824 */ /* 0x100fe200078e0a06 */
[----:B------:R-:W-:Y:S01]  /*7b40*/  ISETP.GT.U32.AND P1, PT, R6, R208, PT ;  /* 0x000000d00600720c */ /* 0x000fe20003f24070 */
[--C-:B------:R-:W-:Y:S01]  /*7b50*/  @!P6 IMAD.IADD R216, R216, 0x1, -R6.reuse ;  /* 0x00000001d8d8e824 */ /* 0x100fe200078e0a06 */
[C---:B------:R-:W-:Y:S01]  /*7b60*/  ISETP.GT.U32.AND P6, PT, R6.reuse, R237, PT ;  /* 0x000000ed0600720c */ /* 0x040fe20003fc4070 */
[----:B------:R-:W-:Y:S01]  /*7b70*/  @!P5 IMAD.IADD R185, R185, 0x1, -R6 ;  /* 0x00000001b9b9d824 */ /* 0x000fe200078e0a06 */
[----:B------:R-:W-:Y:S01]  /*7b80*/  ISETP.GE.AND P5, PT, R19, RZ, PT ;  /* 0x000000ff1300720c */ /* 0x000fe20003fa6270 */
[----:B------:R-:W-:Y:S01]  /*7b90*/  @!P3 IMAD.MOV R200, RZ, RZ, -R200 ;  /* 0x000000ffffc8b224 */ /* 0x000fe200078e0ac8 */
[----:B------:R-:W-:Y:S01]  /*7ba0*/  ISETP.GT.U32.AND P3, PT, R6, R223, PT ;  /* 0x000000df0600720c */ /* 0x000fe20003f64070 */
[----:B------:R-:W-:Y:S01]  /*7bb0*/  VIADD R19, R0, 0x5b ;  /* 0x0000005b00137836 */ /* 0x000fe20000000000 */
[----:B------:R-:W-:Y:S01]  /*7bc0*/  ISETP.GE.AND P4, PT, R24, RZ, PT ;  /* 0x000000ff1800720c */ /* 0x000fe20003f86270 */
[----:B------:R-:W-:Y:S01]  /*7bd0*/  @!P2 IMAD.MOV R185, RZ, RZ, -R185 ;  /* 0x000000ffffb9a224 */ /* 0x000fe200078e0ab9 */
[----:B------:R-:W-:Y:S01]  /*7be0*/  ISETP.GE.AND P2, PT, R23, RZ, PT ;  /* 0x000000ff1700720c */ /* 0x000fe20003f46270 */
[----:B------:R-:W-:Y:S01]  /*7bf0*/  VIADD R23, R0, 0x5a ;  /* 0x0000005a00177836 */ /* 0x000fe20000000000 */
[----:B------:R-:W-:Y:S01]  /*7c00*/  IABS R13, R19 ;  /* 0x00000013000d7213 */ /* 0x000fe20000000000 */
[--C-:B------:R-:W-:Y:S01]  /*7c10*/  @!P1 IMAD.IADD R208, R208, 0x1, -R6.reuse ;  /* 0x00000001d0d09824 */ /* 0x100fe200078e0a06 */
[----:B------:R-:W-:Y:S01]  /*7c20*/  ISETP.GT.U32.AND P1, PT, R6, R230, PT ;  /* 0x000000e60600720c */ /* 0x000fe20003f24070 */
[----:B------:R-:W-:Y:S01]  /*7c30*/  @!P6 IMAD.IADD R237, R237, 0x1, -R6 ;  /* 0x00000001edede824 */ /* 0x000fe200078e0a06 */
[----:B------:R-:W-:Y:S01]  /*7c40*/  IABS R17, R23 ;  /* 0x0000001700117213 */ /* 0x000fe20000000000 */
[----:B------:R-:W-:-:S04]  /*7c50*/  IMAD.HI.U32 R11, R108, R13, RZ ;  /* 0x0000000d6c0b7227 */ /* 0x000fc800078e00ff */
[----:B------:R-:W-:Y:S01]  /*7c60*/  @!P3 IMAD.IADD R223, R223, 0x1, -R6 ;  /* 0x00000001dfdfb824 */ /* 0x000fe200078e0a06 */
[----:B------:R-:W-:Y:S01]  /*7c70*/  ISETP.GE.AND P3, PT, R12, RZ, PT ;  /* 0x000000ff0c00720c */ /* 0x000fe20003f66270 */
[----:B------:R-:W-:Y:S01]  /*7c80*/  @!P5 IMAD.MOV R208, RZ, RZ, -R208 ;  /* 0x000000ffffd0d224 */ /* 0x000fe200078e0ad0 */
[----:B------:R-:W-:Y:S01]  /*7c90*/  ISETP.GT.U32.AND P5, PT, R6, R237, PT ;  /* 0x000000ed0600720c */ /* 0x000fe20003fa4070 */
[----:B------:R-:W-:-:S04]  /*7ca0*/  IMAD.HI.U32 R12, R108, R17, RZ ;  /* 0x000000116c0c7227 */ /* 0x000fc800078e00ff */
[----:B------:R-:W-:Y:S02]  /*7cb0*/  IMAD.MOV R11, RZ, RZ, -R11 ;  /* 0x000000ffff0b7224 */ /* 0x000fe400078e0a0b */
[----:B------:R-:W-:Y:S02]  /*7cc0*/  VIADD R14, R0, 0x5c ;  /* 0x0000005c000e7836 */ /* 0x000fe40000000000 */
[----:B------:R-:W-:Y:S02]  /*7cd0*/  IMAD.MOV R12, RZ, RZ, -R12 ;  /* 0x000000ffff0c7224 */ /* 0x000fe400078e0a0c */
[C---:B------:R-:W-:Y:S01]  /*7ce0*/  IMAD R11, R6.reuse, R11, R13 ;  /* 0x0000000b060b7224 */ /* 0x040fe200078e020d */
[----:B------:R-:W-:Y:S01]  /*7cf0*/  IABS R245, R14 ;  /* 0x0000000e00f57213 */ /* 0x000fe20000000000 */
[C---:B------:R-:W-:Y:S02]  /*7d00*/  IMAD R34, R6.reuse, R12, R17 ;  /* 0x0000000c06227224 */ /* 0x040fe400078e0211 */
[----:B------:R-:W-:Y:S01]  /*7d10*/  @!P4 IMAD.MOV R223, RZ, RZ, -R223 ;  /* 0x000000ffffdfc224 */ /* 0x000fe200078e0adf */
[C---:B------:R-:W-:Y:S01]  /*7d20*/  ISETP.GT.U32.AND P4, PT, R6.reuse, R11, PT ;  /* 0x0000000b0600720c */ /* 0x040fe20003f84070 */
[----:B------:R-:W-:Y:S01]  /*7d30*/  @!P5 IMAD.IADD R237, R237, 0x1, -R6 ;  /* 0x00000001ededd824 */ /* 0x000fe200078e0a06 */
[----:B------:R-:W-:Y:S01]  /*7d40*/  ISETP.GT.U32.AND P5, PT, R6, R34, PT ;  /* 0x000000220600720c */ /* 0x000fe20003fa4070 */
[----:B------:R-:W-:-:S02]  /*7d50*/  VIADD R12, R0, 0x59 ;  /* 0x00000059000c7836 */ /* 0x000fc40000000000 */
[----:B------:R-:W-:-:S03]  /*7d60*/  IMAD.HI.U32 R4, R108, R245, RZ ;  /* 0x000000f56c047227 */ /* 0x000fc600078e00ff */
[----:B------:R-:W-:Y:S01]  /*7d70*/  IABS R13, R12 ;  /* 0x0000000c000d7213 */ /* 0x000fe20000000000 */
[----:B------:R-:W-:Y:S01]  /*7d80*/  @!P1 IMAD.IADD R230, R230, 0x1, -R6 ;  /* 0x00000001e6e69824 */ /* 0x000fe200078e0a06 */
[----:B------:R-:W-:Y:S01]  /*7d90*/  ISETP.GE.AND P1, PT, R14, RZ, PT ;  /* 0x000000ff0e00720c */ /* 0x000fe20003f26270 */
[----:B------:R-:W-:Y:S02]  /*7da0*/  IMAD.MOV R4, RZ, RZ, -R4 ;  /* 0x000000ffff047224 */ /* 0x000fe400078e0a04 */
[----:B------:R-:W-:Y:S01]  /*7db0*/  VIADD R14, R0, 0x58 ;  /* 0x00000058000e7836 */ /* 0x000fe20000000000 */
[C---:B------:R-:W-:Y:S01]  /*7dc0*/  ISETP.GT.U32.AND P6, PT, R6.reuse, R230, PT ;  /* 0x000000e60600720c */ /* 0x040fe20003fc4070 */
[----:B------:R-:W-:Y:S02]  /*7dd0*/  IMAD R245, R6, R4, R245 ;  /* 0x0000000406f57224 */ /* 0x000fe400078e02f5 */
[----:B------:R-:W-:Y:S01]  /*7de0*/  @!P4 IMAD.IADD R11, R11, 0x1, -R6 ;  /* 0x000000010b0bc824 */ /* 0x000fe200078e0a06 */
[----:B------:R-:W-:Y:S01]  /*7df0*/  IABS R95, R14 ;  /* 0x0000000e005f7213 */ /* 0x000fe20000000000 */
[----:B------:R-:W-:-:S04]  /*7e00*/  IMAD.HI.U32 R4, R108, R13, RZ ;  /* 0x0000000d6c047227 */ /* 0x000fc800078e00ff */
[----:B------:R-:W-:Y:S01]  /*7e10*/  @!P5 IMAD.IADD R34, R34, 0x1, -R6 ;  /* 0x000000012222d824 */ /* 0x000fe200078e0a06 */
[----:B------:R-:W-:Y:S01]  /*7e20*/  ISETP.GT.U32.AND P5, PT, R6, R11, PT ;  /* 0x0000000b0600720c */ /* 0x000fe20003fa4070 */
[----:B------:R-:W-:Y:S02]  /*7e30*/  IMAD.MOV R64, RZ, RZ, -R4 ;  /* 0x000000ffff407224 */ /* 0x000fe400078e0a04 */
[----:B------:R-:W-:-:S04]  /*7e40*/  IMAD.HI.U32 R4, R108, R95, RZ ;  /* 0x0000005f6c047227 */ /* 0x000fc800078e00ff */
[----:B------:R-:W-:Y:S02]  /*7e50*/  IMAD.MOV R4, RZ, RZ, -R4 ;  /* 0x000000ffff047224 */ /* 0x000fe400078e0a04 */
[----:B------:R-:W-:Y:S01]  /*7e60*/  @!P2 IMAD.MOV R216, RZ, RZ, -R216 ;  /* 0x000000ffffd8a224 */ /* 0x000fe200078e0ad8 */
[C---:B------:R-:W-:Y:S01]  /*7e70*/  ISETP.GT.U32.AND P2, PT, R6.reuse, R245, PT ;  /* 0x000000f50600720c */ /* 0x040fe20003f44070 */
[----:B------:R-:W-:Y:S02]  /*7e80*/  IMAD R95, R6, R4, R95 ;  /* 0x00000004065f7224 */ /* 0x000fe400078e025f */
[--C-:B------:R-:W-:Y:S02]  /*7e90*/  @!P5 IMAD.IADD R11, R11, 0x1, -R6.reuse ;  /* 0x000000010b0bd824 */ /* 0x100fe400078e0a06 */
[----:B------:R-:W-:Y:S01]  /*7ea0*/  @!P6 IMAD.IADD R230, R230, 0x1, -R6 ;  /* 0x00000001e6e6e824 */ /* 0x000fe200078e0a06 */
[C---:B------:R-:W-:Y:S01]  /*7eb0*/  ISETP.GT.U32.AND P5, PT, R6.reuse, R95, PT ;  /* 0x0000005f0600720c */ /* 0x040fe20003fa4070 */
[----:B------:R-:W-:Y:S01]  /*7ec0*/  IMAD R64, R6, R64, R13 ;  /* 0x0000004006407224 */ /* 0x000fe200078e020d */
[----:B------:R-:W-:Y:S01]  /*7ed0*/  ISETP.GE.AND P6, PT, R19, RZ, PT ;  /* 0x000000ff1300720c */ /* 0x000fe20003fc6270 */
[----:B------:R-:W-:-:S02]  /*7ee0*/  VIADD R19, R0, 0x57 ;  /* 0x0000005700137836 */ /* 0x000fc40000000000 */
[----:B------:R-:W-:Y:S01]  /*7ef0*/  @!P0 IMAD.MOV R230, RZ, RZ, -R230 ;  /* 0x000000ffffe68224 */ /* 0x000fe200078e0ae6 */
[----:B------:R-:W-:Y:S01]  /*7f00*/  ISETP.GT.U32.AND P0, PT, R6, R34, PT ;  /* 0x000000220600720c */ /* 0x000fe20003f04070 */
[--C-:B------:R-:W-:Y:S01]  /*7f10*/  @!P2 IMAD.IADD R245, R245, 0x1, -R6.reuse ;  /* 0x00000001f5f5a824 */ /* 0x100fe200078e0a06 */
[----:B------:R-:W-:Y:S01]  /*7f20*/  ISETP.GE.AND P2, PT, R23, RZ, PT ;  /* 0x000000ff1700720c */ /* 0x000fe20003f46270 */
[C---:B------:R-:W-:Y:S01]  /*7f30*/  VIADD R23, R0.reuse, 0x56 ;  /* 0x0000005600177836 */ /* 0x040fe20000000000 */
[----:B------:R-:W-:Y:S01]  /*7f40*/  IABS R13, R19 ;  /* 0x00000013000d7213 */ /* 0x000fe20000000000 */
[----:B------:R-:W-:Y:S01]  /*7f50*/  VIADD R24, R0, 0x55 ;  /* 0x0000005500187836 */ /* 0x000fe20000000000 */
[----:B------:R-:W-:Y:S01]  /*7f60*/  ISETP.GT.U32.AND P4, PT, R6, R245, PT ;  /* 0x000000f50600720c */ /* 0x000fe20003f84070 */
[----:B------:R-:W-:Y:S01]  /*7f70*/  @!P5 IMAD.IADD R95, R95, 0x1, -R6 ;  /* 0x000000015f5fd824 */ /* 0x000fe200078e0a06 */
[----:B------:R-:W-:Y:S01]  /*7f80*/  IABS R17, R23 ;  /* 0x0000001700117213 */ /* 0x000fe20000000000 */
[----:B------:R-:W-:Y:S01]  /*7f90*/  IMAD.HI.U32 R4, R108, R13, RZ ;  /* 0x0000000d6c047227 */ /* 0x000fe200078e00ff */
[----:B------:R-:W-:-:S02]  /*7fa0*/  IABS R193, R24 ;  /* 0x0000001800c17213 */ /* 0x000fc40000000000 */
[----:B------:R-:W-:Y:S01]  /*7fb0*/  ISETP.GT.U32.AND P5, PT, R6, R95, PT ;  /* 0x0000005f0600720c */ /* 0x000fe20003fa4070 */
[----:B------:R-:W-:Y:S02]  /*7fc0*/  IMAD.MOV R130, RZ, RZ, -R4 ;  /* 0x000000ffff827224 */ /* 0x000fe400078e0a04 */
[----:B------:R-:W-:-:S04]  /*7fd0*/  IMAD.HI.U32 R4, R108, R17, RZ ;  /* 0x000000116c047227 */ /* 0x000fc800078e00ff */
[----:B------:R-:W-:Y:S02]  /*7fe0*/  IMAD.MOV R162, RZ, RZ, -R4 ;  /* 0x000000ffffa27224 */ /* 0x000fe400078e0a04 */
[--C-:B------:R-:W-:Y:S01]  /*7ff0*/  @!P4 IMAD.IADD R245, R245, 0x1, -R6.reuse ;  /* 0x00000001f5f5c824 */ /* 0x100fe200078e0a06 */
        /* <DEDUP_REMOVED lines=8> */
[----:B------:R-:W-:-:S03]  /*8080*/  IMAD.HI.U32 R4, R108, R193, RZ ;  /* 0x000000c16c047227 */ /* 0x000fc600078e00ff */
[----:B------:R-:W-:Y:S01]  /*8090*/  IABS R13, R12 ;  /* 0x0000000c000d7213 */ /* 0x000fe20000000000 */
[--C-:B------:R-:W-:Y:S01]  /*80a0*/  @!P4 IMAD.IADD R64, R64, 0x1, -R6.reuse ;  /* 0x000000014040c824 */ /* 0x100fe200078e0a06 */
[----:B------:R-:W-:Y:S01]  /*80b0*/  ISETP.GE.AND P4, PT, R14, RZ, PT ;  /* 0x000000ff0e00720c */ /* 0x000fe20003f86270 */
[----:B------:R-:W-:Y:S02]  /*80c0*/  @!P3 IMAD.MOV R237, RZ, RZ, -R237 ;  /* 0x000000ffffedb224 */ /* 0x000fe400078e0aed */
[----:B------:R-:W-:Y:S01]  /*80d0*/  @!P1 IMAD.MOV R245, RZ, RZ, -R245 ;  /* 0x000000fffff59224 */ /* 0x000fe200078e0af5 */
[----:B------:R-:W-:Y:S01]  /*80e0*/  ISETP.GT.U32.AND P3, PT, R6, R64, PT ;  /* 0x000000400600720c */ /* 0x000fe20003f64070 */
[----:B------:R-:W-:Y:S01]  /*80f0*/  @!P5 IMAD.IADD R162, R162, 0x1, -R6 ;  /* 0x00000001a2a2d824 */ /* 0x000fe200078e0a06 */
[C---:B------:R-:W-:Y:S01]  /*8100*/  ISETP.GT.U32.AND P1, PT, R6.reuse, R130, PT ;  /* 0x000000820600720c */ /* 0x040fe20003f24070 */
[----:B------:R-:W-:Y:S02]  /*8110*/  IMAD.MOV R4, RZ, RZ, -R4 ;  /* 0x000000ffff047224 */ /* 0x000fe400078e0a04 */
[----:B------:R-:W-:Y:S01]  /*8120*/  @!P6 IMAD.MOV R11, RZ, RZ, -R11 ;  /* 0x000000ffff0be224 */ /* 0x000fe200078e0a0b */
[C---:B------:R-:W-:Y:S01]  /*8130*/  ISETP.GT.U32.AND P5, PT, R6.reuse, R162, PT ;  /* 0x000000a20600720c */ /* 0x040fe20003fa4070 */
[----:B------:R-:W-:Y:S01]  /*8140*/  IMAD R193, R6, R4, R193 ;  /* 0x0000000406c17224 */ /* 0x000fe200078e02c1 */
[----:B------:R-:W-:Y:S01]  /*8150*/  ISETP.GE.AND P6, PT, R19, RZ, PT ;  /* 0x000000ff1300720c */ /* 0x000fe20003fc6270 */
[----:B------:R-:W-:-:S04]  /*8160*/  IMAD.HI.U32 R4, R108, R13, RZ ;  /* 0x0000000d6c047227 */ /* 0x000fc800078e00ff */
[----:B------:R-:W-:Y:S01]  /*8170*/  @!P4 IMAD.MOV R95, RZ, RZ, -R95 ;  /* 0x000000ffff5fc224 */ /* 0x000fe200078e0a5f */
[----:B------:R-:W-:Y:S01]  /*8180*/  ISETP.GT.U32.AND P4, PT, R6, R193, PT ;  /* 0x000000c10600720c */ /* 0x000fe20003f84070 */
[----:B------:R-:W-:Y:S02]  /*8190*/  IMAD.MOV R4, RZ, RZ, -R4 ;  /* 0x000000ffff047224 */ /* 0x000fe400078e0a04 */
[--C-:B------:R-:W-:Y:S01]  /*81a0*/  @!P3 IMAD.IADD R64, R64, 0x1, -R6.reuse ;  /* 0x000000014040b824 */ /* 0x100fe200078e0a06 */
[----:B------:R-:W-:Y:S01]  /*81b0*/  ISETP.GE.AND P3, PT, R24, RZ, PT ;  /* 0x000000ff1800720c */ /* 0x000fe20003f66270 */
[----:B------:R-:W-:Y:S02]  /*81c0*/  @!P1 IMAD.IADD R130, R130, 0x1, -R6 ;  /* 0x0000000182829824 */ /* 0x000fe400078e0a06 */
[C---:B------:R-:W-:Y:S02]  /*81d0*/  IMAD R224, R6.reuse, R4, R13 ;  /* 0x0000000406e07224 */ /* 0x040fe400078e020d */
[----:B------:R-:W-:Y:S01]  /*81e0*/  @!P0 IMAD.MOV R64, RZ, RZ, -R64 ;  /* 0x000000ffff408224 */ /* 0x000fe200078e0a40 */
[----:B------:R-:W-:Y:S01]  /*81f0*/  ISETP.GT.U32.AND P1, PT, R6, R130, PT ;  /* 0x000000820600720c */ /* 0x000fe20003f24070 */
[--C-:B------:R-:W-:Y:S01]  /*8200*/  @!P5 IMAD.IADD R162, R162, 0x1, -R6.reuse ;  /* 0x00000001a2a2d824 */ /* 0x100fe200078e0a06 */
[----:B------:R-:W-:Y:S01]  /*8210*/  ISETP.GE.AND P0, PT, R12, RZ, PT ;  /* 0x000000ff0c00720c */ /* 0x000fe20003f06270 */
[----:B------:R-:W-:Y:S01]  /*8220*/  VIADD R12, R0, 0x53 ;  /* 0x00000053000c7836 */ /* 0x000fe20000000000 */
[----:B------:R-:W-:Y:S01]  /*8230*/  ISETP.GT.U32.AND P5, PT, R6, R224, PT ;  /* 0x000000e00600720c */ /* 0x000fe20003fa4070 */
[----:B------:R-:W-:-:S02]  /*8240*/  @!P4 IMAD.IADD R193, R193, 0x1, -R6 ;  /* 0x00000001c1c1c824 */ /* 0x000fc400078e0a06 */
[----:B------:R-:W-:Y:S01]  /*8250*/  @!P2 IMAD.MOV R34, RZ, RZ, -R34 ;  /* 0x000000ffff22a224 */ /* 0x000fe200078e0a22 */
[----:B------:R-:W-:Y:S01]  /*8260*/  IABS R17, R12 ;  /* 0x0000000c00117213 */ /* 0x000fe20000000000 */
[C---:B------:R-:W-:Y:S01]  /*8270*/  VIADD R14, R0.reuse, 0x52 ;  /* 0x00000052000e7836 */ /* 0x040fe20000000000 */
[----:B------:R-:W-:Y:S01]  /*8280*/  ISETP.GE.AND P2, PT, R23, RZ, PT ;  /* 0x000000ff1700720c */ /* 0x000fe20003f46270 */
[----:B------:R-:W-:Y:S01]  /*8290*/  VIADD R23, R0, 0x51 ;  /* 0x0000005100177836 */ /* 0x000fe20000000000 */
[----:B------:R-:W-:Y:S01]  /*82a0*/  ISETP.GT.U32.AND P4, PT, R6, R193, PT ;  /* 0x000000c10600720c */ /* 0x000fe20003f84070 */
[----:B------:R-:W-:-:S03]  /*82b0*/  IMAD.HI.U32 R4, R108, R17, RZ ;  /* 0x000000116c047227 */ /* 0x000fc600078e00ff */
[----:B------:R-:W-:Y:S01]  /*82c0*/  IABS R19, R23 ;  /* 0x0000001700137213 */ /* 0x000fe20000000000 */
[--C-:B------:R-:W-:Y:S01]  /*82d0*/  @!P1 IMAD.IADD R130, R130, 0x1, -R6.reuse ;  /* 0x0000000182829824 */ /* 0x100fe200078e0a06 */
[----:B------:R-:W-:Y:S01]  /*82e0*/  ISETP.GE.AND P1, PT, R12, RZ, PT ;  /* 0x000000ff0c00720c */ /* 0x000fe20003f26270 */
[----:B------:R-:W-:Y:S01]  /*82f0*/  @!P5 IMAD.IADD R224, R224, 0x1, -R6 ;  /* 0x00000001e0e0d824 */ /* 0x000fe200078e0a06 */
[----:B------:R-:W-:Y:S01]  /*8300*/  IABS R12, R14 ;  /* 0x0000000e000c7213 */ /* 0x000fe20000000000 */
[----:B------:R-:W-:Y:S02]  /*8310*/  IMAD.MOV R4, RZ, RZ, -R4 ;  /* 0x000000ffff047224 */ /* 0x000fe400078e0a04 */
[----:B------:R-:W-:Y:S01]  /*8320*/  @!P6 IMAD.MOV R130, RZ, RZ, -R130 ;  /* 0x000000ffff82e224 */ /* 0x000fe200078e0a82 */
[----:B------:R-:W-:Y:S01]  /*8330*/  ISETP.GE.AND P6, PT, R14, RZ, PT ;  /* 0x000000ff0e00720c */ /* 0x000fe20003fc6270 */
[C---:B------:R-:W-:Y:S01]  /*8340*/  IMAD R14, R6.reuse, R4, R17 ;  /* 0x00000004060e7224 */ /* 0x040fe200078e0211 */
[----:B------:R-:W-:Y:S01]  /*8350*/  ISETP.GT.U32.AND P5, PT, R6, R224, PT ;  /* 0x000000e00600720c */ /* 0x000fe20003fa4070 */
[----:B------:R-:W-:-:S04]  /*8360*/  IMAD.HI.U32 R4, R108, R19, RZ ;  /* 0x000000136c047227 */ /* 0x000fc800078e00ff */
[----:B------:R-:W-:Y:S02]  /*8370*/  IMAD.MOV.U32 R13, RZ, RZ, R12 ;  /* 0x000000ffff0d7224 */ /* 0x000fe400078e000c */
[----:B------:R-:W-:Y:S01]  /*8380*/  @!P4 IMAD.IADD R193, R193, 0x1, -R6 ;  /* 0x00000001c1c1c824 */ /* 0x000fe200078e0a06 */
[----:B------:R-:W-:Y:S01]  /*8390*/  ISETP.GT.U32.AND P4, PT, R6, R14, PT ;  /* 0x0000000e0600720c */ /* 0x000fe20003f84070 */
[----:B------:R-:W-:Y:S02]  /*83a0*/  IMAD.MOV R4, RZ, RZ, -R4 ;  /* 0x000000ffff047224 */ /* 0x000fe400078e0a04 */
[----:B------:R-:W-:-:S04]  /*83b0*/  IMAD.HI.U32 R12, R108, R13, RZ ;  /* 0x0000000d6c0c7227 */ /* 0x000fc800078e00ff */
[----:B------:R-:W-:Y:S02]  /*83c0*/  IMAD R26, R6, R4, R19 ;  /* 0x00000004061a7224 */ /* 0x000fe400078e0213 */
[----:B------:R-:W-:Y:S02]  /*83d0*/  IMAD.MOV R12, RZ, RZ, -R12 ;  /* 0x000000ffff0c7224 */ /* 0x000fe400078e0a0c */
[----:B------:R-:W-:Y:S01]  /*83e0*/  @!P5 IMAD.IADD R224, R224, 0x1, -R6 ;  /* 0x00000001e0e0d824 */ /* 0x000fe200078e0a06 */
[C---:B------:R-:W-:Y:S01]  /*83f0*/  ISETP.GT.U32.AND P5, PT, R6.reuse, R26, PT ;  /* 0x0000001a0600720c */ /* 0x040fe20003fa4070 */
[----:B------:R-:W-:Y:S01]  /*8400*/  @!P2 IMAD.MOV R162, RZ, RZ, -R162 ;  /* 0x000000ffffa2a224 */ /* 0x000fe200078e0aa2 */
[----:B------:R-:W-:Y:S01]  /*8410*/  ISETP.GE.AND P2, PT, R23, RZ, PT ;  /* 0x000000ff1700720c */ /* 0x000fe20003f46270 */
[----:B------:R-:W-:Y:S02]  /*8420*/  IMAD R134, R6, R12, R13 ;  /* 0x0000000c06867224 */ /* 0x000fe400078e020d */
[----:B------:R-:W-:-:S02]  /*8430*/  VIADD R23, R0, 0x4f ;  /* 0x0000004f00177836 */ /* 0x000fc40000000000 */
[--C-:B------:R-:W-:Y:S02]  /*8440*/  @!P4 IMAD.IADD R14, R14, 0x1, -R6.reuse ;  /* 0x000000010e0ec824 */ /* 0x100fe400078e0a06 */
[----:B------:R-:W-:Y:S01]  /*8450*/  @!P3 IMAD.MOV R193, RZ, RZ, -R193 ;  /* 0x000000ffffc1b224 */ /* 0x000fe200078e0ac1 */
[----:B------:R-:W-:Y:S01]  /*8460*/  ISETP.GT.U32.AND P3, PT, R6, R134, PT ;  /* 0x000000860600720c */ /* 0x000fe20003f64070 */
        /* <DEDUP_REMOVED lines=9> */
[----:B------:R-:W-:Y:S01]  /*8500*/  @!P0 IMAD.MOV R224, RZ, RZ, -R224 ;  /* 0x000000ffffe08224 */ /* 0x000fe200078e0ae0 */
[----:B------:R-:W-:Y:S01]  /*8510*/  ISETP.GE.AND P0, PT, R13, RZ, PT ;  /* 0x000000ff0d00720c */ /* 0x000fe20003f06270 */
[----:B------:R-:W-:-:S04]  /*8520*/  IMAD.HI.U32 R13, R108, R49, RZ ;  /* 0x000000316c0d7227 */ /* 0x000fc800078e00ff */
[----:B------:R-:W-:Y:S02]  /*8530*/  IMAD.MOV R12, RZ, RZ, -R12 ;  /* 0x000000ffff0c7224 */ /* 0x000fe400078e0a0c */
[--C-:B------:R-:W-:Y:S02]  /*8540*/  @!P3 IMAD.IADD R134, R134, 0x1, -R6.reuse ;  /* 0x000000018686b824 */ /* 0x100fe400078e0a06 */
[----:B------:R-:W-:Y:S01]  /*8550*/  @!P4 IMAD.IADD R14, R14, 0x1, -R6 ;  /* 0x000000010e0ec824 */ /* 0x000fe200078e0a06 */
[----:B------:R-:W-:Y:S01]  /*8560*/  ISETP.GE.AND P4, PT, R23, RZ, PT ;  /* 0x000000ff1700720c */ /* 0x000fe20003f86270 */
[----:B------:R-:W-:Y:S01]  /*8570*/  IMAD.MOV R13, RZ, RZ, -R13 ;  /* 0x000000ffff0d7224 */ /* 0x000fe200078e0a0d */
[C---:B------:R-:W-:Y:S01]  /*8580*/  ISETP.GT.U32.AND P3, PT, R6.reuse, R134, PT ;  /* 0x000000860600720c */ /* 0x040fe20003f64070 */
[----:B------:R-:W-:Y:S02]  /*8590*/  IMAD R19, R6, R12, R19 ;  /* 0x0000000c06137224 */ /* 0x000fe400078e0213 */
[----:B------:R-:W-:-:S04]  /*85a0*/  IMAD.HI.U32 R4, R108, R17, RZ ;  /* 0x000000116c047227 */ /* 0x000fc800078e00ff */
[C---:B------:R-:W-:Y:S02]  /*85b0*/  IMAD R49, R6.reuse, R13, R49 ;  /* 0x0000000d06317224 */ /* 0x040fe400078e0231 */
[----:B------:R-:W-:Y:S01]  /*85c0*/  @!P1 IMAD.MOV R14, RZ, RZ, -R14 ;  /* 0x000000ffff0e9224 */ /* 0x000fe200078e0a0e */
[----:B------:R-:W-:Y:S01]  /*85d0*/  ISETP.GT.U32.AND P1, PT, R6, R19, PT ;  /* 0x000000130600720c */ /* 0x000fe20003f24070 */
[----:B------:R-:W-:Y:S02]  /*85e0*/  IMAD.MOV R4, RZ, RZ, -R4 ;  /* 0x000000ffff047224 */ /* 0x000fe400078e0a04 */
[----:B------:R-:W-:Y:S01]  /*85f0*/  @!P5 IMAD.IADD R26, R26, 0x1, -R6 ;  /* 0x000000011a1ad824 */ /* 0x000fe200078e0a06 */
[C---:B------:R-:W-:Y:S01]  /*8600*/  ISETP.GT.U32.AND P5, PT, R6.reuse, R49, PT ;  /* 0x000000310600720c */ /* 0x040fe20003fa4070 */
[----:B------:R-:W-:Y:S02]  /*8610*/  IMAD R44, R6, R4, R17 ;  /* 0x00000004062c7224 */ /* 0x000fe400078e0211 */
[----:B------:R-:W-:-:S02]  /*8620*/  VIADD R23, R0, 0x4c ;  /* 0x0000004c00177836 */ /* 0x000fc40000000000 */
[--C-:B------:R-:W-:Y:S01]  /*8630*/  @!P3 IMAD.IADD R134, R134, 0x1, -R6.reuse ;  /* 0x000000018686b824 */ /* 0x100fe200078e0a06 */
[----:B------:R-:W-:Y:S01]  /*8640*/  ISETP.GT.U32.AND P3, PT, R6, R44, PT ;  /* 0x0000002c0600720c */ /* 0x000fe20003f64070 */
[----:B------:R-:W-:Y:S01]  /*8650*/  VIADD R4, R0, 0x4d ;  /* 0x0000004d00047836 */ /* 0x000fe20000000000 */
[----:B------:R-:W-:Y:S01]  /*8660*/  IABS R69, R23 ;  /* 0x0000001700457213 */ /* 0x000fe20000000000 */
[----:B------:R-:W-:Y:S02]  /*8670*/  @!P1 IMAD.IADD R19, R19, 0x1, -R6 ;  /* 0x0000000113139824 */ /* 0x000fe400078e0a06 */
[----:B------:R-:W-:Y:S01]  /*8680*/  @!P6 IMAD.MOV R134, RZ, RZ, -R134 ;  /* 0x000000ffff86e224 */ /* 0x000fe200078e0a86 */
[----:B------:R-:W-:Y:S01]  /*8690*/  IABS R13, R4 ;  /* 0x00000004000d7213 */ /* 0x000fe20000000000 */
        /* <DEDUP_REMOVED lines=8> */
[----:B------:R-:W-:Y:S01]  /*8720*/  IMAD.HI.U32 R4, R108, R13, RZ ;  /* 0x0000000d6c047227 */ /* 0x000fe200078e00ff */
[----:B------:R-:W-:-:S03]  /*8730*/  ISETP.GT.U32.AND P1, PT, R6, R44, PT ;  /* 0x0000002c0600720c */ /* 0x000fc60003f24070 */
[----:B------:R-:W-:Y:S01]  /*8740*/  @!P5 IMAD.IADD R19, R19, 0x1, -R6 ;  /* 0x000000011313d824 */ /* 0x000fe200078e0a06 */
[----:B------:R-:W-:Y:S01]  /*8750*/  ISETP.GT.U32.AND P5, PT, R6, R69, PT ;  /* 0x000000450600720c */ /* 0x000fe20003fa4070 */
[C---:B------:R-:W-:Y:S02]  /*8760*/  VIADD R24, R0.reuse, 0x4b ;  /* 0x0000004b00187836 */ /* 0x040fe40000000000 */
[----:B------:R-:W-:Y:S02]  /*8770*/  IMAD.MOV R4, RZ, RZ, -R4 ;  /* 0x000000ffff047224 */ /* 0x000fe400078e0a04 */
[----:B------:R-:W-:Y:S01]  /*8780*/  VIADD R27, R0, 0x4a ;  /* 0x0000004a001b7836 */ /* 0x000fe20000000000 */
[----:B------:R-:W-:Y:S01]  /*8790*/  IABS R17, R24 ;  /* 0x0000001800117213 */ /* 0x000fe20000000000 */
[----:B------:R-:W-:Y:S02]  /*87a0*/  IMAD R30, R6, R4, R13 ;  /* 0x00000004061e7224 */ /* 0x000fe400078e020d */
[--C-:B------:R-:W-:Y:S01]  /*87b0*/  @!P1 IMAD.IADD R44, R44, 0x1, -R6.reuse ;  /* 0x000000012c2c9824 */ /* 0x100fe200078e0a06 */
[----:B------:R-:W-:Y:S01]  /*87c0*/  IABS R67, R27 ;  /* 0x0000001b00437213 */ /* 0x000fe20000000000 */
[----:B------:R-:W-:Y:S01]  /*87d0*/  IMAD.MOV.U32 R13, RZ, RZ, R17 ;  /* 0x000000ffff0d7224 */ /* 0x000fe200078e0011 */
[----:B------:R-:W-:Y:S01]  /*87e0*/  ISETP.GT.U32.AND P1, PT, R6, R30, PT ;  /* 0x0000001e0600720c */ /* 0x000fe20003f24070 */
[----:B------:R-:W-:-:S02]  /*87f0*/  @!P5 IMAD.IADD R69, R69, 0x1, -R6 ;  /* 0x000000014545d824 */ /* 0x000fc400078e0a06 */
[----:B------:R-:W-:-:S03]  /*8800*/  IMAD.HI.U32 R4, R108, R13, RZ ;  /* 0x0000000d6c047227 */ /* 0x000fc600078e00ff */
[----:B------:R-:W-:Y:S01]  /*8810*/  ISETP.GT.U32.AND P5, PT, R6, R69, PT ;  /* 0x000000450600720c */ /* 0x000fe20003fa4070 */
[----:B------:R-:W-:Y:S02]  /*8820*/  IMAD.MOV R12, RZ, RZ, -R4 ;  /* 0x000000ffff0c7224 */ /* 0x000fe400078e0a04 */
[----:B------:R-:W-:-:S04]  /*8830*/  IMAD.HI.U32 R4, R108, R67, RZ ;  /* 0x000000436c047227 */ /* 0x000fc800078e00ff */
[----:B------:R-:W-:Y:S01]  /*8840*/  @!P2 IMAD.MOV R26, RZ, RZ, -R26 ;  /* 0x000000ffff1aa224 */ /* 0x000fe200078e0a1a */
[----:B------:R-:W-:Y:S01]  /*8850*/  ISETP.GT.U32.AND P2, PT, R6, R49, PT ;  /* 0x000000310600720c */ /* 0x000fe20003f44070 */
[----:B------:R-:W-:Y:S02]  /*8860*/  VIADD R17, R0, 0x49 ;  /* 0x0000004900117836 */ /* 0x000fe40000000000 */
[----:B------:R-:W-:Y:S02]  /*8870*/  IMAD.MOV R4, RZ, RZ, -R4 ;  /* 0x000000ffff047224 */ /* 0x000fe400078e0a04 */
[----:B------:R-:W-:Y:S01]  /*8880*/  @!P1 IMAD.IADD R30, R30, 0x1, -R6 ;  /* 0x000000011e1e9824 */ /* 0x000fe200078e0a06 */
[----:B------:R-:W-:Y:S01]  /*8890*/  IABS R133, R17 ;  /* 0x0000001100857213 */ /* 0x000fe20000000000 */
[----:B------:R-:W-:Y:S01]  /*88a0*/  IMAD R67, R6, R4, R67 ;  /* 0x0000000406437224 */ /* 0x000fe200078e0243 */
[----:B------:R-:W-:Y:S01]  /*88b0*/  ISETP.GE.AND P1, PT, R24, RZ, PT ;  /* 0x000000ff1800720c */ /* 0x000fe20003f26270 */
[----:B------:R-:W-:Y:S01]  /*88c0*/  @!P0 IMAD.MOV R44, RZ, RZ, -R44 ;  /* 0x000000ffff2c8224 */ /* 0x000fe200078e0a2c */
[C---:B------:R-:W-:Y:S01]  /*88d0*/  ISETP.GT.U32.AND P0, PT, R6.reuse, R30, PT ;  /* 0x0000001e0600720c */ /* 0x040fe20003f04070 */
[----:B------:R-:W-:-:S02]  /*88e0*/  IMAD R13, R6, R12, R13 ;  /* 0x0000000c060d7224 */ /* 0x000fc400078e020d */
[----:B------:R-:W-:-:S04]  /*88f0*/  IMAD.HI.U32 R12, R108, R133, RZ ;  /* 0x000000856c0c7227 */ /* 0x000fc800078e00ff */
[--C-:B------:R-:W-:Y:S01]  /*8900*/  @!P5 IMAD.IADD R69, R69, 0x1, -R6.reuse ;  /* 0x000000014545d824 */ /* 0x100fe200078e0a06 */
[----:B------:R-:W-:Y:S01]  /*8910*/  ISETP.GT.U32.AND P5, PT, R6, R67, PT ;  /* 0x000000430600720c */ /* 0x000fe20003fa4070 */
[----:B------:R-:W-:Y:S01]  /*8920*/  @!P2 IMAD.IADD R49, R49, 0x1, -R6 ;  /* 0x000000013131a824 */ /* 0x000fe200078e0a06 */
[----:B------:R-:W-:Y:S01]  /*8930*/  ISETP.GE.AND P2, PT, R23, RZ, PT ;  /* 0x000000ff1700720c */ /* 0x000fe20003f46270 */
[----:B------:R-:W-:Y:S02]  /*8940*/  IMAD.MOV R12, RZ, RZ, -R12 ;  /* 0x000000ffff0c7224 */ /* 0x000fe400078e0a0c */
[----:B------:R-:W-:Y:S01]  /*8950*/  @!P0 IMAD.IADD R30, R30, 0x1, -R6 ;  /* 0x000000011e1e8824 */ /* 0x000fe200078e0a06 */
[----:B------:R-:W-:Y:S01]  /*8960*/  ISETP.GE.AND P0, PT, R17, RZ, PT ;  /* 0x000000ff1100720c */ /* 0x000fe20003f06270 */
[----:B------:R-:W-:Y:S02]  /*8970*/  IMAD R133, R6, R12, R133 ;  /* 0x0000000c06857224 */ /* 0x000fe400078e0285 */
[----:B------:R-:W-:-:S02]  /*8980*/  VIADD R12, R0, 0x48 ;  /* 0x00000048000c7836 */ /* 0x000fc40000000000 */
[----:B------:R-:W-:Y:S02]  /*8990*/  VIADD R24, R0, 0x47 ;  /* 0x0000004700187836 */ /* 0x000fe40000000000 */
[----:B------:R-:W-:Y:S01]  /*89a0*/  @!P5 IMAD.IADD R67, R67, 0x1, -R6 ;  /* 0x000000014343d824 */ /* 0x000fe200078e0a06 */
[----:B------:R-:W-:Y:S01]  /*89b0*/  IABS R17, R12 ;  /* 0x0000000c00117213 */ /* 0x000fe20000000000 */
[----:B------:R-:W-:Y:S01]  /*89c0*/  @!P3 IMAD.MOV R30, RZ, RZ, -R30 ;  /* 0x000000ffff1eb224 */ /* 0x000fe200078e0a1e */
[----:B------:R-:W-:Y:S01]  /*89d0*/  IABS R23, R24 ;  /* 0x0000001800177213 */ /* 0x000fe20000000000 */
[----:B------:R-:W-:Y:S01]  /*89e0*/  @!P2 IMAD.MOV R69, RZ, RZ, -R69 ;  /* 0x000000ffff45a224 */ /* 0x000fe200078e0a45 */
[----:B------:R-:W-:Y:S01]  /*89f0*/  ISETP.GT.U32.AND P3, PT, R6, R133, PT ;  /* 0x000000850600720c */ /* 0x000fe20003f64070 */
[----:B------:R-:W-:Y:S01]  /*8a00*/  IMAD.HI.U32 R4, R108, R17, RZ ;  /* 0x000000116c047227 */ /* 0x000fe200078e00ff */
[----:B------:R-:W-:Y:S02]  /*8a10*/  ISETP.GT.U32.AND P2, PT, R6, R67, PT ;  /* 0x000000430600720c */ /* 0x000fe40003f44070 */
[----:B------:R-:W-:Y:S01]  /*8a20*/  ISETP.GE.AND P5, PT, R12, RZ, PT ;  /* 0x000000ff0c00720c */ /* 0x000fe20003fa6270 */
[----:B------:R-:W-:Y:S01]  /*8a30*/  @!P4 IMAD.MOV R19, RZ, RZ, -R19 ;  /* 0x000000ffff13c224 */ /* 0x000fe200078e0a13 */
[----:B------:R-:W-:Y:S01]  /*8a40*/  ISETP.GT.U32.AND P4, PT, R6, R13, PT ;  /* 0x0000000d0600720c */ /* 0x000fe20003f84070 */
[----:B------:R-:W-:Y:S01]  /*8a50*/  @!P6 IMAD.MOV R49, RZ, RZ, -R49 ;  /* 0x000000ffff31e224 */ /* 0x000fe200078e0a31 */
[----:B------:R-:W-:Y:S01]  /*8a60*/  ISETP.GE.AND P6, PT, R27, RZ, PT ;  /* 0x000000ff1b00720c */ /* 0x000fe20003fc6270 */
[----:B------:R-:W-:Y:S01]  /*8a70*/  IMAD.MOV R196, RZ, RZ, -R4 ;  /* 0x000000ffffc47224 */ /* 0x000fe200078e0a04 */
[----:B------:R-:W-:Y:S01]  /*8a80*/  IABS R27, R35 ;  /* 0x00000023001b7213 */ /* 0x000fe20000000000 */
[----:B------:R-:W-:-:S04]  /*8a90*/  IMAD.HI.U32 R4, R108, R23, RZ ;  /* 0x000000176c047227 */ /* 0x000fc800078e00ff */
[----:B------:R-:W-:Y:S02]  /*8aa0*/  IMAD.MOV R4, RZ, RZ, -R4 ;  /* 0x000000ffff047224 */ /* 0x000fe400078e0a04 */
[--C-:B------:R-:W-:Y:S02]  /*8ab0*/  @!P3 IMAD.IADD R133, R133, 0x1, -R6.reuse ;  /* 0x000000018585b824 */ /* 0x100fe400078e0a06 */
[--C-:B------:R-:W-:Y:S01]  /*8ac0*/  @!P2 IMAD.IADD R67, R67, 0x1, -R6.reuse ;  /* 0x000000014343a824 */ /* 0x100fe200078e0a06 */
[----:B------:R-:W-:Y:S01]  /*8ad0*/  ISETP.GE.AND P2, PT, R35, RZ, PT ;  /* 0x000000ff2300720c */ /* 0x000fe20003f46270 */
[C---:B------:R-:W-:Y:S01]  /*8ae0*/  IMAD R23, R6.reuse, R4, R23 ;  /* 0x0000000406177224 */ /* 0x040fe200078e0217 */
[C---:B------:R-:W-:Y:S01]  /*8af0*/  ISETP.GT.U32.AND P3, PT, R6.reuse, R133, PT ;  /* 0x000000850600720c */ /* 0x040fe20003f64070 */
[----:B------:R-:W-:Y:S02]  /*8b00*/  @!P4 IMAD.IADD R13, R13, 0x1, -R6 ;  /* 0x000000010d0dc824 */ /* 0x000fe400078e0a06 */
[----:B------:R-:W-:Y:S01]  /*8b10*/  @!P6 IMAD.MOV R67, RZ, RZ, -R67 ;  /* 0x000000ffff43e224 */ /* 0x000fe200078e0a43 */
[----:B------:R-:W-:Y:S01]  /*8b20*/  ISETP.GT.U32.AND P6, PT, R6, R23, PT ;  /* 0x000000170600720c */ /* 0x000fe20003fc4070 */
[----:B------:R-:W-:Y:S01]  /*8b30*/  IMAD.HI.U32 R12, R108, R27, RZ ;  /* 0x0000001b6c0c7227 */ /* 0x000fe200078e00ff */
[----:B------:R-:W-:-:S03]  /*8b40*/  ISETP.GT.U32.AND P4, PT, R6, R13, PT ;  /* 0x0000000d0600720c */ /* 0x000fc60003f84070 */
[----:B------:R-:W-:Y:S02]  /*8b50*/  IMAD.MOV R12, RZ, RZ, -R12 ;  /* 0x000000ffff0c7224 */ /* 0x000fe400078e0a0c */
[C---:B------:R-:W-:Y:S02]  /*8b60*/  IMAD R196, R6.reuse, R196, R17 ;  /* 0x000000c406c47224 */ /* 0x040fe400078e0211 */
[----:B------:R-:W-:Y:S02]  /*8b70*/  IMAD R68, R6, R12, R27 ;  /* 0x0000000c06447224 */ /* 0x000fe400078e021b */
[--C-:B------:R-:W-:Y:S02]  /*8b80*/  @!P3 IMAD.IADD R133, R133, 0x1, -R6.reuse ;  /* 0x000000018585b824 */ /* 0x100fe400078e0a06 */
[--C-:B------:R-:W-:Y:S02]  /*8b90*/  @!P6 IMAD.IADD R23, R23, 0x1, -R6.reuse ;  /* 0x000000011717e824 */ /* 0x100fe400078e0a06 */
[----:B------:R-:W-:Y:S01]  /*8ba0*/  @!P4 IMAD.IADD R13, R13, 0x1, -R6 ;  /* 0x000000010d0dc824 */ /* 0x000fe200078e0a06 */
[----:B------:R-:W-:Y:S01]  /*8bb0*/  ISETP.GE.AND P4, PT, R24, RZ, PT ;  /* 0x000000ff1800720c */ /* 0x000fe20003f86270 */
[----:B------:R-:W-:Y:S01]  /*8bc0*/  @!P0 IMAD.MOV R133, RZ, RZ, -R133 ;  /* 0x000000ffff858224 */ /* 0x000fe200078e0a85 */
[----:B------:R-:W-:Y:S01]  /*8bd0*/  ISETP.GT.U32.AND P6, PT, R6, R23, PT ;  /* 0x000000170600720c */ /* 0x000fe20003fc4070 */
[----:B------:R-:W-:Y:S01]  /*8be0*/  IMAD.HI.U32 R12, R108, R37, RZ ;  /* 0x000000256c0c7227 */ /* 0x000fe200078e00ff */
[----:B------:R-:W-:-:S03]  /*8bf0*/  ISETP.GT.U32.AND P0, PT, R6, R68, PT ;  /* 0x000000440600720c */ /* 0x000fc60003f04070 */
[----:B------:R-:W-:Y:S01]  /*8c00*/  @!P1 IMAD.MOV R13, RZ, RZ, -R13 ;  /* 0x000000ffff0d9224 */ /* 0x000fe200078e0a0d */
[----:B------:R-:W-:Y:S01]  /*8c10*/  ISETP.GT.U32.AND P1, PT, R6, R196, PT ;  /* 0x000000c40600720c */ /* 0x000fe20003f24070 */
[C---:B------:R-:W-:Y:S02]  /*8c20*/  VIADD R4, R0.reuse, 0x44 ;  /* 0x0000004400047836 */ /* 0x040fe40000000000 */
[----:B------:R-:W-:Y:S02]  /*8c30*/  IMAD.MOV R17, RZ, RZ, -R12 ;  /* 0x000000ffff117224 */ /* 0x000fe400078e0a0c */
[----:B------:R-:W-:Y:S01]  /*8c40*/  VIADD R24, R0, 0x43 ;  /* 0x0000004300187836 */ /* 0x000fe20000000000 */
[----:B------:R-:W-:Y:S01]  /*8c50*/  IABS R73, R4 ;  /* 0x0000000400497213 */ /* 0x000fe20000000000 */
[----:B------:R-:W-:Y:S01]  /*8c60*/  IMAD R37, R6, R17, R37 ;  /* 0x0000001106257224 */ /* 0x000fe200078e0225 */
[----:B------:R-:W-:Y:S01]  /*8c70*/  ISETP.GE.AND P3, PT, R4, RZ, PT ;  /* 0x000000ff0400720c */ /* 0x000fe20003f66270 */
[--C-:B------:R-:W-:Y:S01]  /*8c80*/  @!P6 IMAD.IADD R23, R23, 0x1, -R6.reuse ;  /* 0x000000011717e824 */ /* 0x100fe200078e0a06 */
[----:B------:R-:W-:Y:S01]  /*8c90*/  IABS R103, R24 ;  /* 0x0000001800677213 */ /* 0x000fe20000000000 */
[----:B------:R-:W-:Y:S01]  /*8ca0*/  @!P0 IMAD.IADD R68, R68, 0x1, -R6 ;  /* 0x0000000144448824 */ /* 0x000fe200078e0a06 */
[----:B------:R-:W-:Y:S01]  /*8cb0*/  ISETP.GT.U32.AND P6, PT, R6, R37, PT ;  /* 0x000000250600720c */ /* 0x000fe20003fc4070 */
[----:B------:R-:W-:-:S03]  /*8cc0*/  IMAD.HI.U32 R4, R108, R73, RZ ;  /* 0x000000496c047227 */ /* 0x000fc600078e00ff */
[----:B------:R-:W-:Y:S01]  /*8cd0*/  ISETP.GT.U32.AND P0, PT, R6, R68, PT ;  /* 0x000000440600720c */ /* 0x000fe20003f04070 */
[----:B------:R-:W-:Y:S02]  /*8ce0*/  @!P1 IMAD.IADD R196, R196, 0x1, -R6 ;  /* 0x00000001c4c49824 */ /* 0x000fe400078e0a06 */
[----:B------:R-:W-:Y:S02]  /*8cf0*/  IMAD.MOV R12, RZ, RZ, -R4 ;  /* 0x000000ffff0c7224 */ /* 0x000fe400078e0a04 */
[----:B------:R-:W-:Y:S01]  /*8d00*/  IMAD.HI.U32 R4, R108, R103, RZ ;  /* 0x000000676c047227 */ /* 0x000fe200078e00ff */
[----:B------:R-:W-:-:S03]  /*8d10*/  ISETP.GT.U32.AND P1, PT, R6, R196, PT ;  /* 0x000000c40600720c */ /* 0x000fc60003f24070 */
[----:B------:R-:W-:Y:S02]  /*8d20*/  VIADD R27, R0, 0x42 ;  /* 0x00000042001b7836 */ /* 0x000fe40000000000 */
[----:B------:R-:W-:Y:S02]  /*8d30*/  IMAD.MOV R4, RZ, RZ, -R4 ;  /* 0x000000ffff047224 */ /* 0x000fe400078e0a04 */
[--C-:B------:R-:W-:Y:S01]  /*8d40*/  @!P6 IMAD.IADD R37, R37, 0x1, -R6.reuse ;  /* 0x000000012525e824 */ /* 0x100fe200078e0a06 */
[----:B------:R-:W-:Y:S01]  /*8d50*/  IABS R139, R27 ;  /* 0x0000001b008b7213 */ /* 0x000fe20000000000 */
[----:B------:R-:W-:Y:S02]  /*8d60*/  IMAD R103, R6, R4, R103 ;  /* 0x0000000406677224 */ /* 0x000fe400078e0267 */
[----:B------:R-:W-:Y:S01]  /*8d70*/  @!P0 IMAD.IADD R68, R68, 0x1, -R6 ;  /* 0x0000000144448824 */ /* 0x000fe200078e0a06 */
[C---:B------:R-:W-:Y:S01]  /*8d80*/  ISETP.GT.U32.AND P6, PT, R6.reuse, R37, PT ;  /* 0x000000250600720c */ /* 0x040fe20003fc4070 */
[C---:B------:R-:W-:Y:S01]  /*8d90*/  IMAD R73, R6.reuse, R12, R73 ;  /* 0x0000000c06497224 */ /* 0x040fe200078e0249 */
[----:B------:R-:W-:Y:S01]  /*8da0*/  ISETP.GT.U32.AND P0, PT, R6, R103, PT ;  /* 0x000000670600720c */ /* 0x000fe20003f04070 */
[----:B------:R-:W-:-:S04]  /*8db0*/  IMAD.HI.U32 R12, R108, R139, RZ ;  /* 0x0000008b6c0c7227 */ /* 0x000fc800078e00ff */
[----:B------:R-:W-:Y:S01]  /*8dc0*/  @!P1 IMAD.IADD R196, R196, 0x1, -R6 ;  /* 0x00000001c4c49824 */ /* 0x000fe200078e0a06 */
[----:B------:R-:W-:Y:S01]  /*8dd0*/  ISETP.GE.AND P1, PT, R24, RZ, PT ;  /* 0x000000ff1800720c */ /* 0x000fe20003f26270 */
[----:B------:R-:W-:Y:S02]  /*8de0*/  IMAD.MOV R12, RZ, RZ, -R12 ;  /* 0x000000ffff0c7224 */ /* 0x000fe400078e0a0c */
[----:B------:R-:W-:Y:S01]  /*8df0*/  @!P4 IMAD.MOV R23, RZ, RZ, -R23 ;  /* 0x000000ffff17c224 */ /* 0x000fe200078e0a17 */
[----:B------:R-:W-:Y:S01]  /*8e00*/  ISETP.GT.U32.AND P4, PT, R6, R73, PT ;  /* 0x000000490600720c */ /* 0x000fe20003f84070 */
[----:B------:R-:W-:Y:S02]  /*8e10*/  VIADD R24, R0, 0x41 ;  /* 0x0000004100187836 */ /* 0x000fe40000000000 */
[----:B------:R-:W-:Y:S02]  /*8e20*/  IMAD R139, R6, R12, R139 ;  /* 0x0000000c068b7224 */ /* 0x000fe400078e028b */
[----:B------:R-:W-:Y:S01]  /*8e30*/  VIADD R35, R0, 0x40 ;  /* 0x0000004000237836 */ /* 0x000fe20000000000 */
[----:B------:R-:W-:Y:S01]  /*8e40*/  IABS R41, R24 ;  /* 0x0000001800297213 */ /* 0x000fe20000000000 */
[--C-:B------:R-:W-:Y:S01]  /*8e50*/  @!P6 IMAD.IADD R37, R37, 0x1, -R6.reuse ;  /* 0x000000012525e824 */ /* 0x100fe200078e0a06 */
[----:B------:R-:W-:Y:S01]  /*8e60*/  ISETP.GT.U32.AND P6, PT, R6, R139, PT ;  /* 0x0000008b0600720c */ /* 0x000fe20003fc4070 */
[----:B------:R-:W-:Y:S01]  /*8e70*/  @!P0 IMAD.IADD R103, R103, 0x1, -R6 ;  /* 0x0000000167678824 */ /* 0x000fe200078e0a06 */
[----:B------:R-:W-:Y:S01]  /*8e80*/  IABS R149, R35 ;  /* 0x0000002300957213 */ /* 0x000fe20000000000 */
[----:B------:R-:W-:-:S03]  /*8e90*/  IMAD.HI.U32 R4, R108, R41, RZ ;  /* 0x000000296c047227 */ /* 0x000fc600078e00ff */
[----:B------:R-:W-:Y:S01]  /*8ea0*/  ISETP.GT.U32.AND P0, PT, R6, R103, PT ;  /* 0x000000670600720c */ /* 0x000fe20003f04070 */
[----:B------:R-:W-:Y:S01]  /*8eb0*/  @!P5 IMAD.MOV R196, RZ, RZ, -R196 ;  /* 0x000000ffffc4d224 */ /* 0x000fe200078e0ac4 */
[----:B------:R-:W-:Y:S01]  /*8ec0*/  ISETP.GE.AND P5, PT, R27, RZ, PT ;  /* 0x000000ff1b00720c */ /* 0x000fe20003fa6270 */
[----:B------:R-:W-:Y:S01]  /*8ed0*/  @!P2 IMAD.MOV R68, RZ, RZ, -R68 ;  /* 0x000000ffff44a224 */ /* 0x000fe200078e0a44 */
[----:B------:R-:W-:Y:S01]  /*8ee0*/  ISETP.GE.AND P2, PT, R0, RZ, PT ;  /* 0x000000ff0000720c */ /* 0x000fe20003f46270 */
[----:B------:R-:W-:Y:S01]  /*8ef0*/  @!P4 IMAD.IADD R73, R73, 0x1, -R6 ;  /* 0x000000014949c824 */ /* 0x000fe200078e0a06 */
[----:B------:R-:W-:Y:S01]  /*8f00*/  IABS R27, R46 ;  /* 0x0000002e001b7213 */ /* 0x000fe20000000000 */
[----:B------:R-:W-:-:S03]  /*8f10*/  IMAD.HI.U32 R12, R108, R149, RZ ;  /* 0x000000956c0c7227 */ /* 0x000fc600078e00ff */
[C---:B------:R-:W-:Y:S01]  /*8f20*/  ISETP.GT.U32.AND P4, PT, R6.reuse, R73, PT ;  /* 0x000000490600720c */ /* 0x040fe20003f84070 */
[----:B------:R-:W-:Y:S02]  /*8f30*/  IMAD.MOV R4, RZ, RZ, -R4 ;  /* 0x000000ffff047224 */ /* 0x000fe400078e0a04 */
[----:B------:R-:W-:Y:S02]  /*8f40*/  IMAD.MOV R12, RZ, RZ, -R12 ;  /* 0x000000ffff0c7224 */ /* 0x000fe400078e0a0c */
[----:B------:R-:W-:Y:S02]  /*8f50*/  IMAD R41, R6, R4, R41 ;  /* 0x0000000406297224 */ /* 0x000fe400078e0229 */
[----:B------:R-:W-:-:S04]  /*8f60*/  IMAD.HI.U32 R17, R108, R27, RZ ;  /* 0x0000001b6c117227 */ /* 0x000fc800078e00ff */
[C---:B------:R-:W-:Y:S02]  /*8f70*/  IMAD R149, R6.reuse, R12, R149 ;  /* 0x0000000c06957224 */ /* 0x040fe400078e0295 */
[--C-:B------:R-:W-:Y:S01]  /*8f80*/  @!P6 IMAD.IADD R139, R139, 0x1, -R6.reuse ;  /* 0x000000018b8be824 */ /* 0x100fe200078e0a06 */
[----:B------:R-:W-:Y:S01]  /*8f90*/  ISETP.GT.U32.AND P6, PT, R6, R41, PT ;  /* 0x000000290600720c */ /* 0x000fe20003fc4070 */
[----:B------:R-:W-:Y:S02]  /*8fa0*/  IMAD.MOV R17, RZ, RZ, -R17 ;  /* 0x000000ffff117224 */ /* 0x000fe400078e0a11 */
[----:B------:R-:W-:Y:S02]  /*8fb0*/  VIADD R12, R0, 0x3e ;  /* 0x0000003e000c7836 */ /* 0x000fe40000000000 */
[--C-:B------:R-:W-:Y:S01]  /*8fc0*/  @!P0 IMAD.IADD R103, R103, 0x1, -R6.reuse ;  /* 0x0000000167678824 */ /* 0x100fe200078e0a06 */
[C---:B------:R-:W-:Y:S01]  /*8fd0*/  ISETP.GT.U32.AND P0, PT, R6.reuse, R149, PT ;  /* 0x000000950600720c */ /* 0x040fe20003f04070 */
[----:B------:R-:W-:Y:S01]  /*8fe0*/  @!P2 IMAD.MOV R37, RZ, RZ, -R37 ;  /* 0x000000ffff25a224 */ /* 0x000fe200078e0a25 */
[C---:B------:R-:W-:Y:S01]  /*8ff0*/  ISETP.GT.U32.AND P2, PT, R6.reuse, R139, PT ;  /* 0x0000008b0600720c */ /* 0x040fe20003f44070 */
[----:B------:R-:W-:Y:S01]  /*9000*/  IMAD R38, R6, R17, R27 ;  /* 0x0000001106267224 */ /* 0x000fe200078e021b */
[----:B------:R-:W-:Y:S01]  /*9010*/  IABS R17, R12 ;  /* 0x0000000c00117213 */ /* 0x000fe20000000000 */
[----:B------:R-:W-:Y:S01]  /*9020*/  @!P4 IMAD.IADD R73, R73, 0x1, -R6 ;  /* 0x000000014949c824 */ /* 0x000fe200078e0a06 */
[----:B------:R-:W-:Y:S01]  /*9030*/  ISETP.GE.AND P4, PT, R24, RZ, PT ;  /* 0x000000ff1800720c */ /* 0x000fe20003f86270 */
[----:B------:R-:W-:-:S02]  /*9040*/  VIADD R24, R0, 0x3d ;  /* 0x0000003d00187836 */ /* 0x000fc40000000000 */
[----:B------:R-:W-:-:S03]  /*9050*/  IMAD.HI.U32 R4, R108, R17, RZ ;  /* 0x000000116c047227 */ /* 0x000fc600078e00ff */
[----:B------:R-:W-:Y:S01]  /*9060*/  IABS R27, R24 ;  /* 0x00000018001b7213 */ /* 0x000fe20000000000 */
[----:B------:R-:W-:Y:S01]  /*9070*/  @!P6 IMAD.IADD R41, R41, 0x1, -R6 ;  /* 0x000000012929e824 */ /* 0x000fe200078e0a06 */
[----:B------:R-:W-:Y:S01]  /*9080*/  ISETP.GE.AND P6, PT, R12, RZ, PT ;  /* 0x000000ff0c00720c */ /* 0x000fe20003fc6270 */
[----:B------:R-:W-:Y:S01]  /*9090*/  @!P1 IMAD.MOV R103, RZ, RZ, -R103 ;  /* 0x000000ffff679224 */ /* 0x000fe200078e0a67 */
[C---:B------:R-:W-:Y:S01]  /*90a0*/  ISETP.GT.U32.AND P1, PT, R6.reuse, R38, PT ;  /* 0x000000260600720c */ /* 0x040fe20003f24070 */
[----:B------:R-:W-:Y:S02]  /*90b0*/  IMAD.MOV R4, RZ, RZ, -R4 ;  /* 0x000000ffff047224 */ /* 0x000fe400078e0a04 */
[--C-:B------:R-:W-:Y:S01]  /*90c0*/  @!P0 IMAD.IADD R149, R149, 0x1, -R6.reuse ;  /* 0x0000000195958824 */ /* 0x100fe200078e0a06 */
[----:B------:R-:W-:Y:S01]  /*90d0*/  ISETP.GT.U32.AND P0, PT, R6, R41, PT ;  /* 0x000000290600720c */ /* 0x000fe20003f04070 */
[----:B------:R-:W-:Y:S01]  /*90e0*/  @!P2 IMAD.IADD R139, R139, 0x1, -R6 ;  /* 0x000000018b8ba824 */ /* 0x000fe200078e0a06 */
[----:B------:R-:W-:Y:S01]  /*90f0*/  ISETP.GE.AND P2, PT, R46, RZ, PT ;  /* 0x000000ff2e00720c */ /* 0x000fe20003f46270 */
[----:B------:R-:W-:-:S02]  /*9100*/  IMAD R154, R6, R4, R17 ;  /* 0x00000004069a7224 */ /* 0x000fc400078e0211 */
[----:B------:R-:W-:Y:S02]  /*9110*/  VIADD R17, R0, 0x3c ;  /* 0x0000003c00117836 */ /* 0x000fe40000000000 */
[----:B------:R-:W-:-:S03]  /*9120*/  IMAD.HI.U32 R4, R108, R27, RZ ;  /* 0x0000001b6c047227 */ /* 0x000fc600078e00ff */
[----:B------:R-:W-:Y:S01]  /*9130*/  IABS R12, R17 ;  /* 0x00000011000c7213 */ /* 0x000fe20000000000 */
[----:B------:R-:W-:Y:S01]  /*9140*/  @!P5 IMAD.MOV R139, RZ, RZ, -R139 ;  /* 0x000000ffff8bd224 */ /* 0x000fe200078e0a8b */
[----:B------:R-:W-:Y:S01]  /*9150*/  ISETP.GT.U32.AND P5, PT, R6, R149, PT ;  /* 0x000000950600720c */ /* 0x000fe20003fa4070 */
[----:B------:R-:W-:Y:S02]  /*9160*/  IMAD.MOV R4, RZ, RZ, -R4 ;  /* 0x000000ffff047224 */ /* 0x000fe400078e0a04 */
[----:B------:R-:W-:Y:S02]  /*9170*/  @!P1 IMAD.IADD R38, R38, 0x1, -R6 ;  /* 0x0000000126269824 */ /* 0x000fe400078e0a06 */
[----:B------:R-:W-:Y:S02]  /*9180*/  VIADD R46, R0, 0x3b ;  /* 0x0000003b002e7836 */ /* 0x000fe40000000000 */
[C---:B------:R-:W-:Y:S01]  /*9190*/  IMAD R178, R6.reuse, R4, R27 ;  /* 0x0000000406b27224 */ /* 0x040fe200078e021b */
[----:B------:R-:W-:Y:S01]  /*91a0*/  ISETP.GT.U32.AND P1, PT, R6, R38, PT ;  /* 0x000000260600720c */ /* 0x000fe20003f24070 */
[----:B------:R-:W-:-:S02]  /*91b0*/  IMAD.MOV.U32 R27, RZ, RZ, R12 ;  /* 0x000000ffff1b7224 */ /* 0x000fc400078e000c */
[----:B------:R-:W-:Y:S01]  /*91c0*/  @!P3 IMAD.MOV R73, RZ, RZ, -R73 ;  /* 0x000000ffff49b224 */ /* 0x000fe200078e0a49 */
[----:B------:R-:W-:Y:S01]  /*91d0*/  ISETP.GE.AND P3, PT, R35, RZ, PT ;  /* 0x000000ff2300720c */ /* 0x000fe20003f66270 */
[----:B------:R-:W-:Y:S01]  /*91e0*/  @!P0 IMAD.IADD R41, R41, 0x1, -R6 ;  /* 0x0000000129298824 */ /* 0x000fe200078e0a06 */
[----:B------:R-:W-:Y:S01]  /*91f0*/  ISETP.GT.U32.AND P0, PT, R6, R154, PT ;  /* 0x0000009a0600720c */ /* 0x000fe20003f04070 */
[----:B------:R-:W-:Y:S01]  /*9200*/  IMAD.HI.U32 R4, R108, R27, RZ ;  /* 0x0000001b6c047227 */ /* 0x000fe200078e00ff */
[----:B------:R-:W-:-:S03]  /*9210*/  IABS R35, R46 ;  /* 0x0000002e00237213 */ /* 0x000fc60000000000 */
[----:B------:R-:W-:Y:S01]  /*9220*/  @!P5 IMAD.IADD R149, R149, 0x1, -R6 ;  /* 0x000000019595d824 */ /* 0x000fe200078e0a06 */
[----:B------:R-:W-:Y:S01]  /*9230*/  ISETP.GT.U32.AND P5, PT, R6, R178, PT ;  /* 0x000000b20600720c */ /* 0x000fe20003fa4070 */
[----:B------:R-:W-:-:S04]  /*9240*/  IMAD.HI.U32 R12, R108, R35, RZ ;  /* 0x000000236c0c7227 */ /* 0x000fc800078e00ff */
[----:B------:R-:W-:Y:S02]  /*9250*/  IMAD.MOV R4, RZ, RZ, -R4 ;  /* 0x000000ffff047224 */ /* 0x000fe400078e0a04 */
[----:B------:R-:W-:Y:S02]  /*9260*/  IMAD.MOV R12, RZ, RZ, -R12 ;  /* 0x000000ffff0c7224 */ /* 0x000fe400078e0a0c */
[----:B------:R-:W-:Y:S01]  /*9270*/  IMAD R186, R6, R4, R27 ;  /* 0x0000000406ba7224 */ /* 0x000fe200078e021b */
        /* <DEDUP_REMOVED lines=8> */
[----:B------:R-:W-:-:S04]  /*9300*/  IMAD.HI.U32 R17, R108, R53, RZ ;  /* 0x000000356c117227 */ /* 0x000fc800078e00ff */
[----:B------:R-:W-:Y:S02]  /*9310*/  @!P5 IMAD.IADD R178, R178, 0x1, -R6 ;  /* 0x00000001b2b2d824 */ /* 0x000fe400078e0a06 */
[----:B------:R-:W-:Y:S01]  /*9320*/  @!P2 IMAD.MOV R38, RZ, RZ, -R38 ;  /* 0x000000ffff26a224 */ /* 0x000fe200078e0a26 */
[C---:B------:R-:W-:Y:S01]  /*9330*/  ISETP.GT.U32.AND P2, PT, R6.reuse, R12, PT ;  /* 0x0000000c0600720c */ /* 0x040fe20003f44070 */
[----:B------:R-:W-:Y:S01]  /*9340*/  IMAD.MOV R17, RZ, RZ, -R17 ;  /* 0x000000ffff117224 */ /* 0x000fe200078e0a11 */
[C---:B------:R-:W-:Y:S01]  /*9350*/  ISETP.GT.U32.AND P5, PT, R6.reuse, R178, PT ;  /* 0x000000b20600720c */ /* 0x040fe20003fa4070 */
[----:B------:R-:W-:Y:S01]  /*9360*/  @!P4 IMAD.MOV R41, RZ, RZ, -R41 ;  /* 0x000000ffff29c224 */ /* 0x000fe200078e0a29 */
[C---:B------:R-:W-:Y:S01]  /*9370*/  ISETP.GT.U32.AND P4, PT, R6.reuse, R154, PT ;  /* 0x0000009a0600720c */ /* 0x040fe20003f84070 */
[----:B------:R-:W-:Y:S02]  /*9380*/  IMAD R24, R6, R17, R53 ;  /* 0x0000001106187224 */ /* 0x000fe400078e0235 */
[----:B------:R-:W-:-:S02]  /*9390*/  VIADD R53, R0, 0x39 ;  /* 0x0000003900357836 */ /* 0x000fc40000000000 */
[--C-:B------:R-:W-:Y:S01]  /*93a0*/  @!P3 IMAD.IADD R186, R186, 0x1, -R6.reuse ;  /* 0x00000001babab824 */ /* 0x100fe200078e0a06 */
[----:B------:R-:W-:Y:S01]  /*93b0*/  ISETP.GE.AND P3, PT, R50, RZ, PT ;  /* 0x000000ff3200720c */ /* 0x000fe20003f66270 */
[----:B------:R-:W-:Y:S01]  /*93c0*/  VIADD R156, R0, 0x4 ;  /* 0x00000004009c7836 */ /* 0x000fe20000000000 */
[----:B------:R-:W-:Y:S01]  /*93d0*/  IABS R35, R53 ;  /* 0x0000003500237213 */ /* 0x000fe20000000000 */
[--C-:B------:R-:W-:Y:S01]  /*93e0*/  @!P2 IMAD.IADD R12, R12, 0x1, -R6.reuse ;  /* 0x000000010c0ca824 */ /* 0x100fe200078e0a06 */
[----:B------:R-:W-:Y:S01]  /*93f0*/  ISETP.GT.U32.AND P2, PT, R6, R186, PT ;  /* 0x000000ba0600720c */ /* 0x000fe20003f44070 */
[----:B------:R-:W-:Y:S01]  /*9400*/  @!P5 IMAD.IADD R178, R178, 0x1, -R6 ;  /* 0x00000001b2b2d824 */ /* 0x000fe200078e0a06 */
[----:B------:R-:W-:Y:S01]  /*9410*/  ISETP.GT.U32.AND P5, PT, R6, R24, PT ;  /* 0x000000180600720c */ /* 0x000fe20003fa4070 */
[----:B------:R-:W-:Y:S01]  /*9420*/  IMAD.HI.U32 R4, R108, R35, RZ ;  /* 0x000000236c047227 */ /* 0x000fe200078e00ff */
[----:B------:R-:W-:-:S03]  /*9430*/  IABS R197, R156 ;  /* 0x0000009c00c57213 */ /* 0x000fc60000000000 */
[----:B------:R-:W-:Y:S01]  /*9440*/  @!P4 IMAD.IADD R154, R154, 0x1, -R6 ;  /* 0x000000019a9ac824 */ /* 0x000fe200078e0a06 */
[----:B------:R-:W-:Y:S01]  /*9450*/  ISETP.GE.AND P4, PT, R46, RZ, PT ;  /* 0x000000ff2e00720c */ /* 0x000fe20003f86270 */
[----:B------:R-:W-:Y:S01]  /*9460*/  IMAD.MOV R17, RZ, RZ, -R4 ;  /* 0x000000ffff117224 */ /* 0x000fe200078e0a04 */
[----:B------:R-:W-:Y:S01]  /*9470*/  IABS R46, R75 ;  /* 0x0000004b002e7213 */ /* 0x000fe20000000000 */
[----:B------:R-:W-:Y:S01]  /*9480*/  @!P6 IMAD.MOV R154, RZ, RZ, -R154 ;  /* 0x000000ffff9ae224 */ /* 0x000fe200078e0a9a */
[C---:B------:R-:W-:Y:S01]  /*9490*/  ISETP.GT.U32.AND P6, PT, R6.reuse, R12, PT ;  /* 0x0000000c0600720c */ /* 0x040fe20003fc4070 */
[----:B------:R-:W-:Y:S02]  /*94a0*/  IMAD R35, R6, R17, R35 ;  /* 0x0000001106237224 */ /* 0x000fe400078e0223 */
[----:B------:R-:W-:-:S04]  /*94b0*/  IMAD.HI.U32 R4, R108, R27, RZ ;  /* 0x0000001b6c047227 */ /* 0x000fc800078e00ff */
[----:B------:R-:W-:Y:S01]  /*94c0*/  @!P2 IMAD.IADD R186, R186, 0x1, -R6 ;  /* 0x00000001babaa824 */ /* 0x000fe200078e0a06 */
[----:B------:R-:W-:Y:S01]  /*94d0*/  ISETP.GT.U32.AND P2, PT, R6, R35, PT ;  /* 0x000000230600720c */ /* 0x000fe20003f44070 */
[----:B------:R-:W-:Y:S02]  /*94e0*/  IMAD.MOV R4, RZ, RZ, -R4 ;  /* 0x000000ffff047224 */ /* 0x000fe400078e0a04 */
[----:B------:R-:W-:Y:S02]  /*94f0*/  @!P5 IMAD.IADD R24, R24, 0x1, -R6 ;  /* 0x000000011818d824 */ /* 0x000fe400078e0a06 */
[----:B------:R-:W-:Y:S01]  /*9500*/  IMAD R50, R6, R4, R27 ;  /* 0x0000000406327224 */ /* 0x000fe200078e021b */
[----:B------:R-:W-:Y:S01]  /*9510*/  IABS R27, R72 ;  /* 0x00000048001b7213 */ /* 0x000fe20000000000 */
[----:B------:R-:W-:Y:S01]  /*9520*/  IMAD.HI.U32 R4, R108, R65, RZ ;  /* 0x000000416c047227 */ /* 0x000fe200078e00ff */
[----:B------:R-:W-:-:S03]  /*9530*/  ISETP.GT.U32.AND P5, PT, R6, R24, PT ;  /* 0x000000180600720c */ /* 0x000fc60003fa4070 */
[----:B------:R-:W-:Y:S01]  /*9540*/  @!P6 IMAD.IADD R12, R12, 0x1, -R6 ;  /* 0x000000010c0ce824 */ /* 0x000fe200078e0a06 */
[----:B------:R-:W-:Y:S01]  /*9550*/  ISETP.GT.U32.AND P6, PT, R6, R50, PT ;  /* 0x000000320600720c */ /* 0x000fe20003fc4070 */
[----:B------:R-:W-:Y:S02]  /*9560*/  IMAD.MOV R17, RZ, RZ, -R4 ;  /* 0x000000ffff117224 */ /* 0x000fe400078e0a04 */
[----:B------:R-:W-:Y:S01]  /*9570*/  @!P2 IMAD.IADD R35, R35, 0x1, -R6 ;  /* 0x000000012323a824 */ /* 0x000fe200078e0a06 */
[----:B------:R-:W-:Y:S01]  /*9580*/  ISETP.GE.AND P2, PT, R56, RZ, PT ;  /* 0x000000ff3800720c */ /* 0x000fe20003f46270 */
[C---:B------:R-:W-:Y:S02]  /*9590*/  IMAD R65, R6.reuse, R17, R65 ;  /* 0x0000001106417224 */ /* 0x040fe400078e0241 */
[----:B------:R-:W-:Y:S01]  /*95a0*/  @!P1 IMAD.MOV R178, RZ, RZ, -R178 ;  /* 0x000000ffffb29224 */ /* 0x000fe200078e0ab2 */
[C---:B------:R-:W-:Y:S01]  /*95b0*/  ISETP.GT.U32.AND P1, PT, R6.reuse, R35, PT ;  /* 0x000000230600720c */ /* 0x040fe20003f24070 */
[----:B------:R-:W-:Y:S01]  /*95c0*/  @!P0 IMAD.MOV R186, RZ, RZ, -R186 ;  /* 0x000000ffffba8224 */ /* 0x000fe200078e0aba */
[----:B------:R-:W-:Y:S01]  /*95d0*/  ISETP.GT.U32.AND P0, PT, R6, R65, PT ;  /* 0x000000410600720c */ /* 0x000fe20003f04070 */
[----:B------:R-:W-:-:S04]  /*95e0*/  IMAD.HI.U32 R4, R108, R27, RZ ;  /* 0x0000001b6c047227 */ /* 0x000fc800078e00ff */
[----:B------:R-:W-:Y:S02]  /*95f0*/  IMAD.MOV.U32 R17, RZ, RZ, R46 ;  /* 0x000000ffff117224 */ /* 0x000fe400078e002e */
[----:B------:R-:W-:Y:S01]  /*9600*/  @!P5 IMAD.IADD R24, R24, 0x1, -R6 ;  /* 0x000000011818d824 */ /* 0x000fe200078e0a06 */
[----:B------:R-:W-:Y:S01]  /*9610*/  ISETP.GE.AND P5, PT, R53, RZ, PT ;  /* 0x000000ff3500720c */ /* 0x000fe20003fa6270 */
[----:B------:R-:W-:Y:S02]  /*9620*/  IMAD.MOV R80, RZ, RZ, -R4 ;  /* 0x000000ffff507224 */ /* 0x000fe400078e0a04 */
[----:B------:R-:W-:Y:S02]  /*9630*/  @!P6 IMAD.IADD R50, R50, 0x1, -R6 ;  /* 0x000000013232e824 */ /* 0x000fe400078e0a06 */
[----:B------:R-:W-:Y:S02]  /*9640*/  VIADD R46, R0, 0x34 ;  /* 0x00000034002e7836 */ /* 0x000fe40000000000 */
[----:B------:R-:W-:Y:S01]  /*9650*/  IMAD.HI.U32 R4, R108, R17, RZ ;  /* 0x000000116c047227 */ /* 0x000fe200078e00ff */
[----:B------:R-:W-:-:S03]  /*9660*/  ISETP.GT.U32.AND P6, PT, R6, R50, PT ;  /* 0x000000320600720c */ /* 0x000fc60003fc4070 */
[C---:B------:R-:W-:Y:S01]  /*9670*/  IMAD R80, R6.reuse, R80, R27 ;  /* 0x0000005006507224 */ /* 0x040fe200078e021b */
[----:B------:R-:W-:Y:S01]  /*9680*/  IABS R27, R46 ;  /* 0x0000002e001b7213 */ /* 0x000fe20000000000 */
[----:B------:R-:W-:Y:S02]  /*9690*/  IMAD.MOV R4, RZ, RZ, -R4 ;  /* 0x000000ffff047224 */ /* 0x000fe400078e0a04 */
[--C-:B------:R-:W-:Y:S01]  /*96a0*/  @!P1 IMAD.IADD R35, R35, 0x1, -R6.reuse ;  /* 0x0000000123239824 */ /* 0x100fe200078e0a06 */
[----:B------:R-:W-:Y:S01]  /*96b0*/  ISETP.GT.U32.AND P1, PT, R6, R80, PT ;  /* 0x000000500600720c */ /* 0x000fe20003f24070 */
[----:B------:R-:W-:Y:S01]  /*96c0*/  @!P0 IMAD.IADD R65, R65, 0x1, -R6 ;  /* 0x0000000141418824 */ /* 0x000fe200078e0a06 */
[----:B------:R-:W-:Y:S01]  /*96d0*/  ISETP.GE.AND P0, PT, R46, RZ, PT ;  /* 0x000000ff2e00720c */ /* 0x000fe20003f06270 */
[----:B------:R-:W-:Y:S02]  /*96e0*/  IMAD R96, R6, R4, R17 ;  /* 0x0000000406607224 */ /* 0x000fe400078e0211 */
[----:B------:R-:W-:-:S02]  /*96f0*/  IMAD.MOV.U32 R17, RZ, RZ, R27 ;  /* 0x000000ffff117224 */ /* 0x000fc400078e001b */
[----:B------:R-:W-:Y:S01]  /*9700*/  @!P5 IMAD.MOV R35, RZ, RZ, -R35 ;  /* 0x000000ffff23d224 */ /* 0x000fe200078e0a23 */
[----:B------:R-:W-:Y:S01]  /*9710*/  ISETP.GT.U32.AND P5, PT, R6, R65, PT ;  /* 0x000000410600720c */ /* 0x000fe20003fa4070 */
[----:B------:R-:W-:-:S04]  /*9720*/  IMAD.HI.U32 R4, R108, R17, RZ ;  /* 0x000000116c047227 */ /* 0x000fc800078e00ff */
[----:B------:R-:W-:Y:S01]  /*9730*/  @!P6 IMAD.IADD R50, R50, 0x1, -R6 ;  /* 0x000000013232e824 */ /* 0x000fe200078e0a06 */
[----:B------:R-:W-:Y:S01]  /*9740*/  ISETP.GE.AND P6, PT, R75, RZ, PT ;  /* 0x000000ff4b00720c */ /* 0x000fe20003fc6270 */
[----:B------:R-:W-:Y:S02]  /*9750*/  IMAD.MOV R4, RZ, RZ, -R4 ;  /* 0x000000ffff047224 */ /* 0x000fe400078e0a04 */
[----:B------:R-:W-:Y:S01]  /*9760*/  @!P2 IMAD.MOV R50, RZ, RZ, -R50 ;  /* 0x000000ffff32a224 */ /* 0x000fe200078e0a32 */
[C---:B------:R-:W-:Y:S01]  /*9770*/  ISETP.GT.U32.AND P2, PT, R6.reuse, R96, PT ;  /* 0x000000600600720c */ /* 0x040fe20003f44070 */
[C---:B------:R-:W-:Y:S02]  /*9780*/  IMAD R112, R6.reuse, R4, R17 ;  /* 0x0000000406707224 */ /* 0x040fe400078e0211 */
[----:B------:R-:W-:Y:S02]  /*9790*/  @!P5 IMAD.IADD R65, R65, 0x1, -R6 ;  /* 0x000000014141d824 */ /* 0x000fe400078e0a06 */
[----:B------:R-:W-:Y:S01]  /*97a0*/  @!P4 IMAD.MOV R12, RZ, RZ, -R12 ;  /* 0x000000ffff0cc224 */ /* 0x000fe200078e0a0c */
[----:B------:R-:W-:Y:S01]  /*97b0*/  ISETP.GT.U32.AND P5, PT, R6, R112, PT ;  /* 0x000000700600720c */ /* 0x000fe20003fa4070 */
[C---:B------:R-:W-:Y:S01]  /*97c0*/  VIADD R46, R0.reuse, 0x33 ;  /* 0x00000033002e7836 */ /* 0x040fe20000000000 */
[----:B------:R-:W-:Y:S01]  /*97d0*/  ISETP.GE.AND P4, PT, R61, RZ, PT ;  /* 0x000000ff3d00720c */ /* 0x000fe20003f86270 */
[----:B------:R-:W-:-:S02]  /*97e0*/  VIADD R53, R0, 0x32 ;  /* 0x0000003200357836 */ /* 0x000fc40000000000 */
[----:B------:R-:W-:Y:S01]  /*97f0*/  VIADD R61, R0, 0x31 ;  /* 0x00000031003d7836 */ /* 0x000fe20000000000 */
[----:B------:R-:W-:Y:S01]  /*9800*/  IABS R131, R46 ;  /* 0x0000002e00837213 */ /* 0x000fe20000000000 */
[--C-:B------:R-:W-:Y:S01]  /*9810*/  @!P2 IMAD.IADD R96, R96, 0x1, -R6.reuse ;  /* 0x000000016060a824 */ /* 0x100fe200078e0a06 */
[----:B------:R-:W-:Y:S01]  /*9820*/  IABS R147, R53 ;  /* 0x0000003500937213 */ /* 0x000fe20000000000 */
[--C-:B------:R-:W-:Y:S01]  /*9830*/  @!P1 IMAD.IADD R80, R80, 0x1, -R6.reuse ;  /* 0x0000000150509824 */ /* 0x100fe200078e0a06 */
[----:B------:R-:W-:Y:S01]  /*9840*/  IABS R163, R61 ;  /* 0x0000003d00a37213 */ /* 0x000fe20000000000 */
[----:B------:R-:W-:Y:S01]  /*9850*/  IMAD.HI.U32 R4, R108, R131, RZ ;  /* 0x000000836c047227 */ /* 0x000fe200078e00ff */
[----:B------:R-:W-:Y:S02]  /*9860*/  ISETP.GE.AND P2, PT, R53, RZ, PT ;  /* 0x000000ff3500720c */ /* 0x000fe40003f46270 */
[----:B------:R-:W-:Y:S01]  /*9870*/  ISETP.GT.U32.AND P1, PT, R6, R80, PT ;  /* 0x000000500600720c */ /* 0x000fe20003f24070 */
[----:B------:R-:W-:Y:S01]  /*9880*/  @!P5 IMAD.IADD R112, R112, 0x1, -R6 ;  /* 0x000000017070d824 */ /* 0x000fe200078e0a06 */
[----:B------:R-:W-:Y:S01]  /*9890*/  ISETP.GT.U32.AND P5, PT, R6, R96, PT ;  /* 0x000000600600720c */ /* 0x000fe20003fa4070 */
[----:B------:R-:W-:-:S04]  /*98a0*/  IMAD.HI.U32 R17, R108, R147, RZ ;  /* 0x000000936c117227 */ /* 0x000fc800078e00ff */
[----:B------:R-:W-:Y:S01]  /*98b0*/  @!P4 IMAD.MOV R65, RZ, RZ, -R65 ;  /* 0x000000ffff41c224 */ /* 0x000fe200078e0a41 */
[----:B------:R-:W-:Y:S01]  /*98c0*/  ISETP.GT.U32.AND P4, PT, R6, R112, PT ;  /* 0x000000700600720c */ /* 0x000fe20003f84070 */
[----:B------:R-:W-:Y:S02]  /*98d0*/  IMAD.MOV R27, RZ, RZ, -R4 ;  /* 0x000000ffff1b7224 */ /* 0x000fe400078e0a04 */
[----:B------:R-:W-:-:S04]  /*98e0*/  IMAD.HI.U32 R4, R108, R163, RZ ;  /* 0x000000a36c047227 */ /* 0x000fc800078e00ff */
[----:B------:R-:W-:Y:S02]  /*98f0*/  IMAD.MOV R17, RZ, RZ, -R17 ;  /* 0x000000ffff117224 */ /* 0x000fe400078e0a11 */
[----:B------:R-:W-:Y:S02]  /*9900*/  IMAD.MOV R4, RZ, RZ, -R4 ;  /* 0x000000ffff047224 */ /* 0x000fe400078e0a04 */
[----:B------:R-:W-:Y:S02]  /*9910*/  IMAD R147, R6, R17, R147 ;  /* 0x0000001106937224 */ /* 0x000fe400078e0293 */
[----:B------:R-:W-:Y:S01]  /*9920*/  @!P3 IMAD.MOV R24, RZ, RZ, -R24 ;  /* 0x000000ffff18b224 */ /* 0x000fe200078e0a18 */
[----:B------:R-:W-:Y:S01]  /*9930*/  ISETP.GE.AND P3, PT, R72, RZ, PT ;  /* 0x000000ff4800720c */ /* 0x000fe20003f66270 */
[----:B------:R-:W-:Y:S02]  /*9940*/  IMAD R163, R6, R4, R163 ;  /* 0x0000000406a37224 */ /* 0x000fe400078e02a3 */
[--C-:B------:R-:W-:Y:S01]  /*9950*/  @!P5 IMAD.IADD R96, R96, 0x1, -R6.reuse ;  /* 0x000000016060d824 */ /* 0x100fe200078e0a06 */
[----:B------:R-:W-:Y:S01]  /*9960*/  ISETP.GT.U32.AND P5, PT, R6, R147, PT ;  /* 0x000000930600720c */ /* 0x000fe20003fa4070 */
[--C-:B------:R-:W-:Y:S01]  /*9970*/  @!P4 IMAD.IADD R112, R112, 0x1, -R6.reuse ;  /* 0x000000017070c824 */ /* 0x100fe200078e0a06 */
[----:B------:R-:W-:Y:S01]  /*9980*/  ISETP.GT.U32.AND P4, PT, R6, R163, PT ;  /* 0x000000a30600720c */ /* 0x000fe20003f84070 */
[----:B------:R-:W-:Y:S01]  /*9990*/  @!P1 IMAD.IADD R80, R80, 0x1, -R6 ;  /* 0x0000000150509824 */ /* 0x000fe200078e0a06 */
[----:B------:R-:W-:Y:S01]  /*99a0*/  ISETP.GE.AND P1, PT, R46, RZ, PT ;  /* 0x000000ff2e00720c */ /* 0x000fe20003f26270 */
[----:B------:R-:W-:-:S02]  /*99b0*/  IMAD R131, R6, R27, R131 ;  /* 0x0000001b06837224 */ /* 0x000fc400078e0283 */
[----:B------:R-:W-:Y:S02]  /*99c0*/  VIADD R75, R0, 0x2f ;  /* 0x0000002f004b7836 */ /* 0x000fe40000000000 */
[----:B------:R-:W-:Y:S01]  /*99d0*/  @!P3 IMAD.MOV R80, RZ, RZ, -R80 ;  /* 0x000000ffff50b224 */ /* 0x000fe200078e0a50 */
[----:B------:R-:W-:Y:S01]  /*99e0*/  ISETP.GT.U32.AND P3, PT, R6, R131, PT ;  /* 0x000000830600720c */ /* 0x000fe20003f64070 */
[----:B------:R-:W-:Y:S01]  /*99f0*/  VIADD R46, R0, 0x2d ;  /* 0x0000002d002e7836 */ /* 0x000fe20000000000 */
[----:B------:R-:W-:Y:S01]  /*9a00*/  IABS R27, R75 ;  /* 0x0000004b001b7213 */ /* 0x000fe20000000000 */
[--C-:B------:R-:W-:Y:S02]  /*9a10*/  @!P5 IMAD.IADD R147, R147, 0x1, -R6.reuse ;  /* 0x000000019393d824 */ /* 0x100fe400078e0a06 */
[----:B------:R-:W-:Y:S01]  /*9a20*/  @!P4 IMAD.IADD R163, R163, 0x1, -R6 ;  /* 0x00000001a3a3c824 */ /* 0x000fe200078e0a06 */
[----:B------:R-:W-:Y:S01]  /*9a30*/  IABS R225, R46 ;  /* 0x0000002e00e17213 */ /* 0x000fe20000000000 */
[----:B------:R-:W-:Y:S01]  /*9a40*/  IMAD.HI.U32 R17, R108, R27, RZ ;  /* 0x0000001b6c117227 */ /* 0x000fe200078e00ff */
[----:B------:R-:W-:-:S03]  /*9a50*/  ISETP.GT.U32.AND P4, PT, R6, R147, PT ;  /* 0x000000930600720c */ /* 0x000fc60003f84070 */
[----:B------:R-:W-:Y:S02]  /*9a60*/  VIADD R72, R0, 0x30 ;  /* 0x0000003000487836 */ /* 0x000fe40000000000 */
[----:B------:R-:W-:Y:S02]  /*9a70*/  IMAD.MOV R17, RZ, RZ, -R17 ;  /* 0x000000ffff117224 */ /* 0x000fe400078e0a11 */
[----:B------:R-:W-:Y:S01]  /*9a80*/  @!P3 IMAD.IADD R131, R131, 0x1, -R6 ;  /* 0x000000018383b824 */ /* 0x000fe200078e0a06 */
[----:B------:R-:W-:Y:S01]  /*9a90*/  IABS R179, R72 ;  /* 0x0000004800b37213 */ /* 0x000fe20000000000 */
[----:B------:R-:W-:Y:S01]  /*9aa0*/  IMAD R194, R6, R17, R27 ;  /* 0x0000001106c27224 */ /* 0x000fe200078e021b */
[----:B------:R-:W-:Y:S01]  /*9ab0*/  ISETP.GE.AND P3, PT, R61, RZ, PT ;  /* 0x000000ff3d00720c */ /* 0x000fe20003f66270 */
[----:B------:R-:W-:Y:S01]  /*9ac0*/  IMAD.HI.U32 R17, R108, R225, RZ ;  /* 0x000000e16c117227 */ /* 0x000fe200078e00ff */
[----:B------:R-:W-:-:S03]  /*9ad0*/  ISETP.GT.U32.AND P5, PT, R6, R131, PT ;  /* 0x000000830600720c */ /* 0x000fc60003fa4070 */
[----:B------:R-:W-:Y:S02]  /*9ae0*/  VIADD R56, R0, 0x2e ;  /* 0x0000002e00387836 */ /* 0x000fe40000000000 */
[----:B------:R-:W-:-:S03]  /*9af0*/  IMAD.HI.U32 R4, R108, R179, RZ ;  /* 0x000000b36c047227 */ /* 0x000fc600078e00ff */
[----:B------:R-:W-:Y:S01]  /*9b00*/  IABS R53, R56 ;  /* 0x0000003800357213 */ /* 0x000fe20000000000 */
[----:B------:R-:W-:Y:S02]  /*9b10*/  IMAD.MOV R17, RZ, RZ, -R17 ;  /* 0x000000ffff117224 */ /* 0x000fe400078e0a11 */
[----:B------:R-:W-:Y:S01]  /*9b20*/  @!P4 IMAD.IADD R147, R147, 0x1, -R6 ;  /* 0x000000019393c824 */ /* 0x000fe200078e0a06 */
[C---:B------:R-:W-:Y:S01]  /*9b30*/  ISETP.GT.U32.AND P4, PT, R6.reuse, R194, PT ;  /* 0x000000c20600720c */ /* 0x040fe20003f84070 */
[----:B------:R-:W-:Y:S02]  /*9b40*/  IMAD.MOV R4, RZ, RZ, -R4 ;  /* 0x000000ffff047224 */ /* 0x000fe400078e0a04 */
[C---:B------:R-:W-:Y:S02]  /*9b50*/  IMAD R225, R6.reuse, R17, R225 ;  /* 0x0000001106e17224 */ /* 0x040fe400078e02e1 */
[C---:B------:R-:W-:Y:S02]  /*9b60*/  IMAD R179, R6.reuse, R4, R179 ;  /* 0x0000000406b37224 */ /* 0x040fe400078e02b3 */
[----:B------:R-:W-:Y:S01]  /*9b70*/  @!P2 IMAD.MOV R147, RZ, RZ, -R147 ;  /* 0x000000ffff93a224 */ /* 0x000fe200078e0a93 */
[----:B------:R-:W-:Y:S01]  /*9b80*/  ISETP.GT.U32.AND P2, PT, R6, R225, PT ;  /* 0x000000e10600720c */ /* 0x000fe20003f44070 */
[----:B------:R-:W-:-:S04]  /*9b90*/  IMAD.HI.U32 R4, R108, R53, RZ ;  /* 0x000000356c047227 */ /* 0x000fc800078e00ff */
[----:B------:R-:W-:Y:S02]  /*9ba0*/  VIADD R27, R0, 0x2c ;  /* 0x0000002c001b7836 */ /* 0x000fe40000000000 */
[----:B------:R-:W-:Y:S01]  /*9bb0*/  @!P5 IMAD.IADD R131, R131, 0x1, -R6 ;  /* 0x000000018383d824 */ /* 0x000fe200078e0a06 */
[----:B------:R-:W-:Y:S01]  /*9bc0*/  ISETP.GT.U32.AND P5, PT, R6, R179, PT ;  /* 0x000000b30600720c */ /* 0x000fe20003fa4070 */
[----:B------:R-:W-:Y:S01]  /*9bd0*/  IMAD.MOV R4, RZ, RZ, -R4 ;  /* 0x000000ffff047224 */ /* 0x000fe200078e0a04 */
[----:B------:R-:W-:Y:S01]  /*9be0*/  IABS R239, R27 ;  /* 0x0000001b00ef7213 */ /* 0x000fe20000000000 */
[----:B------:R-:W-:Y:S02]  /*9bf0*/  @!P4 IMAD.IADD R194, R194, 0x1, -R6 ;  /* 0x00000001c2c2c824 */ /* 0x000fe400078e0a06 */
[----:B------:R-:W-:Y:S02]  /*9c00*/  IMAD R210, R6, R4, R53 ;  /* 0x0000000406d27224 */ /* 0x000fe400078e0235 */
[----:B------:R-:W-:Y:S01]  /*9c10*/  VIADD R53, R0, 0x2b ;  /* 0x0000002b00357836 */ /* 0x000fe20000000000 */
[----:B------:R-:W-:Y:S01]  /*9c20*/  ISETP.GT.U32.AND P4, PT, R6, R194, PT ;  /* 0x000000c20600720c */ /* 0x000fe20003f84070 */
[----:B------:R-:W-:-:S03]  /*9c30*/  IMAD.HI.U32 R4, R108, R239, RZ ;  /* 0x000000ef6c047227 */ /* 0x000fc600078e00ff */
        /* <DEDUP_REMOVED lines=10> */
[----:B------:R-:W-:Y:S02]  /*9ce0*/  IMAD.MOV R4, RZ, RZ, -R4 ;  /* 0x000000ffff047224 */ /* 0x000fe400078e0a04 */
[--C-:B------:R-:W-:Y:S01]  /*9cf0*/  @!P4 IMAD.IADD R194, R194, 0x1, -R6.reuse ;  /* 0x00000001c2c2c824 */ /* 0x100fe200078e0a06 */
[C---:B------:R-:W-:Y:S01]  /*9d00*/  ISETP.GT.U32.AND P4, PT, R6.reuse, R239, PT ;  /* 0x000000ef0600720c */ /* 0x040fe20003f84070 */
[C---:B------:R-:W-:Y:S02]  /*9d10*/  IMAD R17, R6.reuse, R4, R17 ;  /* 0x0000000406117224 */ /* 0x040fe400078e0211 */
[----:B------:R-:W-:Y:S01]  /*9d20*/  @!P1 IMAD.MOV R131, RZ, RZ, -R131 ;  /* 0x000000ffff839224 */ /* 0x000fe200078e0a83 */
[----:B------:R-:W-:Y:S01]  /*9d30*/  ISETP.GT.U32.AND P1, PT, R6, R179, PT ;  /* 0x000000b30600720c */ /* 0x000fe20003f24070 */
[--C-:B------:R-:W-:Y:S02]  /*9d40*/  @!P5 IMAD.IADD R210, R210, 0x1, -R6.reuse ;  /* 0x00000001d2d2d824 */ /* 0x100fe400078e0a06 */
[----:B------:R-:W-:Y:S01]  /*9d50*/  @!P2 IMAD.IADD R225, R225, 0x1, -R6 ;  /* 0x00000001e1e1a824 */ /* 0x000fe200078e0a06 */
[----:B------:R-:W-:Y:S01]  /*9d60*/  ISETP.GT.U32.AND P2, PT, R6, R17, PT ;  /* 0x000000110600720c */ /* 0x000fe20003f44070 */
[----:B------:R-:W-:Y:S01]  /*9d70*/  @!P0 IMAD.MOV R112, RZ, RZ, -R112 ;  /* 0x000000ffff708224 */ /* 0x000fe200078e0a70 */
[----:B------:R-:W-:Y:S01]  /*9d80*/  ISETP.GE.AND P0, PT, R72, RZ, PT ;  /* 0x000000ff4800720c */ /* 0x000fe20003f06270 */
[--C-:B------:R-:W-:Y:S01]  /*9d90*/  @!P6 IMAD.IADD R163, R163, 0x1, -R6.reuse ;  /* 0x00000001a3a3e824 */ /* 0x100fe200078e0a06 */
[----:B------:R-:W-:Y:S01]  /*9da0*/  ISETP.GE.AND P6, PT, R75, RZ, PT ;  /* 0x000000ff4b00720c */ /* 0x000fe20003fc6270 */
[----:B------:R-:W-:Y:S01]  /*9db0*/  VIADD R4, R0, 0x2a ;  /* 0x0000002a00047836 */ /* 0x000fe20000000000 */
[----:B------:R-:W-:Y:S01]  /*9dc0*/  ISETP.GT.U32.AND P5, PT, R6, R210, PT ;  /* 0x000000d20600720c */ /* 0x000fe20003fa4070 */
[----:B------:R-:W-:-:S02]  /*9dd0*/  @!P4 IMAD.IADD R239, R239, 0x1, -R6 ;  /* 0x00000001efefc824 */ /* 0x000fc400078e0a06 */
[----:B------:R-:W-:Y:S01]  /*9de0*/  @!P3 IMAD.MOV R163, RZ, RZ, -R163 ;  /* 0x000000ffffa3b224 */ /* 0x000fe200078e0aa3 */
        /* <DEDUP_REMOVED lines=8> */
[----:B------:R-:W-:Y:S01]  /*9e70*/  ISETP.GE.AND P0, PT, R27, RZ, PT ;  /* 0x000000ff1b00720c */ /* 0x000fe20003f06270 */
[----:B------:R-:W-:Y:S01]  /*9e80*/  @!P6 IMAD.MOV R194, RZ, RZ, -R194 ;  /* 0x000000ffffc2e224 */ /* 0x000fe200078e0ac2 */
[----:B------:R-:W-:Y:S01]  /*9e90*/  ISETP.GE.AND P6, PT, R4, RZ, PT ;  /* 0x000000ff0400720c */ /* 0x000fe20003fc6270 */
[----:B------:R-:W-:Y:S01]  /*9ea0*/  IMAD.HI.U32 R4, R108, R61, RZ ;  /* 0x0000003d6c047227 */ /* 0x000fe200078e00ff */
[----:B------:R-:W-:-:S02]  /*9eb0*/  IABS R201, R46 ;  /* 0x0000002e00c97213 */ /* 0x000fc40000000000 */
[----:B------:R-:W-:Y:S01]  /*9ec0*/  ISETP.GT.U32.AND P2, PT, R6, R17, PT ;  /* 0x000000110600720c */ /* 0x000fe20003f44070 */
[----:B------:R-:W-:Y:S01]  /*9ed0*/  @!P5 IMAD.IADD R210, R210, 0x1, -R6 ;  /* 0x00000001d2d2d824 */ /* 0x000fe200078e0a06 */
[----:B------:R-:W-:Y:S01]  /*9ee0*/  ISETP.GE.AND P5, PT, R53, RZ, PT ;  /* 0x000000ff3500720c */ /* 0x000fe20003fa6270 */
[----:B------:R-:W-:Y:S02]  /*9ef0*/  VIADD R27, R0, 0x29 ;  /* 0x00000029001b7836 */ /* 0x000fe40000000000 */
[----:B------:R-:W-:Y:S02]  /*9f00*/  IMAD.MOV R72, RZ, RZ, -R4 ;  /* 0x000000ffff487224 */ /* 0x000fe400078e0a04 */
[----:B------:R-:W-:Y:S01]  /*9f10*/  @!P3 IMAD.MOV R210, RZ, RZ, -R210 ;  /* 0x000000ffffd2b224 */ /* 0x000fe200078e0ad2 */
[----:B------:R-:W-:Y:S01]  /*9f20*/  ISETP.GE.AND P3, PT, R27, RZ, PT ;  /* 0x000000ff1b00720c */ /* 0x000fe20003f66270 */
[----:B------:R-:W-:Y:S01]  /*9f30*/  @!P4 IMAD.IADD R239, R239, 0x1, -R6 ;  /* 0x00000001efefc824 */ /* 0x000fe200078e0a06 */
[----:B------:R-:W-:Y:S01]  /*9f40*/  IABS R75, R27 ;  /* 0x0000001b004b7213 */ /* 0x000fe20000000000 */
[----:B------:R-:W-:-:S04]  /*9f50*/  IMAD.HI.U32 R27, R108, R201, RZ ;  /* 0x000000c96c1b7227 */ /* 0x000fc800078e00ff */
[C---:B------:R-:W-:Y:S02]  /*9f60*/  IMAD R72, R6.reuse, R72, R61 ;  /* 0x0000004806487224 */ /* 0x040fe400078e023d */
[----:B------:R-:W-:Y:S02]  /*9f70*/  IMAD.MOV R27, RZ, RZ, -R27 ;  /* 0x000000ffff1b7224 */ /* 0x000fe400078e0a1b */
[----:B------:R-:W-:Y:S01]  /*9f80*/  @!P0 IMAD.MOV R239, RZ, RZ, -R239 ;  /* 0x000000ffffef8224 */ /* 0x000fe200078e0aef */
[C---:B------:R-:W-:Y:S01]  /*9f90*/  ISETP.GT.U32.AND P0, PT, R6.reuse, R72, PT ;  /* 0x000000480600720c */ /* 0x040fe20003f04070 */
[----:B------:R-:W-:Y:S02]  /*9fa0*/  @!P2 IMAD.IADD R17, R17, 0x1, -R6 ;  /* 0x000000011111a824 */ /* 0x000fe400078e0a06 */
[----:B------:R-:W-:Y:S02]  /*9fb0*/  IMAD R201, R6, R27, R201 ;  /* 0x0000001b06c97224 */ /* 0x000fe400078e02c9 */
[----:B------:R-:W-:-:S02]  /*9fc0*/  @!P5 IMAD.MOV R17, RZ, RZ, -R17 ;  /* 0x000000ffff11d224 */ /* 0x000fc400078e0a11 */
        /* <DEDUP_REMOVED lines=8> */
[----:B------:R-:W-:Y:S01]  /*a050*/  VIADD R75, R0, 0x25 ;  /* 0x00000025004b7836 */ /* 0x000fe20000000000 */
[----:B------:R-:W-:Y:S01]  /*a060*/  ISETP.GT.U32.AND P0, PT, R6, R72, PT ;  /* 0x000000480600720c */ /* 0x000fe20003f04070 */
[----:B------:R-:W-:Y:S01]  /*a070*/  IMAD.HI.U32 R4, R108, R99, RZ ;  /* 0x000000636c047227 */ /* 0x000fe200078e00ff */
[----:B------:R-:W-:-:S02]  /*a080*/  ISETP.GT.U32.AND P2, PT, R6, R138, PT ;  /* 0x0000008a0600720c */ /* 0x000fc40003f44070 */
[----:B------:R-:W-:Y:S01]  /*a090*/  IABS R53, R75 ;  /* 0x0000004b00357213 */ /* 0x000fe20000000000 */
[----:B------:R-:W-:Y:S02]  /*a0a0*/  @!P5 IMAD.IADD R201, R201, 0x1, -R6 ;  /* 0x00000001c9c9d824 */ /* 0x000fe400078e0a06 */
[----:B------:R-:W-:Y:S02]  /*a0b0*/  IMAD.MOV R4, RZ, RZ, -R4 ;  /* 0x000000ffff047224 */ /* 0x000fe400078e0a04 */
[----:B------:R-:W-:Y:S01]  /*a0c0*/  IMAD.HI.U32 R27, R108, R53, RZ ;  /* 0x000000356c1b7227 */ /* 0x000fe200078e00ff */
[----:B------:R-:W-:-:S03]  /*a0d0*/  ISETP.GT.U32.AND P5, PT, R6, R201, PT ;  /* 0x000000c90600720c */ /* 0x000fc60003fa4070 */
[----:B------:R-:W-:Y:S02]  /*a0e0*/  IMAD R99, R6, R4, R99 ;  /* 0x0000000406637224 */ /* 0x000fe400078e0263 */
[----:B------:R-:W-:Y:S02]  /*a0f0*/  VIADD R61, R0, 0x26 ;  /* 0x00000026003d7836 */ /* 0x000fe40000000000 */
[----:B------:R-:W-:Y:S02]  /*a100*/  IMAD.MOV R27, RZ, RZ, -R27 ;  /* 0x000000ffff1b7224 */ /* 0x000fe400078e0a1b */
[--C-:B------:R-:W-:Y:S01]  /*a110*/  @!P0 IMAD.IADD R72, R72, 0x1, -R6.reuse ;  /* 0x0000000148488824 */ /* 0x100fe200078e0a06 */
[----:B------:R-:W-:Y:S01]  /*a120*/  ISETP.GT.U32.AND P0, PT, R6, R99, PT ;  /* 0x000000630600720c */ /* 0x000fe20003f04070 */
[----:B------:R-:W-:Y:S01]  /*a130*/  @!P2 IMAD.IADD R138, R138, 0x1, -R6 ;  /* 0x000000018a8aa824 */ /* 0x000fe200078e0a06 */
[----:B------:R-:W-:Y:S01]  /*a140*/  IABS R173, R61 ;  /* 0x0000003d00ad7213 */ /* 0x000fe20000000000 */
[----:B------:R-:W-:-:S02]  /*a150*/  IMAD R204, R6, R27, R53 ;  /* 0x0000001b06cc7224 */ /* 0x000fc400078e0235 */
[----:B------:R-:W-:Y:S01]  /*a160*/  @!P5 IMAD.IADD R201, R201, 0x1, -R6 ;  /* 0x00000001c9c9d824 */ /* 0x000fe200078e0a06 */
[C---:B------:R-:W-:Y:S01]  /*a170*/  ISETP.GT.U32.AND P2, PT, R6.reuse, R138, PT ;  /* 0x0000008a0600720c */ /* 0x040fe20003f44070 */
[----:B------:R-:W-:Y:S01]  /*a180*/  @!P1 IMAD.MOV R225, RZ, RZ, -R225 ;  /* 0x000000ffffe19224 */ /* 0x000fe200078e0ae1 */
[----:B------:R-:W-:Y:S01]  /*a190*/  ISETP.GT.U32.AND P5, PT, R6, R204, PT ;  /* 0x000000cc0600720c */ /* 0x000fe20003fa4070 */
[----:B------:R-:W-:Y:S01]  /*a1a0*/  VIADD R56, R0, 0x24 ;  /* 0x0000002400387836 */ /* 0x000fe20000000000 */
[----:B------:R-:W-:Y:S01]  /*a1b0*/  ISETP.GE.AND P1, PT, R46, RZ, PT ;  /* 0x000000ff2e00720c */ /* 0x000fe20003f26270 */
[----:B------:R-:W-:-:S03]  /*a1c0*/  IMAD.HI.U32 R4, R108, R173, RZ ;  /* 0x000000ad6c047227 */ /* 0x000fc600078e00ff */
[----:B------:R-:W-:Y:S01]  /*a1d0*/  IABS R79, R56 ;  /* 0x00000038004f7213 */ /* 0x000fe20000000000 */
[----:B------:R-:W-:Y:S02]  /*a1e0*/  VIADD R46, R0, 0x23 ;  /* 0x00000023002e7836 */ /* 0x000fe40000000000 */
[----:B------:R-:W-:Y:S02]  /*a1f0*/  IMAD.MOV R4, RZ, RZ, -R4 ;  /* 0x000000ffff047224 */ /* 0x000fe400078e0a04 */
[----:B------:R-:W-:Y:S01]  /*a200*/  @!P0 IMAD.IADD R99, R99, 0x1, -R6 ;  /* 0x0000000163638824 */ /* 0x000fe200078e0a06 */
[----:B------:R-:W-:Y:S01]  /*a210*/  IABS R82, R46 ;  /* 0x0000002e00527213 */ /* 0x000fe20000000000 */
[----:B------:R-:W-:Y:S02]  /*a220*/  IMAD R173, R6, R4, R173 ;  /* 0x0000000406ad7224 */ /* 0x000fe400078e02ad */
[----:B------:R-:W-:Y:S01]  /*a230*/  IMAD.HI.U32 R4, R108, R79, RZ ;  /* 0x0000004f6c047227 */ /* 0x000fe200078e00ff */
[----:B------:R-:W-:-:S03]  /*a240*/  ISETP.GT.U32.AND P0, PT, R6, R99, PT ;  /* 0x000000630600720c */ /* 0x000fc60003f04070 */
[----:B------:R-:W-:Y:S02]  /*a250*/  IMAD.MOV.U32 R53, RZ, RZ, R82 ;  /* 0x000000ffff357224 */ /* 0x000fe400078e0052 */
[----:B------:R-:W-:Y:S01]  /*a260*/  @!P6 IMAD.MOV R72, RZ, RZ, -R72 ;  /* 0x000000ffff48e224 */ /* 0x000fe200078e0a48 */
[----:B------:R-:W-:Y:S01]  /*a270*/  ISETP.GE.AND P6, PT, R61, RZ, PT ;  /* 0x000000ff3d00720c */ /* 0x000fe20003fc6270 */
[--C-:B------:R-:W-:Y:S01]  /*a280*/  @!P2 IMAD.IADD R138, R138, 0x1, -R6.reuse ;  /* 0x000000018a8aa824 */ /* 0x100fe200078e0a06 */
[----:B------:R-:W-:Y:S01]  /*a290*/  IABS R61, R84 ;  /* 0x00000054003d7213 */ /* 0x000fe20000000000 */
[----:B------:R-:W-:Y:S01]  /*a2a0*/  @!P5 IMAD.IADD R204, R204, 0x1, -R6 ;  /* 0x00000001ccccd824 */ /* 0x000fe200078e0a06 */
[----:B------:R-:W-:Y:S01]  /*a2b0*/  ISETP.GT.U32.AND P2, PT, R6, R173, PT ;  /* 0x000000ad0600720c */ /* 0x000fe20003f44070 */
[----:B------:R-:W-:Y:S02]  /*a2c0*/  IMAD.MOV R4, RZ, RZ, -R4 ;  /* 0x000000ffff047224 */ /* 0x000fe400078e0a04 */
[----:B------:R-:W-:-:S04]  /*a2d0*/  IMAD.HI.U32 R27, R108, R53, RZ ;  /* 0x000000356c1b7227 */ /* 0x000fc800078e00ff */
[----:B------:R-:W-:Y:S01]  /*a2e0*/  @!P3 IMAD.MOV R138, RZ, RZ, -R138 ;  /* 0x000000ffff8ab224 */ /* 0x000fe200078e0a8a */
[C---:B------:R-:W-:Y:S01]  /*a2f0*/  ISETP.GT.U32.AND P3, PT, R6.reuse, R204, PT ;  /* 0x000000cc0600720c */ /* 0x040fe20003f64070 */
[----:B------:R-:W-:Y:S02]  /*a300*/  IMAD R79, R6, R4, R79 ;  /* 0x00000004064f7224 */ /* 0x000fe400078e024f */
[----:B------:R-:W-:-:S04]  /*a310*/  IMAD.HI.U32 R4, R108, R61, RZ ;  /* 0x0000003d6c047227 */ /* 0x000fc800078e00ff */
[----:B------:R-:W-:Y:S02]  /*a320*/  IMAD.MOV R27, RZ, RZ, -R27 ;  /* 0x000000ffff1b7224 */ /* 0x000fe400078e0a1b */
[----:B------:R-:W-:Y:S02]  /*a330*/  IMAD.MOV R4, RZ, RZ, -R4 ;  /* 0x000000ffff047224 */ /* 0x000fe400078e0a04 */
[C---:B------:R-:W-:Y:S02]  /*a340*/  IMAD R82, R6.reuse, R27, R53 ;  /* 0x0000001b06527224 */ /* 0x040fe400078e0235 */
[--C-:B------:R-:W-:Y:S01]  /*a350*/  @!P0 IMAD.IADD R99, R99, 0x1, -R6.reuse ;  /* 0x0000000163638824 */ /* 0x100fe200078e0a06 */
[C---:B------:R-:W-:Y:S01]  /*a360*/  ISETP.GT.U32.AND P0, PT, R6.reuse, R79, PT ;  /* 0x0000004f0600720c */ /* 0x040fe20003f04070 */
[C---:B------:R-:W-:Y:S02]  /*a370*/  IMAD R212, R6.reuse, R4, R61 ;  /* 0x0000000406d47224 */ /* 0x040fe400078e023d */
[----:B------:R-:W-:Y:S01]  /*a380*/  @!P4 IMAD.MOV R99, RZ, RZ, -R99 ;  /* 0x000000ffff63c224 */ /* 0x000fe200078e0a63 */
[----:B------:R-:W-:Y:S01]  /*a390*/  ISETP.GT.U32.AND P4, PT, R6, R82, PT ;  /* 0x000000520600720c */ /* 0x000fe20003f84070 */
[--C-:B------:R-:W-:Y:S01]  /*a3a0*/  @!P3 IMAD.IADD R204, R204, 0x1, -R6.reuse ;  /* 0x00000001ccccb824 */ /* 0x100fe200078e0a06 */
[----:B------:R-:W-:Y:S01]  /*a3b0*/  ISETP.GT.U32.AND P3, PT, R6, R212, PT ;  /* 0x000000d40600720c */ /* 0x000fe20003f64070 */
[----:B------:R-:W-:Y:S01]  /*a3c0*/  @!P2 IMAD.IADD R173, R173, 0x1, -R6 ;  /* 0x00000001adada824 */ /* 0x000fe200078e0a06 */
[----:B------:R-:W-:Y:S01]  /*a3d0*/  ISETP.GE.AND P2, PT, R75, RZ, PT ;  /* 0x000000ff4b00720c */ /* 0x000fe20003f46270 */
[----:B------:R-:W-:-:S02]  /*a3e0*/  VIADD R61, R0, 0x21 ;  /* 0x00000021003d7836 */ /* 0x000fc40000000000 */
[----:B------:R-:W-:Y:S01]  /*a3f0*/  VIADD R75, R0, 0x20 ;  /* 0x00000020004b7836 */ /* 0x000fe20000000000 */
[----:B------:R-:W-:Y:S01]  /*a400*/  ISETP.GT.U32.AND P5, PT, R6, R173, PT ;  /* 0x000000ad0600720c */ /* 0x000fe20003fa4070 */
[--C-:B------:R-:W-:Y:S01]  /*a410*/  @!P0 IMAD.IADD R79, R79, 0x1, -R6.reuse ;  /* 0x000000014f4f8824 */ /* 0x100fe200078e0a06 */
[----:B------:R-:W-:Y:S01]  /*a420*/  IABS R83, R61 ;  /* 0x0000003d00537213 */ /* 0x000fe20000000000 */
[----:B------:R-:W-:Y:S01]  /*a430*/  @!P1 IMAD.MOV R201, RZ, RZ, -R201 ;  /* 0x000000ffffc99224 */ /* 0x000fe200078e0ac9 */
[----:B------:R-:W-:Y:S01]  /*a440*/  IABS R53, R75 ;  /* 0x0000004b00357213 */ /* 0x000fe20000000000 */
[--C-:B------:R-:W-:Y:S01]  /*a450*/  @!P4 IMAD.IADD R82, R82, 0x1, -R6.reuse ;  /* 0x000000015252c824 */ /* 0x100fe200078e0a06 */
[----:B------:R-:W-:Y:S01]  /*a460*/  ISETP.GT.U32.AND P4, PT, R6, R79, PT ;  /* 0x0000004f0600720c */ /* 0x000fe20003f84070 */
[----:B------:R-:W-:Y:S01]  /*a470*/  IMAD.HI.U32 R4, R108, R83, RZ ;  /* 0x000000536c047227 */ /* 0x000fe200078e00ff */
[----:B------:R-:W-:Y:S02]  /*a480*/  ISETP.GE.AND P1, PT, R56, RZ, PT ;  /* 0x000000ff3800720c */ /* 0x000fe40003f26270 */
[----:B------:R-:W-:Y:S01]  /*a490*/  ISETP.GE.AND P0, PT, R84, RZ, PT ;  /* 0x000000ff5400720c */ /* 0x000fe20003f06270 */
[----:B------:R-:W-:-:S02]  /*a4a0*/  @!P3 IMAD.IADD R212, R212, 0x1, -R6 ;  /* 0x00000001d4d4b824 */ /* 0x000fc400078e0a06 */
[----:B------:R-:W-:Y:S02]  /*a4b0*/  IMAD.MOV R27, RZ, RZ, -R4 ;  /* 0x000000ffff1b7224 */ /* 0x000fe400078e0a04 */
[----:B------:R-:W-:Y:S01]  /*a4c0*/  @!P5 IMAD.IADD R173, R173, 0x1, -R6 ;  /* 0x00000001adadd824 */ /* 0x000fe200078e0a06 */
[----:B------:R-:W-:Y:S01]  /*a4d0*/  ISETP.GT.U32.AND P3, PT, R6, R212, PT ;  /* 0x000000d40600720c */ /* 0x000fe20003f64070 */
[----:B------:R-:W-:Y:S01]  /*a4e0*/  IMAD.HI.U32 R4, R108, R53, RZ ;  /* 0x000000356c047227 */ /* 0x000fe200078e00ff */
[----:B------:R-:W-:-:S03]  /*a4f0*/  ISETP.GE.AND P5, PT, R46, RZ, PT ;  /* 0x000000ff2e00720c */ /* 0x000fc60003fa6270 */
[C---:B------:R-:W-:Y:S02]  /*a500*/  IMAD R83, R6.reuse, R27, R83 ;  /* 0x0000001b06537224 */ /* 0x040fe400078e0253 */
[----:B------:R-:W-:Y:S01]  /*a510*/  @!P6 IMAD.MOV R173, RZ, RZ, -R173 ;  /* 0x000000ffffade224 */ /* 0x000fe200078e0aad */
[----:B------:R-:W-:Y:S01]  /*a520*/  ISETP.GT.U32.AND P6, PT, R6, R82, PT ;  /* 0x000000520600720c */ /* 0x000fe20003fc4070 */
[----:B------:R-:W-:Y:S02]  /*a530*/  VIADD R46, R0, 0x1f ;  /* 0x0000001f002e7836 */ /* 0x000fe40000000000 */
[----:B------:R-:W-:Y:S02]  /*a540*/  IMAD.MOV R4, RZ, RZ, -R4 ;  /* 0x000000ffff047224 */ /* 0x000fe400078e0a04 */
[--C-:B------:R-:W-:Y:S01]  /*a550*/  @!P4 IMAD.IADD R79, R79, 0x1, -R6.reuse ;  /* 0x000000014f4fc824 */ /* 0x100fe200078e0a06 */
[C---:B------:R-:W-:Y:S01]  /*a560*/  ISETP.GT.U32.AND P4, PT, R6.reuse, R83, PT ;  /* 0x000000530600720c */ /* 0x040fe20003f84070 */
[----:B------:R-:W-:Y:S01]  /*a570*/  IMAD R228, R6, R4, R53 ;  /* 0x0000000406e47224 */ /* 0x000fe200078e0235 */
[----:B------:R-:W-:Y:S01]  /*a580*/  IABS R171, R46 ;  /* 0x0000002e00ab7213 */ /* 0x000fe20000000000 */
[----:B------:R-:W-:-:S02]  /*a590*/  @!P3 IMAD.IADD R212, R212, 0x1, -R6 ;  /* 0x00000001d4d4b824 */ /* 0x000fc400078e0a06 */
[----:B------:R-:W-:Y:S01]  /*a5a0*/  @!P2 IMAD.MOV R204, RZ, RZ, -R204 ;  /* 0x000000ffffcca224 */ /* 0x000fe200078e0acc */
[----:B------:R-:W-:Y:S01]  /*a5b0*/  ISETP.GT.U32.AND P3, PT, R6, R228, PT ;  /* 0x000000e40600720c */ /* 0x000fe20003f64070 */
[----:B------:R-:W-:-:S04]  /*a5c0*/  IMAD.HI.U32 R4, R108, R171, RZ ;  /* 0x000000ab6c047227 */ /* 0x000fc800078e00ff */
[----:B------:R-:W-:Y:S01]  /*a5d0*/  @!P6 IMAD.IADD R82, R82, 0x1, -R6 ;  /* 0x000000015252e824 */ /* 0x000fe200078e0a06 */
[----:B------:R-:W-:Y:S01]  /*a5e0*/  ISETP.GE.AND P6, PT, R61, RZ, PT ;  /* 0x000000ff3d00720c */ /* 0x000fe20003fc6270 */
[----:B------:R-:W-:Y:S02]  /*a5f0*/  IMAD.MOV R4, RZ, RZ, -R4 ;  /* 0x000000ffff047224 */ /* 0x000fe400078e0a04 */
[----:B------:R-:W-:Y:S02]  /*a600*/  VIADD R61, R0, 0x1d ;  /* 0x0000001d003d7836 */ /* 0x000fe40000000000 */
[--C-:B------:R-:W-:Y:S01]  /*a610*/  @!P4 IMAD.IADD R83, R83, 0x1, -R6.reuse ;  /* 0x000000015353c824 */ /* 0x100fe200078e0a06 */
[----:B------:R-:W-:Y:S01]  /*a620*/  ISETP.GE.AND P4, PT, R75, RZ, PT ;  /* 0x000000ff4b00720c */ /* 0x000fe20003f86270 */
[----:B------:R-:W-:Y:S01]  /*a630*/  IMAD R171, R6, R4, R171 ;  /* 0x0000000406ab7224 */ /* 0x000fe200078e02ab */
[----:B------:R-:W-:Y:S01]  /*a640*/  IABS R75, R61 ;  /* 0x0000003d004b7213 */ /* 0x000fe20000000000 */
[----:B------:R-:W-:Y:S01]  /*a650*/  @!P3 IMAD.IADD R228, R228, 0x1, -R6 ;  /* 0x00000001e4e4b824 */ /* 0x000fe200078e0a06 */
[----:B------:R-:W-:Y:S01]  /*a660*/  ISETP.GT.U32.AND P2, PT, R6, R83, PT ;  /* 0x000000530600720c */ /* 0x000fe20003f44070 */
[----:B------:R-:W-:Y:S01]  /*a670*/  VIADD R56, R0, 0x1e ;  /* 0x0000001e00387836 */ /* 0x000fe20000000000 */
[----:B------:R-:W-:Y:S01]  /*a680*/  ISETP.GT.U32.AND P3, PT, R6, R171, PT ;  /* 0x000000ab0600720c */ /* 0x000fe20003f64070 */
[----:B------:R-:W-:-:S03]  /*a690*/  IMAD.HI.U32 R4, R108, R75, RZ ;  /* 0x0000004b6c047227 */ /* 0x000fc600078e00ff */
[----:B------:R-:W-:Y:S01]  /*a6a0*/  IABS R165, R56 ;  /* 0x0000003800a57213 */ /* 0x000fe20000000000 */
[----:B------:R-:W-:Y:S02]  /*a6b0*/  IMAD.MOV R4, RZ, RZ, -R4 ;  /* 0x000000ffff047224 */ /* 0x000fe400078e0a04 */
[----:B------:R-:W-:Y:S02]  /*a6c0*/  VIADD R53, R0, 0x1c ;  /* 0x0000001c00357836 */ /* 0x000fe40000000000 */
[----:B------:R-:W-:Y:S02]  /*a6d0*/  IMAD R75, R6, R4, R75 ;  /* 0x00000004064b7224 */ /* 0x000fe400078e024b */
[----:B------:R-:W-:Y:S01]  /*a6e0*/  @!P2 IMAD.IADD R83, R83, 0x1, -R6 ;  /* 0x000000015353a824 */ /* 0x000fe200078e0a06 */
[----:B------:R-:W-:Y:S01]  /*a6f0*/  IABS R87, R53 ;  /* 0x0000003500577213 */ /* 0x000fe20000000000 */
[----:B------:R-:W-:Y:S01]  /*a700*/  IMAD.HI.U32 R27, R108, R165, RZ ;  /* 0x000000a56c1b7227 */ /* 0x000fe200078e00ff */
[----:B------:R-:W-:-:S03]  /*a710*/  ISETP.GE.AND P2, PT, R56, RZ, PT ;  /* 0x000000ff3800720c */ /* 0x000fc60003f46270 */
[----:B------:R-:W-:Y:S02]  /*a720*/  @!P3 IMAD.IADD R171, R171, 0x1, -R6 ;  /* 0x00000001ababb824 */ /* 0x000fe400078e0a06 */
[----:B------:R-:W-:Y:S01]  /*a730*/  @!P6 IMAD.MOV R83, RZ, RZ, -R83 ;  /* 0x000000ffff53e224 */ /* 0x000fe200078e0a53 */
[C---:B------:R-:W-:Y:S01]  /*a740*/  ISETP.GT.U32.AND P6, PT, R6.reuse, R75, PT ;  /* 0x0000004b0600720c */ /* 0x040fe20003fc4070 */
[----:B------:R-:W-:Y:S01]  /*a750*/  IMAD.MOV R27, RZ, RZ, -R27 ;  /* 0x000000ffff1b7224 */ /* 0x000fe200078e0a1b */
[----:B------:R-:W-:Y:S01]  /*a760*/  ISETP.GT.U32.AND P3, PT, R6, R171, PT ;  /* 0x000000ab0600720c */ /* 0x000fe20003f64070 */
[----:B------:R-:W-:Y:S01]  /*a770*/  @!P0 IMAD.MOV R212, RZ, RZ, -R212 ;  /* 0x000000ffffd48224 */ /* 0x000fe200078e0ad4 */
[----:B------:R-:W-:Y:S01]  /*a780*/  ISETP.GE.AND P0, PT, R46, RZ, PT ;  /* 0x000000ff2e00720c */ /* 0x000fe20003f06270 */
[----:B------:R-:W-:Y:S02]  /*a790*/  IMAD R165, R6, R27, R165 ;  /* 0x0000001b06a57224 */ /* 0x000fe400078e02a5 */
[----:B------:R-:W-:-:S04]  /*a7a0*/  IMAD.HI.U32 R27, R108, R87, RZ ;  /* 0x000000576c1b7227 */ /* 0x000fc800078e00ff */
[C---:B------:R-:W-:Y:S02]  /*a7b0*/  VIADD R56, R0.reuse, 0x1a ;  /* 0x0000001a00387836 */ /* 0x040fe40000000000 */
[----:B------:R-:W-:Y:S02]  /*a7c0*/  IMAD.MOV R27, RZ, RZ, -R27 ;  /* 0x000000ffff1b7224 */ /* 0x000fe400078e0a1b */
[----:B------:R-:W-:Y:S01]  /*a7d0*/  VIADD R46, R0, 0x1b ;  /* 0x0000001b002e7836 */ /* 0x000fe20000000000 */
[----:B------:R-:W-:Y:S01]  /*a7e0*/  IABS R4, R56 ;  /* 0x0000003800047213 */ /* 0x000fe20000000000 */
[----:B------:R-:W-:Y:S01]  /*a7f0*/  @!P5 IMAD.MOV R82, RZ, RZ, -R82 ;  /* 0x000000ffff52d224 */ /* 0x000fe200078e0a52 */
[C---:B------:R-:W-:Y:S01]  /*a800*/  ISETP.GT.U32.AND P5, PT, R6.reuse, R165, PT ;  /* 0x000000a50600720c */ /* 0x040fe20003fa4070 */
[C---:B------:R-:W-:Y:S01]  /*a810*/  IMAD R104, R6.reuse, R27, R87 ;  /* 0x0000001b06687224 */ /* 0x040fe200078e0257 */
[----:B------:R-:W-:Y:S01]  /*a820*/  IABS R27, R46 ;  /* 0x0000002e001b7213 */ /* 0x000fe20000000000 */
[--C-:B------:R-:W-:Y:S01]  /*a830*/  @!P6 IMAD.IADD R75, R75, 0x1, -R6.reuse ;  /* 0x000000014b4be824 */ /* 0x100fe200078e0a06 */
[----:B------:R-:W-:Y:S01]  /*a840*/  IABS R87, R114 ;  /* 0x0000007200577213 */ /* 0x000fe20000000000 */
[----:B------:R-:W-:Y:S01]  /*a850*/  @!P3 IMAD.IADD R171, R171, 0x1, -R6 ;  /* 0x00000001ababb824 */ /* 0x000fe200078e0a06 */
[----:B------:R-:W-:Y:S01]  /*a860*/  ISETP.GE.AND P3, PT, R53, RZ, PT ;  /* 0x000000ff3500720c */ /* 0x000fe20003f66270 */
[----:B------:R-:W-:Y:S01]  /*a870*/  @!P1 IMAD.MOV R79, RZ, RZ, -R79 ;  /* 0x000000ffff4f9224 */ /* 0x000fe200078e0a4f */
[C---:B------:R-:W-:Y:S01]  /*a880*/  ISETP.GT.U32.AND P6, PT, R6.reuse, R75, PT ;  /* 0x0000004b0600720c */ /* 0x040fe20003fc4070 */
[----:B------:R-:W-:Y:S01]  /*a890*/  IMAD.MOV.U32 R53, RZ, RZ, R4 ;  /* 0x000000ffff357224 */ /* 0x000fe200078e0004 */
[----:B------:R-:W-:Y:S01]  /*a8a0*/  ISETP.GT.U32.AND P1, PT, R6, R228, PT ;  /* 0x000000e40600720c */ /* 0x000fe20003f24070 */
[----:B------:R-:W-:-:S04]  /*a8b0*/  IMAD.HI.U32 R4, R108, R27, RZ ;  /* 0x0000001b6c047227 */ /* 0x000fc800078e00ff */
[----:B------:R-:W-:Y:S02]  /*a8c0*/  IMAD.MOV R4, RZ, RZ, -R4 ;  /* 0x000000ffff047224 */ /* 0x000fe400078e0a04 */
[--C-:B------:R-:W-:Y:S02]  /*a8d0*/  @!P5 IMAD.IADD R165, R165, 0x1, -R6.reuse ;  /* 0x00000001a5a5d824 */ /* 0x100fe400078e0a06 */
[C---:B------:R-:W-:Y:S02]  /*a8e0*/  IMAD R27, R6.reuse, R4, R27 ;  /* 0x00000004061b7224 */ /* 0x040fe400078e021b */
[--C-:B------:R-:W-:Y:S01]  /*a8f0*/  @!P6 IMAD.IADD R75, R75, 0x1, -R6.reuse ;  /* 0x000000014b4be824 */ /* 0x100fe200078e0a06 */
[----:B------:R-:W-:Y:S01]  /*a900*/  ISETP.GT.U32.AND P5, PT, R6, R165, PT ;  /* 0x000000a50600720c */ /* 0x000fe20003fa4070 */
[----:B------:R-:W-:Y:S01]  /*a910*/  @!P1 IMAD.IADD R228, R228, 0x1, -R6 ;  /* 0x00000001e4e49824 */ /* 0x000fe200078e0a06 */
[----:B------:R-:W-:Y:S01]  /*a920*/  ISETP.GT.U32.AND P6, PT, R6, R27, PT ;  /* 0x0000001b0600720c */ /* 0x000fe20003fc4070 */
[----:B------:R-:W-:Y:S01]  /*a930*/  @!P0 IMAD.MOV R171, RZ, RZ, -R171 ;  /* 0x000000ffffab8224 */ /* 0x000fe200078e0aab */
[----:B------:R-:W-:Y:S01]  /*a940*/  ISETP.GE.AND P0, PT, R56, RZ, PT ;  /* 0x000000ff3800720c */ /* 0x000fe20003f06270 */
[----:B------:R-:W-:Y:S01]  /*a950*/  @!P4 IMAD.MOV R228, RZ, RZ, -R228 ;  /* 0x000000ffffe4c224 */ /* 0x000fe200078e0ae4 */
[----:B------:R-:W-:Y:S01]  /*a960*/  ISETP.GT.U32.AND P4, PT, R6, R104, PT ;  /* 0x000000680600720c */ /* 0x000fe20003f84070 */
[C---:B------:R-:W-:Y:S01]  /*a970*/  VIADD R56, R0.reuse, 0x18 ;  /* 0x0000001800387836 */ /* 0x040fe20000000000 */
[----:B------:R-:W-:Y:S01]  /*a980*/  ISETP.GE.AND P1, PT, R61, RZ, PT ;  /* 0x000000ff3d00720c */ /* 0x000fe20003f26270 */
[----:B------:R-:W-:-:S02]  /*a990*/  VIADD R61, R0, 0x17 ;  /* 0x00000017003d7836 */ /* 0x000fc40000000000 */
[----:B------:R-:W-:Y:S01]  /*a9a0*/  IMAD.HI.U32 R4, R108, R87, RZ ;  /* 0x000000576c047227 */ /* 0x000fe200078e00ff */
[----:B------:R-:W-:Y:S02]  /*a9b0*/  IABS R116, R56 ;  /* 0x0000003800747213 */ /* 0x000fe40000000000 */
[----:B------:R-:W-:Y:S01]  /*a9c0*/  IABS R151, R61 ;  /* 0x0000003d00977213 */ /* 0x000fe20000000000 */
[--C-:B------:R-:W-:Y:S01]  /*a9d0*/  @!P5 IMAD.IADD R165, R165, 0x1, -R6.reuse ;  /* 0x00000001a5a5d824 */ /* 0x100fe200078e0a06 */
[----:B------:R-:W-:Y:S01]  /*a9e0*/  ISETP.GE.AND P5, PT, R46, RZ, PT ;  /* 0x000000ff2e00720c */ /* 0x000fe20003fa6270 */
[----:B------:R-:W-:Y:S02]  /*a9f0*/  @!P6 IMAD.IADD R27, R27, 0x1, -R6 ;  /* 0x000000011b1be824 */ /* 0x000fe400078e0a06 */
[----:B------:R-:W-:-:S04]  /*aa00*/  IMAD.HI.U32 R46, R108, R53, RZ ;  /* 0x000000356c2e7227 */ /* 0x000fc800078e00ff */
[----:B------:R-:W-:Y:S01]  /*aa10*/  @!P2 IMAD.MOV R165, RZ, RZ, -R165 ;  /* 0x000000ffffa5a224 */ /* 0x000fe200078e0aa5 */
[----:B------:R-:W-:Y:S01]  /*aa20*/  ISETP.GT.U32.AND P2, PT, R6, R27, PT ;  /* 0x0000001b0600720c */ /* 0x000fe20003f44070 */
[----:B------:R-:W-:Y:S02]  /*aa30*/  @!P4 IMAD.IADD R104, R104, 0x1, -R6 ;  /* 0x000000016868c824 */ /* 0x000fe400078e0a06 */
[----:B------:R-:W-:Y:S02]  /*aa40*/  IMAD.MOV R46, RZ, RZ, -R46 ;  /* 0x000000ffff2e7224 */ /* 0x000fe400078e0a2e */
[----:B------:R-:W-:Y:S01]  /*aa50*/  IMAD.MOV R4, RZ, RZ, -R4 ;  /* 0x000000ffff047224 */ /* 0x000fe200078e0a04 */
[----:B------:R-:W-:Y:S01]  /*aa60*/  ISETP.GT.U32.AND P4, PT, R6, R104, PT ;  /* 0x000000680600720c */ /* 0x000fe20003f84070 */
[----:B------:R-:W-:-:S04]  /*aa70*/  IMAD.HI.U32 R124, R108, R116, RZ ;  /* 0x000000746c7c7227 */ /* 0x000fc800078e00ff */
[----:B------:R-:W-:Y:S02]  /*aa80*/  IMAD R53, R6, R46, R53 ;  /* 0x0000002e06357224 */ /* 0x000fe400078e0235 */
[----:B------:R-:W-:Y:S02]  /*aa90*/  VIADD R46, R0, 0x16 ;  /* 0x00000016002e7836 */ /* 0x000fe40000000000 */
[----:B------:R-:W-:Y:S02]  /*aaa0*/  IMAD R84, R6, R4, R87 ;  /* 0x0000000406547224 */ /* 0x000fe400078e0257 */
[----:B------:R-:W-:Y:S01]  /*aab0*/  IMAD.MOV R124, RZ, RZ, -R124 ;  /* 0x000000ffff7c7224 */ /* 0x000fe200078e0a7c */
[----:B------:R-:W-:Y:S01]  /*aac0*/  IABS R183, R46 ;  /* 0x0000002e00b77213 */ /* 0x000fe20000000000 */
[----:B------:R-:W-:Y:S01]  /*aad0*/  IMAD.HI.U32 R87, R108, R151, RZ ;  /* 0x000000976c577227 */ /* 0x000fe200078e00ff */
[----:B------:R-:W-:-:S03]  /*aae0*/  ISETP.GT.U32.AND P6, PT, R6, R84, PT ;  /* 0x000000540600720c */ /* 0x000fc60003fc4070 */
[C---:B------:R-:W-:Y:S02]  /*aaf0*/  IMAD R116, R6.reuse, R124, R116 ;  /* 0x0000007c06747224 */ /* 0x040fe400078e0274 */
[----:B------:R-:W-:Y:S02]  /*ab00*/  IMAD.MOV R87, RZ, RZ, -R87 ;  /* 0x000000ffff577224 */ /* 0x000fe400078e0a57 */
[----:B------:R-:W-:Y:S01]  /*ab10*/  @!P2 IMAD.IADD R27, R27, 0x1, -R6 ;  /* 0x000000011b1ba824 */ /* 0x000fe200078e0a06 */
[C---:B------:R-:W-:Y:S01]  /*ab20*/  ISETP.GT.U32.AND P2, PT, R6.reuse, R116, PT ;  /* 0x000000740600720c */ /* 0x040fe20003f44070 */
[----:B------:R-:W-:Y:S02]  /*ab30*/  IMAD R151, R6, R87, R151 ;  /* 0x0000005706977224 */ /* 0x000fe400078e0297 */
[----:B------:R-:W-:-:S04]  /*ab40*/  IMAD.HI.U32 R87, R108, R183, RZ ;  /* 0x000000b76c577227 */ /* 0x000fc800078e00ff */
[--C-:B------:R-:W-:Y:S01]  /*ab50*/  @!P4 IMAD.IADD R104, R104, 0x1, -R6.reuse ;  /* 0x000000016868c824 */ /* 0x100fe200078e0a06 */
[C---:B------:R-:W-:Y:S01]  /*ab60*/  ISETP.GT.U32.AND P4, PT, R6.reuse, R53, PT ;  /* 0x000000350600720c */ /* 0x040fe20003f84070 */
[----:B------:R-:W-:Y:S02]  /*ab70*/  IMAD.MOV R87, RZ, RZ, -R87 ;  /* 0x000000ffff577224 */ /* 0x000fe400078e0a57 */
[----:B------:R-:W-:Y:S01]  /*ab80*/  @!P5 IMAD.MOV R27, RZ, RZ, -R27 ;  /* 0x000000ffff1bd224 */ /* 0x000fe200078e0a1b */
[C---:B------:R-:W-:Y:S01]  /*ab90*/  ISETP.GT.U32.AND P5, PT, R6.reuse, R151, PT ;  /* 0x000000970600720c */ /* 0x040fe20003fa4070 */
[----:B------:R-:W-:Y:S02]  /*aba0*/  IMAD R183, R6, R87, R183 ;  /* 0x0000005706b77224 */ /* 0x000fe400078e02b7 */
[--C-:B------:R-:W-:Y:S02]  /*abb0*/  @!P2 IMAD.IADD R116, R116, 0x1, -R6.reuse ;  /* 0x000000017474a824 */ /* 0x100fe400078e0a06 */
[----:B------:R-:W-:Y:S01]  /*abc0*/  @!P6 IMAD.IADD R84, R84, 0x1, -R6 ;  /* 0x000000015454e824 */ /* 0x000fe200078e0a06 */
[----:B------:R-:W-:Y:S01]  /*abd0*/  ISETP.GT.U32.AND P2, PT, R6, R183, PT ;  /* 0x000000b70600720c */ /* 0x000fe20003f44070 */
[----:B------:R-:W-:-:S02]  /*abe0*/  VIADD R4, R0, 0x15 ;  /* 0x0000001500047836 */ /* 0x000fc40000000000 */
[--C-:B------:R-:W-:Y:S01]  /*abf0*/  @!P4 IMAD.IADD R53, R53, 0x1, -R6.reuse ;  /* 0x000000013535c824 */ /* 0x100fe200078e0a06 */
[----:B------:R-:W-:Y:S01]  /*ac00*/  ISETP.GT.U32.AND P6, PT, R6, R84, PT ;  /* 0x000000540600720c */ /* 0x000fe20003fc4070 */
[----:B------:R-:W-:Y:S01]  /*ac10*/  @!P1 IMAD.MOV R75, RZ, RZ, -R75 ;  /* 0x000000ffff4b9224 */ /* 0x000fe200078e0a4b */
[----:B------:R-:W-:Y:S01]  /*ac20*/  IABS R214, R4 ;  /* 0x0000000400d67213 */ /* 0x000fe20000000000 */
[----:B------:R-:W-:Y:S01]  /*ac30*/  VIADD R87, R0, 0x14 ;  /* 0x0000001400577836 */ /* 0x000fe20000000000 */
[----:B------:R-:W-:Y:S01]  /*ac40*/  ISETP.GT.U32.AND P1, PT, R6, R53, PT ;  /* 0x000000350600720c */ /* 0x000fe20003f24070 */
[--C-:B------:R-:W-:Y:S01]  /*ac50*/  @!P5 IMAD.IADD R151, R151, 0x1, -R6.reuse ;  /* 0x000000019797d824 */ /* 0x100fe200078e0a06 */
[----:B------:R-:W-:Y:S01]  /*ac60*/  ISETP.GE.AND P4, PT, R114, RZ, PT ;  /* 0x000000ff7200720c */ /* 0x000fe20003f86270 */
[----:B------:R-:W-:Y:S01]  /*ac70*/  IMAD.HI.U32 R114, R108, R214, RZ ;  /* 0x000000d66c727227 */ /* 0x000fe200078e00ff */
[----:B------:R-:W-:Y:S02]  /*ac80*/  IABS R243, R87 ;  /* 0x0000005700f37213 */ /* 0x000fe40000000000 */
[----:B------:R-:W-:Y:S01]  /*ac90*/  ISETP.GT.U32.AND P5, PT, R6, R116, PT ;  /* 0x000000740600720c */ /* 0x000fe20003fa4070 */
[----:B------:R-:W-:-:S02]  /*aca0*/  @!P2 IMAD.IADD R183, R183, 0x1, -R6 ;  /* 0x00000001b7b7a824 */ /* 0x000fc400078e0a06 */
[----:B------:R-:W-:Y:S01]  /*acb0*/  @!P3 IMAD.MOV R104, RZ, RZ, -R104 ;  /* 0x000000ffff68b224 */ /* 0x000fe200078e0a68 */
[----:B------:R-:W-:Y:S01]  /*acc0*/  ISETP.GE.AND P3, PT, R56, RZ, PT ;  /* 0x000000ff3800720c */ /* 0x000fe20003f66270 */
[----:B------:R-:W-:Y:S01]  /*acd0*/  IMAD.MOV R114, RZ, RZ, -R114 ;  /* 0x000000ffff727224 */ /* 0x000fe200078e0a72 */
[----:B------:R-:W-:Y:S01]  /*ace0*/  ISETP.GT.U32.AND P2, PT, R6, R183, PT ;  /* 0x000000b70600720c */ /* 0x000fe20003f44070 */
[----:B------:R-:W-:-:S04]  /*acf0*/  IMAD.HI.U32 R56, R108, R243, RZ ;  /* 0x000000f36c387227 */ /* 0x000fc800078e00ff */
[--C-:B------:R-:W-:Y:S01]  /*ad00*/  @!P6 IMAD.IADD R84, R84, 0x1, -R6.reuse ;  /* 0x000000015454e824 */ /* 0x100fe200078e0a06 */
[----:B------:R-:W-:Y:S01]  /*ad10*/  ISETP.GE.AND P6, PT, R46, RZ, PT ;  /* 0x000000ff2e00720c */ /* 0x000fe20003fc6270 */
[----:B------:R-:W-:Y:S01]  /*ad20*/  @!P1 IMAD.IADD R53, R53, 0x1, -R6 ;  /* 0x0000000135359824 */ /* 0x000fe200078e0a06 */
[----:B------:R-:W-:Y:S01]  /*ad30*/  ISETP.GE.AND P1, PT, R61, RZ, PT ;  /* 0x000000ff3d00720c */ /* 0x000fe20003f26270 */
[----:B------:R-:W-:Y:S02]  /*ad40*/  IMAD R214, R6, R114, R214 ;  /* 0x0000007206d67224 */ /* 0x000fe400078e02d6 */
[----:B------:R-:W-:Y:S02]  /*ad50*/  VIADD R46, R0, 0x12 ;  /* 0x00000012002e7836 */ /* 0x000fe40000000000 */
[----:B------:R-:W-:Y:S02]  /*ad60*/  IMAD.MOV R56, RZ, RZ, -R56 ;  /* 0x000000ffff387224 */ /* 0x000fe400078e0a38 */
[----:B------:R-:W-:Y:S01]  /*ad70*/  @!P0 IMAD.MOV R53, RZ, RZ, -R53 ;  /* 0x000000ffff358224 */ /* 0x000fe200078e0a35 */
[----:B------:R-:W-:Y:S01]  /*ad80*/  ISETP.GT.U32.AND P0, PT, R6, R151, PT ;  /* 0x000000970600720c */ /* 0x000fe20003f04070 */
[--C-:B------:R-:W-:Y:S01]  /*ad90*/  @!P5 IMAD.IADD R116, R116, 0x1, -R6.reuse ;  /* 0x000000017474d824 */ /* 0x100fe200078e0a06 */
[----:B------:R-:W-:Y:S01]  /*ada0*/  IABS R217, R46 ;  /* 0x0000002e00d97213 */ /* 0x000fe20000000000 */
[C---:B------:R-:W-:Y:S01]  /*adb0*/  IMAD R243, R6.reuse, R56, R243 ;  /* 0x0000003806f37224 */ /* 0x040fe200078e02f3 */
[----:B------:R-:W-:Y:S01]  /*adc0*/  ISETP.GT.U32.AND P5, PT, R6, R214, PT ;  /* 0x000000d60600720c */ /* 0x000fe20003fa4070 */
[----:B------:R-:W-:-:S02]  /*add0*/  @!P2 IMAD.IADD R183, R183, 0x1, -R6 ;  /* 0x00000001b7b7a824 */ /* 0x000fc400078e0a06 */
[----:B------:R-:W-:Y:S01]  /*ade0*/  VIADD R61, R0, 0x11 ;  /* 0x00000011003d7836 */ /* 0x000fe20000000000 */
[----:B------:R-:W-:Y:S01]  /*adf0*/  ISETP.GT.U32.AND P2, PT, R6, R243, PT ;  /* 0x000000f30600720c */ /* 0x000fe20003f44070 */
[----:B------:R-:W-:-:S03]  /*ae00*/  IMAD.HI.U32 R56, R108, R217, RZ ;  /* 0x000000d96c387227 */ /* 0x000fc600078e00ff */
[----:B------:R-:W-:Y:S01]  /*ae10*/  IABS R150, R61 ;  /* 0x0000003d00967213 */ /* 0x000fe20000000000 */
[----:B------:R-:W-:Y:S02]  /*ae20*/  VIADD R114, R0, 0x13 ;  /* 0x0000001300727836 */ /* 0x000fe40000000000 */
[----:B------:R-:W-:Y:S02]  /*ae30*/  IMAD.MOV R56, RZ, RZ, -R56 ;  /* 0x000000ffff387224 */ /* 0x000fe400078e0a38 */
[--C-:B------:R-:W-:Y:S01]  /*ae40*/  @!P0 IMAD.IADD R151, R151, 0x1, -R6.reuse ;  /* 0x0000000197978824 */ /* 0x100fe200078e0a06 */
[----:B------:R-:W-:Y:S01]  /*ae50*/  ISETP.GE.AND P0, PT, R4, RZ, PT ;  /* 0x000000ff0400720c */ /* 0x000fe20003f06270 */
[----:B------:R-:W-:Y:S01]  /*ae60*/  @!P5 IMAD.IADD R214, R214, 0x1, -R6 ;  /* 0x00000001d6d6d824 */ /* 0x000fe200078e0a06 */
[----:B------:R-:W-:Y:S01]  /*ae70*/  IABS R124, R114 ;  /* 0x00000072007c7213 */ /* 0x000fe20000000000 */
[----:B------:R-:W-:Y:S01]  /*ae80*/  IMAD R217, R6, R56, R217 ;  /* 0x0000003806d97224 */ /* 0x000fe200078e02d9 */
[----:B------:R-:W-:Y:S01]  /*ae90*/  ISETP.GE.AND P5, PT, R87, RZ, PT ;  /* 0x000000ff5700720c */ /* 0x000fe20003fa6270 */
[----:B------:R-:W-:-:S04]  /*aea0*/  IMAD.HI.U32 R4, R108, R150, RZ ;  /* 0x000000966c047227 */ /* 0x000fc800078e00ff */
[----:B------:R-:W-:Y:S01]  /*aeb0*/  @!P2 IMAD.IADD R243, R243, 0x1, -R6 ;  /* 0x00000001f3f3a824 */ /* 0x000fe200078e0a06 */
[C---:B------:R-:W-:Y:S01]  /*aec0*/  ISETP.GT.U32.AND P2, PT, R6.reuse, R214, PT ;  /* 0x000000d60600720c */ /* 0x040fe20003f44070 */
[----:B------:R-:W-:Y:S01]  /*aed0*/  @!P1 IMAD.MOV R151, RZ, RZ, -R151 ;  /* 0x000000ffff979224 */ /* 0x000fe200078e0a97 */
[----:B------:R-:W-:Y:S01]  /*aee0*/  ISETP.GT.U32.AND P1, PT, R6, R217, PT ;  /* 0x000000d90600720c */ /* 0x000fe20003f24070 */
[----:B------:R-:W-:Y:S02]  /*aef0*/  IMAD.MOV R4, RZ, RZ, -R4 ;  /* 0x000000ffff047224 */ /* 0x000fe400078e0a04 */
[----:B------:R-:W-:-:S04]  /*af00*/  IMAD.HI.U32 R125, R108, R124, RZ ;  /* 0x0000007c6c7d7227 */ /* 0x000fc800078e00ff */
[----:B------:R-:W-:Y:S01]  /*af10*/  @!P4 IMAD.MOV R84, RZ, RZ, -R84 ;  /* 0x000000ffff54c224 */ /* 0x000fe200078e0a54 */
[C---:B------:R-:W-:Y:S01]  /*af20*/  ISETP.GT.U32.AND P4, PT, R6.reuse, R243, PT ;  /* 0x000000f30600720c */ /* 0x040fe20003f84070 */
[----:B------:R-:W-:Y:S02]  /*af30*/  IMAD R150, R6, R4, R150 ;  /* 0x0000000406967224 */ /* 0x000fe400078e0296 */
[----:B------:R-:W-:Y:S02]  /*af40*/  IMAD.MOV R125, RZ, RZ, -R125 ;  /* 0x000000ffff7d7224 */ /* 0x000fe400078e0a7d */
[C---:B------:R-:W-:Y:S02]  /*af50*/  VIADD R56, R0.reuse, 0x10 ;  /* 0x0000001000387836 */ /* 0x040fe40000000000 */
[----:B------:R-:W-:Y:S02]  /*af60*/  VIADD R4, R0, 0xf ;  /* 0x0000000f00047836 */ /* 0x000fe40000000000 */
[----:B------:R-:W-:Y:S01]  /*af70*/  IMAD R87, R6, R125, R124 ;  /* 0x0000007d06577224 */ /* 0x000fe200078e027c */
[----:B------:R-:W-:Y:S01]  /*af80*/  IABS R155, R56 ;  /* 0x00000038009b7213 */ /* 0x000fe20000000000 */
[----:B------:R-:W-:Y:S01]  /*af90*/  @!P6 IMAD.MOV R183, RZ, RZ, -R183 ;  /* 0x000000ffffb7e224 */ /* 0x000fe200078e0ab7 */
[----:B------:R-:W-:Y:S01]  /*afa0*/  IABS R125, R4 ;  /* 0x00000004007d7213 */ /* 0x000fe20000000000 */
[--C-:B------:R-:W-:Y:S01]  /*afb0*/  @!P2 IMAD.IADD R214, R214, 0x1, -R6.reuse ;  /* 0x00000001d6d6a824 */ /* 0x100fe200078e0a06 */
[----:B------:R-:W-:Y:S01]  /*afc0*/  ISETP.GE.AND P6, PT, R114, RZ, PT ;  /* 0x000000ff7200720c */ /* 0x000fe20003fc6270 */
[----:B------:R-:W-:Y:S01]  /*afd0*/  @!P1 IMAD.IADD R217, R217, 0x1, -R6 ;  /* 0x00000001d9d99824 */ /* 0x000fe200078e0a06 */
[----:B------:R-:W-:Y:S01]  /*afe0*/  ISETP.GT.U32.AND P2, PT, R6, R150, PT ;  /* 0x000000960600720c */ /* 0x000fe20003f44070 */
[----:B------:R-:W-:-:S04]  /*aff0*/  IMAD.HI.U32 R124, R108, R155, RZ ;  /* 0x0000009b6c7c7227 */ /* 0x000fc800078e00ff */
[----:B------:R-:W-:Y:S02]  /*b000*/  IMAD.MOV.U32 R114, RZ, RZ, R125 ;  /* 0x000000ffff727224 */ /* 0x000fe400078e007d */
[----:B------:R-:W-:Y:S01]  /*b010*/  @!P4 IMAD.IADD R243, R243, 0x1, -R6 ;  /* 0x00000001f3f3c824 */ /* 0x000fe200078e0a06 */
[----:B------:R-:W-:Y:S01]  /*b020*/  ISETP.GE.AND P4, PT, R46, RZ, PT ;  /* 0x000000ff2e00720c */ /* 0x000fe20003f86270 */
[----:B------:R-:W-:Y:S01]  /*b030*/  @!P0 IMAD.MOV R214, RZ, RZ, -R214 ;  /* 0x000000ffffd68224 */ /* 0x000fe200078e0ad6 */
[----:B------:R-:W-:Y:S01]  /*b040*/  ISETP.GT.U32.AND P0, PT, R6, R217, PT ;  /* 0x000000d90600720c */ /* 0x000fe20003f04070 */
[----:B------:R-:W-:Y:S02]  /*b050*/  IMAD.MOV R124, RZ, RZ, -R124 ;  /* 0x000000ffff7c7224 */ /* 0x000fe400078e0a7c */
[----:B------:R-:W-:-:S04]  /*b060*/  IMAD.HI.U32 R46, R108, R114, RZ ;  /* 0x000000726c2e7227 */ /* 0x000fc800078e00ff */
[----:B------:R-:W-:Y:S01]  /*b070*/  @!P3 IMAD.MOV R116, RZ, RZ, -R116 ;  /* 0x000000ffff74b224 */ /* 0x000fe200078e0a74 */
[C---:B------:R-:W-:Y:S01]  /*b080*/  ISETP.GT.U32.AND P3, PT, R6.reuse, R87, PT ;  /* 0x000000570600720c */ /* 0x040fe20003f64070 */
[C---:B------:R-:W-:Y:S02]  /*b090*/  IMAD R155, R6.reuse, R124, R155 ;  /* 0x0000007c069b7224 */ /* 0x040fe400078e029b */
[----:B------:R-:W-:Y:S02]  /*b0a0*/  IMAD.MOV R46, RZ, RZ, -R46 ;  /* 0x000000ffff2e7224 */ /* 0x000fe400078e0a2e */
[----:B------:R-:W-:Y:S01]  /*b0b0*/  @!P5 IMAD.MOV R243, RZ, RZ, -R243 ;  /* 0x000000fffff3d224 */ /* 0x000fe200078e0af3 */
[C---:B------:R-:W-:Y:S01]  /*b0c0*/  ISETP.GT.U32.AND P5, PT, R6.reuse, R155, PT ;  /* 0x0000009b0600720c */ /* 0x040fe20003fa4070 */
[----:B------:R-:W-:Y:S02]  /*b0d0*/  IMAD R114, R6, R46, R114 ;  /* 0x0000002e06727224 */ /* 0x000fe400078e0272 */
[----:B------:R-:W-:-:S02]  /*b0e0*/  @!P0 IMAD.IADD R217, R217, 0x1, -R6 ;  /* 0x00000001d9d98824 */ /* 0x000fc400078e0a06 */
[--C-:B------:R-:W-:Y:S01]  /*b0f0*/  @!P2 IMAD.IADD R150, R150, 0x1, -R6.reuse ;  /* 0x000000019696a824 */ /* 0x100fe200078e0a06 */
[----:B------:R-:W-:Y:S01]  /*b100*/  ISETP.GT.U32.AND P0, PT, R6, R114, PT ;  /* 0x000000720600720c */ /* 0x000fe20003f04070 */
[--C-:B------:R-:W-:Y:S01]  /*b110*/  @!P3 IMAD.IADD R87, R87, 0x1, -R6.reuse ;  /* 0x000000015757b824 */ /* 0x100fe200078e0a06 */
[----:B------:R-:W-:Y:S01]  /*b120*/  ISETP.GE.AND P3, PT, R61, RZ, PT ;  /* 0x000000ff3d00720c */ /* 0x000fe20003f66270 */
[----:B------:R-:W-:Y:S01]  /*b130*/  VIADD R46, R0, 0xd ;  /* 0x0000000d002e7836 */ /* 0x000fe20000000000 */
[----:B------:R-:W-:Y:S01]  /*b140*/  ISETP.GT.U32.AND P2, PT, R6, R150, PT ;  /* 0x000000960600720c */ /* 0x000fe20003f44070 */
[----:B------:R-:W-:Y:S01]  /*b150*/  VIADD R61, R0, 0xe ;  /* 0x0000000e003d7836 */ /* 0x000fe20000000000 */
[----:B------:R-:W-:Y:S01]  /*b160*/  ISETP.GT.U32.AND P1, PT, R6, R87, PT ;  /* 0x000000570600720c */ /* 0x000fe20003f24070 */
[--C-:B------:R-:W-:Y:S01]  /*b170*/  @!P5 IMAD.IADD R155, R155, 0x1, -R6.reuse ;  /* 0x000000019b9bd824 */ /* 0x100fe200078e0a06 */
[----:B------:R-:W-:Y:S01]  /*b180*/  IABS R146, R46 ;  /* 0x0000002e00927213 */ /* 0x000fe20000000000 */
[----:B------:R-:W-:Y:S01]  /*b190*/  @!P4 IMAD.MOV R217, RZ, RZ, -R217 ;  /* 0x000000ffffd9c224 */ /* 0x000fe200078e0ad9 */
[----:B------:R-:W-:Y:S01]  /*b1a0*/  IABS R241, R61 ;  /* 0x0000003d00f17213 */ /* 0x000fe20000000000 */
[----:B------:R-:W-:Y:S01]  /*b1b0*/  VIADD R160, R0, 0x5 ;  /* 0x0000000500a07836 */ /* 0x000fe20000000000 */
[----:B------:R-:W-:Y:S01]  /*b1c0*/  ISETP.GE.AND P5, PT, R61, RZ, PT ;  /* 0x000000ff3d00720c */ /* 0x000fe20003fa6270 */
[----:B------:R-:W-:Y:S01]  /*b1d0*/  @!P0 IMAD.IADD R114, R114, 0x1, -R6 ;  /* 0x0000000172728824 */ /* 0x000fe200078e0a06 */
[----:B------:R-:W-:Y:S01]  /*b1e0*/  ISETP.GT.U32.AND P0, PT, R6, R155, PT ;  /* 0x0000009b0600720c */ /* 0x000fe20003f04070 */
[----:B------:R-:W-:Y:S01]  /*b1f0*/  IMAD.HI.U32 R124, R108, R146, RZ ;  /* 0x000000926c7c7227 */ /* 0x000fe200078e00ff */
[----:B------:R-:W-:-:S03]  /*b200*/  IABS R159, R160 ;  /* 0x000000a0009f7213 */ /* 0x000fc60000000000 */
[----:B------:R-:W-:Y:S02]  /*b210*/  IMAD.MOV R61, RZ, RZ, -R124 ;  /* 0x000000ffff3d7224 */ /* 0x000fe400078e0a7c */
[--C-:B------:R-:W-:Y:S01]  /*b220*/  @!P2 IMAD.IADD R150, R150, 0x1, -R6.reuse ;  /* 0x000000019696a824 */ /* 0x100fe200078e0a06 */
[----:B------:R-:W-:Y:S01]  /*b230*/  ISETP.GE.AND P2, PT, R4, RZ, PT ;  /* 0x000000ff0400720c */ /* 0x000fe20003f46270 */
[----:B------:R-:W-:Y:S01]  /*b240*/  @!P1 IMAD.IADD R87, R87, 0x1, -R6 ;  /* 0x0000000157579824 */ /* 0x000fe200078e0a06 */
[----:B------:R-:W-:Y:S01]  /*b250*/  ISETP.GE.AND P1, PT, R56, RZ, PT ;  /* 0x000000ff3800720c */ /* 0x000fe20003f26270 */
[----:B------:R-:W-:Y:S02]  /*b260*/  VIADD R4, R0, 0xc ;  /* 0x0000000c00047836 */ /* 0x000fe40000000000 */
[----:B------:R-:W-:-:S03]  /*b270*/  IMAD.HI.U32 R56, R108, R241, RZ ;  /* 0x000000f16c387227 */ /* 0x000fc600078e00ff */
[----:B------:R-:W-:Y:S01]  /*b280*/  IABS R126, R4 ;  /* 0x00000004007e7213 */ /* 0x000fe20000000000 */
[C---:B------:R-:W-:Y:S02]  /*b290*/  IMAD R146, R6.reuse, R61, R146 ;  /* 0x0000003d06927224 */ /* 0x040fe400078e0292 */
[----:B------:R-:W-:Y:S02]  /*b2a0*/  IMAD.MOV R56, RZ, RZ, -R56 ;  /* 0x000000ffff387224 */ /* 0x000fe400078e0a38 */
[----:B------:R-:W-:Y:S01]  /*b2b0*/  @!P0 IMAD.IADD R155, R155, 0x1, -R6 ;  /* 0x000000019b9b8824 */ /* 0x000fe200078e0a06 */
[C---:B------:R-:W-:Y:S01]  /*b2c0*/  ISETP.GT.U32.AND P0, PT, R6.reuse, R146, PT ;  /* 0x000000920600720c */ /* 0x040fe20003f04070 */
[----:B------:R-:W-:Y:S01]  /*b2d0*/  @!P6 IMAD.MOV R87, RZ, RZ, -R87 ;  /* 0x000000ffff57e224 */ /* 0x000fe200078e0a57 */
[C---:B------:R-:W-:Y:S01]  /*b2e0*/  ISETP.GT.U32.AND P6, PT, R6.reuse, R114, PT ;  /* 0x000000720600720c */ /* 0x040fe20003fc4070 */
[----:B------:R-:W-:Y:S02]  /*b2f0*/  IMAD R241, R6, R56, R241 ;  /* 0x0000003806f17224 */ /* 0x000fe400078e02f1 */
[----:B------:R-:W-:-:S03]  /*b300*/  IMAD.HI.U32 R56, R108, R126, RZ ;  /* 0x0000007e6c387227 */ /* 0x000fc600078e00ff */
[----:B------:R-:W-:Y:S01]  /*b310*/  ISETP.GT.U32.AND P4, PT, R6, R241, PT ;  /* 0x000000f10600720c */ /* 0x000fe20003f84070 */
[----:B------:R-:W-:Y:S01]  /*b320*/  @!P3 IMAD.MOV R150, RZ, RZ, -R150 ;  /* 0x000000ffff96b224 */ /* 0x000fe200078e0a96 */
        /* <DEDUP_REMOVED lines=8> */
[----:B------:R-:W-:Y:S01]  /*b3b0*/  VIADD R4, R0, 0xa ;  /* 0x0000000a00047836 */ /* 0x000fe20000000000 */
[----:B------:R-:W-:Y:S01]  /*b3c0*/  ISETP.GT.U32.AND P0, PT, R6, R146, PT ;  /* 0x000000920600720c */ /* 0x000fe20003f04070 */
[----:B------:R-:W-:-:S03]  /*b3d0*/  IMAD.HI.U32 R124, R108, R46, RZ ;  /* 0x0000002e6c7c7227 */ /* 0x000fc600078e00ff */
[----:B------:R-:W-:Y:S01]  /*b3e0*/  IABS R231, R4 ;  /* 0x0000000400e77213 */ /* 0x000fe20000000000 */
[----:B------:R-:W-:Y:S01]  /*b3f0*/  @!P2 IMAD.MOV R114, RZ, RZ, -R114 ;  /* 0x000000ffff72a224 */ /* 0x000fe200078e0a72 */
[----:B------:R-:W-:Y:S01]  /*b400*/  ISETP.GE.AND P2, PT, R56, RZ, PT ;  /* 0x000000ff3800720c */ /* 0x000fe20003f46270 */
[----:B------:R-:W-:Y:S02]  /*b410*/  IMAD.MOV R56, RZ, RZ, -R124 ;  /* 0x000000ffff387224 */ /* 0x000fe400078e0a7c */
[----:B------:R-:W-:Y:S02]  /*b420*/  @!P4 IMAD.IADD R241, R241, 0x1, -R6 ;  /* 0x00000001f1f1c824 */ /* 0x000fe400078e0a06 */
[----:B------:R-:W-:Y:S02]  /*b430*/  IMAD R46, R6, R56, R46 ;  /* 0x00000038062e7224 */ /* 0x000fe400078e022e */
[----:B------:R-:W-:Y:S01]  /*b440*/  @!P0 IMAD.IADD R146, R146, 0x1, -R6 ;  /* 0x0000000192928824 */ /* 0x000fe200078e0a06 */
        /* <DEDUP_REMOVED lines=14> */
[C---:B------:R-:W-:Y:S01]  /*b530*/  IMAD R231, R6.reuse, R56, R231 ;  /* 0x0000003806e77224 */ /* 0x040fe200078e02e7 */
[C---:B------:R-:W-:Y:S01]  /*b540*/  ISETP.GT.U32.AND P3, PT, R6.reuse, R46, PT ;  /* 0x0000002e0600720c */ /* 0x040fe20003f64070 */
[----:B------:R-:W-:Y:S01]  /*b550*/  @!P5 IMAD.MOV R241, RZ, RZ, -R241 ;  /* 0x000000fffff1d224 */ /* 0x000fe200078e0af1 */
[----:B------:R-:W-:Y:S01]  /*b560*/  ISETP.GT.U32.AND P5, PT, R6, R126, PT ;  /* 0x0000007e0600720c */ /* 0x000fe20003fa4070 */
[----:B------:R-:W-:-:S04]  /*b570*/  IMAD.HI.U32 R4, R108, R143, RZ ;  /* 0x0000008f6c047227 */ /* 0x000fc800078e00ff */
[----:B------:R-:W-:Y:S02]  /*b580*/  IMAD.MOV R4, RZ, RZ, -R4 ;  /* 0x000000ffff047224 */ /* 0x000fe400078e0a04 */
[----:B------:R-:W-:Y:S02]  /*b590*/  VIADD R56, R0, 0x8 ;  /* 0x0000000800387836 */ /* 0x000fe40000000000 */
[----:B------:R-:W-:Y:S02]  /*b5a0*/  IMAD R143, R6, R4, R143 ;  /* 0x00000004068f7224 */ /* 0x000fe400078e028f */
[--C-:B------:R-:W-:Y:S01]  /*b5b0*/  @!P3 IMAD.IADD R46, R46, 0x1, -R6.reuse ;  /* 0x000000012e2eb824 */ /* 0x100fe200078e0a06 */
[----:B------:R-:W-:Y:S01]  /*b5c0*/  ISETP.GT.U32.AND P3, PT, R6, R231, PT ;  /* 0x000000e70600720c */ /* 0x000fe20003f64070 */
[----:B------:R-:W-:Y:S01]  /*b5d0*/  VIADD R4, R0, 0x7 ;  /* 0x0000000700047836 */ /* 0x000fe20000000000 */
[----:B------:R-:W-:Y:S01]  /*b5e0*/  ISETP.GE.AND P0, PT, R56, RZ, PT ;  /* 0x000000ff3800720c */ /* 0x000fe20003f06270 */
[----:B------:R-:W-:Y:S01]  /*b5f0*/  @!P5 IMAD.IADD R126, R126, 0x1, -R6 ;  /* 0x000000017e7ed824 */ /* 0x000fe200078e0a06 */
[----:B------:R-:W-:Y:S01]  /*b600*/  IABS R61, R56 ;  /* 0x00000038003d7213 */ /* 0x000fe20000000000 */
[----:B------:R-:W-:Y:S01]  /*b610*/  IMAD.HI.U32 R125, R108, R166, RZ ;  /* 0x000000a66c7d7227 */ /* 0x000fe200078e00ff */
[----:B------:R-:W-:-:S02]  /*b620*/  IABS R124, R4 ;  /* 0x00000004007c7213 */ /* 0x000fc40000000000 */
[----:B------:R-:W-:Y:S01]  /*b630*/  ISETP.GE.AND P5, PT, R4, RZ, PT ;  /* 0x000000ff0400720c */ /* 0x000fe20003fa6270 */
[----:B------:R-:W-:Y:S02]  /*b640*/  @!P6 IMAD.MOV R126, RZ, RZ, -R126 ;  /* 0x000000ffff7ee224 */ /* 0x000fe400078e0a7e */
[----:B------:R-:W-:-:S04]  /*b650*/  IMAD.HI.U32 R56, R108, R124, RZ ;  /* 0x0000007c6c387227 */ /* 0x000fc800078e00ff */
[----:B------:R-:W-:Y:S01]  /*b660*/  @!P3 IMAD.IADD R231, R231, 0x1, -R6 ;  /* 0x00000001e7e7b824 */ /* 0x000fe200078e0a06 */
[----:B------:R-:W-:Y:S01]  /*b670*/  ISETP.GT.U32.AND P3, PT, R6, R143, PT ;  /* 0x0000008f0600720c */ /* 0x000fe20003f64070 */
[----:B------:R-:W-:Y:S02]  /*b680*/  IMAD.MOV R56, RZ, RZ, -R56 ;  /* 0x000000ffff387224 */ /* 0x000fe400078e0a38 */
[----:B------:R-:W-:Y:S01]  /*b690*/  IMAD.HI.U32 R4, R108, R61, RZ ;  /* 0x0000003d6c047227 */ /* 0x000fe200078e00ff */
[----:B------:R-:W-:-:S03]  /*b6a0*/  ISETP.GT.U32.AND P6, PT, R6, R231, PT ;  /* 0x000000e70600720c */ /* 0x000fc60003fc4070 */
[C---:B------:R-:W-:Y:S02]  /*b6b0*/  IMAD R124, R6.reuse, R56, R124 ;  /* 0x00000038067c7224 */ /* 0x040fe400078e027c */
[----:B------:R-:W-:Y:S02]  /*b6c0*/  IMAD.MOV R4, RZ, RZ, -R4 ;  /* 0x000000ffff047224 */ /* 0x000fe400078e0a04 */
[----:B------:R-:W-:Y:S02]  /*b6d0*/  @!P2 IMAD.MOV R46, RZ, RZ, -R46 ;  /* 0x000000ffff2ea224 */ /* 0x000fe400078e0a2e */
[C---:B------:R-:W-:Y:S02]  /*b6e0*/  IMAD R61, R6.reuse, R4, R61 ;  /* 0x00000004063d7224 */ /* 0x040fe400078e023d */
[--C-:B------:R-:W-:Y:S02]  /*b6f0*/  @!P3 IMAD.IADD R143, R143, 0x1, -R6.reuse ;  /* 0x000000018f8fb824 */ /* 0x100fe400078e0a06 */
[----:B------:R-:W-:Y:S01]  /*b700*/  @!P6 IMAD.IADD R231, R231, 0x1, -R6 ;  /* 0x00000001e7e7e824 */ /* 0x000fe200078e0a06 */
[C---:B------:R-:W-:Y:S01]  /*b710*/  ISETP.GT.U32.AND P6, PT, R6.reuse, R124, PT ;  /* 0x0000007c0600720c */ /* 0x040fe20003fc4070 */
[----:B------:R-:W-:Y:S01]  /*b720*/  IMAD.MOV.U32 R4, RZ, RZ, R197 ;  /* 0x000000ffff047224 */ /* 0x000fe200078e00c5 */
[C---:B------:R-:W-:Y:S01]  /*b730*/  ISETP.GT.U32.AND P2, PT, R6.reuse, R61, PT ;  /* 0x0000003d0600720c */ /* 0x040fe20003f44070 */
[----:B------:R-:W-:Y:S01]  /*b740*/  IMAD.MOV R125, RZ, RZ, -R125 ;  /* 0x000000ffff7d7224 */ /* 0x000fe200078e0a7d */
[----:B------:R-:W-:Y:S01]  /*b750*/  ISETP.GT.U32.AND P3, PT, R6, R143, PT ;  /* 0x0000008f0600720c */ /* 0x000fe20003f64070 */
[----:B------:R-:W-:-:S04]  /*b760*/  IMAD.HI.U32 R206, R108, R159, RZ ;  /* 0x0000009f6cce7227 */ /* 0x000fc800078e00ff */
[----:B------:R-:W-:Y:S02]  /*b770*/  VIADD R152, R0, 0x3 ;  /* 0x0000000300987836 */ /* 0x000fe40000000000 */
[----:B------:R-:W-:-:S03]  /*b780*/  IMAD.HI.U32 R56, R108, R4, RZ ;  /* 0x000000046c387227 */ /* 0x000fc600078e00ff */
[----:B------:R-:W-:Y:S01]  /*b790*/  IABS R232, R152 ;  /* 0x0000009800e87213 */ /* 0x000fe20000000000 */
[----:B------:R-:W-:Y:S01]  /*b7a0*/  IMAD R166, R6, R125, R166 ;  /* 0x0000007d06a67224 */ /* 0x000fe200078e02a6 */
[----:B------:R-:W-:Y:S01]  /*b7b0*/  IABS R125, R250 ;  /* 0x000000fa007d7213 */ /* 0x000fe20000000000 */
[----:B------:R-:W-:Y:S02]  /*b7c0*/  IMAD.MOV R206, RZ, RZ, -R206 ;  /* 0x000000ffffce7224 */ /* 0x000fe400078e0ace */
[----:B------:R-:W-:Y:S02]  /*b7d0*/  IMAD.MOV R56, RZ, RZ, -R56 ;  /* 0x000000ffff387224 */ /* 0x000fe400078e0a38 */
[----:B------:R-:W-:Y:S02]  /*b7e0*/  @!P6 IMAD.IADD R124, R124, 0x1, -R6 ;  /* 0x000000017c7ce824 */ /* 0x000fe400078e0a06 */
[C---:B------:R-:W-:Y:S02]  /*b7f0*/  IMAD R159, R6.reuse, R206, R159 ;  /* 0x000000ce069f7224 */ /* 0x040fe400078e029f */
[C---:B------:R-:W-:Y:S01]  /*b800*/  IMAD R4, R6.reuse, R56, R4 ;  /* 0x0000003806047224 */ /* 0x040fe200078e0204 */
[----:B------:R-:W-:Y:S01]  /*b810*/  ISETP.GT.U32.AND P6, PT, R6, R124, PT ;  /* 0x0000007c0600720c */ /* 0x000fe20003fc4070 */
[----:B------:R-:W-:-:S02]  /*b820*/  IMAD.MOV.U32 R56, RZ, RZ, R125 ;  /* 0x000000ffff387224 */ /* 0x000fc400078e007d */
[----:B------:R-:W-:-:S04]  /*b830*/  IMAD.HI.U32 R125, R108, R232, RZ ;  /* 0x000000e86c7d7227 */ /* 0x000fc800078e00ff */
[--C-:B------:R-:W-:Y:S02]  /*b840*/  @!P2 IMAD.IADD R61, R61, 0x1, -R6.reuse ;  /* 0x000000013d3da824 */ /* 0x100fe400078e0a06 */
[----:B------:R-:W-:Y:S01]  /*b850*/  @!P3 IMAD.IADD R143, R143, 0x1, -R6 ;  /* 0x000000018f8fb824 */ /* 0x000fe200078e0a06 */
[----:B------:R-:W-:Y:S01]  /*b860*/  ISETP.GT.U32.AND P3, PT, R6, R159, PT ;  /* 0x0000009f0600720c */ /* 0x000fe20003f64070 */
[----:B------:R-:W-:Y:S01]  /*b870*/  IMAD.HI.U32 R197, R108, R56, RZ ;  /* 0x000000386cc57227 */ /* 0x000fe200078e00ff */
[----:B------:R-:W-:-:S03]  /*b880*/  ISETP.GT.U32.AND P2, PT, R6, R61, PT ;  /* 0x0000003d0600720c */ /* 0x000fc60003f44070 */
[----:B------:R-:W-:Y:S02]  /*b890*/  IMAD.MOV R125, RZ, RZ, -R125 ;  /* 0x000000ffff7d7224 */ /* 0x000fe400078e0a7d */
[----:B------:R-:W-:Y:S02]  /*b8a0*/  IMAD.MOV R197, RZ, RZ, -R197 ;  /* 0x000000ffffc57224 */ /* 0x000fe400078e0ac5 */
[C---:B------:R-:W-:Y:S02]  /*b8b0*/  IMAD R232, R6.reuse, R125, R232 ;  /* 0x0000007d06e87224 */ /* 0x040fe400078e02e8 */
[----:B------:R-:W-:Y:S01]  /*b8c0*/  @!P4 IMAD.MOV R231, RZ, RZ, -R231 ;  /* 0x000000ffffe7c224 */ /* 0x000fe200078e0ae7 */
[C---:B------:R-:W-:Y:S01]  /*b8d0*/  ISETP.GT.U32.AND P4, PT, R6.reuse, R166, PT ;  /* 0x000000a60600720c */ /* 0x040fe20003f84070 */
[----:B------:R-:W-:Y:S02]  /*b8e0*/  IMAD R56, R6, R197, R56 ;  /* 0x000000c506387224 */ /* 0x000fe400078e0238 */
[----:B------:R-:W-:Y:S01]  /*b8f0*/  @!P6 IMAD.IADD R124, R124, 0x1, -R6 ;  /* 0x000000017c7ce824 */ /* 0x000fe200078e0a06 */
[----:B------:R-:W-:Y:S01]  /*b900*/  ISETP.GT.U32.AND P6, PT, R6, R232, PT ;  /* 0x000000e80600720c */ /* 0x000fe20003fc4070 */
[----:B------:R-:W-:-:S02]  /*b910*/  VIADD R251, R0, 0x1 ;  /* 0x0000000100fb7836 */ /* 0x000fc40000000000 */
[--C-:B------:R-:W-:Y:S01]  /*b920*/  @!P3 IMAD.IADD R159, R159, 0x1, -R6.reuse ;  /* 0x000000019f9fb824 */ /* 0x100fe200078e0a06 */
[----:B------:R-:W-:Y:S01]  /*b930*/  ISETP.GT.U32.AND P3, PT, R6, R56, PT ;  /* 0x000000380600720c */ /* 0x000fe20003f64070 */
[--C-:B------:R-:W-:Y:S01]  /*b940*/  @!P2 IMAD.IADD R61, R61, 0x1, -R6.reuse ;  /* 0x000000013d3da824 */ /* 0x100fe200078e0a06 */
[----:B------:R-:W-:Y:S01]  /*b950*/  IABS R206, R251 ;  /* 0x000000fb00ce7213 */ /* 0x000fe20000000000 */
[----:B------:R-:W-:Y:S01]  /*b960*/  VIADD R125, R0, 0x45 ;  /* 0x00000045007d7836 */ /* 0x000fe20000000000 */
[----:B------:R-:W-:Y:S01]  /*b970*/  ISETP.GT.U32.AND P2, PT, R6, R4, PT ;  /* 0x000000040600720c */ /* 0x000fe20003f44070 */
[--C-:B------:R-:W-:Y:S02]  /*b980*/  @!P4 IMAD.IADD R166, R166, 0x1, -R6.reuse ;  /* 0x00000001a6a6c824 */ /* 0x100fe400078e0a06 */
[----:B------:R-:W-:Y:S01]  /*b990*/  IMAD.HI.U32 R168, R108, R206, RZ ;  /* 0x000000ce6ca87227 */ /* 0x000fe200078e00ff */
[----:B------:R-:W-:Y:S02]  /*b9a0*/  ISETP.GE.AND P4, PT, R125, RZ, PT ;  /* 0x000000ff7d00720c */ /* 0x000fe40003f86270 */
[----:B------:R-:W-:Y:S01]  /*b9b0*/  IABS R197, R125 ;  /* 0x0000007d00c57213 */ /* 0x000fe20000000000 */
[----:B------:R-:W-:Y:S01]  /*b9c0*/  @!P6 IMAD.IADD R232, R232, 0x1, -R6 ;  /* 0x00000001e8e8e824 */ /* 0x000fe200078e0a06 */
[----:B------:R-:W-:Y:S01]  /*b9d0*/  ISETP.GE.AND P6, PT, R164, RZ, PT ;  /* 0x000000ffa400720c */ /* 0x000fe20003fc6270 */
[----:B------:R-:W-:Y:S01]  /*b9e0*/  IMAD.MOV R125, RZ, RZ, -R168 ;  /* 0x000000ffff7d7224 */ /* 0x000fe200078e0aa8 */
[----:B0-----:R-:W-:Y:S01]  /*b9f0*/  LOP3.LUT R164, R191, 0x40, RZ, 0xc0, !PT ;  /* 0x00000040bfa47812 */ /* 0x001fe200078ec0ff */
[----:B------:R-:W-:Y:S01]  /*ba00*/  @!P3 IMAD.IADD R56, R56, 0x1, -R6 ;  /* 0x000000013838b824 */ /* 0x000fe200078e0a06 */
[C---:B------:R-:W-:Y:S01]  /*ba10*/  ISETP.GT.U32.AND P3, PT, R6.reuse, R232, PT ;  /* 0x000000e80600720c */ /* 0x040fe20003f64070 */
[----:B------:R-:W-:-:S02]  /*ba20*/  IMAD R206, R6, R125, R206 ;  /* 0x0000007d06ce7224 */ /* 0x000fc400078e02ce */
[----:B------:R-:W-:-:S04]  /*ba30*/  IMAD.HI.U32 R125, R108, R197, RZ ;  /* 0x000000c56c7d7227 */ /* 0x000fc800078e00ff */
[----:B------:R-:W-:Y:S01]  /*ba40*/  @!P2 IMAD.IADD R4, R4, 0x1, -R6 ;  /* 0x000000010404a824 */ /* 0x000fe200078e0a06 */
[C---:B------:R-:W-:Y:S01]  /*ba50*/  ISETP.GT.U32.AND P2, PT, R6.reuse, R159, PT ;  /* 0x0000009f0600720c */ /* 0x040fe20003f44070 */
[----:B------:R-:W-:Y:S02]  /*ba60*/  IMAD.MOV.U32 R108, RZ, RZ, R124 ;  /* 0x000000ffff6c7224 */ /* 0x000fe400078e007c */
[----:B------:R-:W-:Y:S01]  /*ba70*/  IMAD.MOV R124, RZ, RZ, -R125 ;  /* 0x000000ffff7c7224 */ /* 0x000fe200078e0a7d */
[----:B------:R-:W-:Y:S01]  /*ba80*/  SHF.R.U32.HI R125, RZ, 0x4, R252 ;  /* 0x00000004ff7d7819 */ /* 0x000fe200000116fc */
[----:B------:R-:W-:Y:S01]  /*ba90*/  @!P0 IMAD.MOV R61, RZ, RZ, -R61 ;  /* 0x000000ffff3d8224 */ /* 0x000fe200078e0a3d */
[C---:B------:R-:W-:Y:S01]  /*baa0*/  ISETP.GT.U32.AND P0, PT, R6.reuse, R4, PT ;  /* 0x000000040600720c */ /* 0x040fe20003f04070 */
[C---:B------:R-:W-:Y:S02]  /*bab0*/  IMAD R197, R6.reuse, R124, R197 ;  /* 0x0000007c06c57224 */ /* 0x040fe400078e02c5 */
[----:B------:R-:W-:Y:S01]  /*bac0*/  @!P1 IMAD.MOV R143, RZ, RZ, -R143 ;  /* 0x000000ffff8f9224 */ /* 0x000fe200078e0a8f */
[----:B------:R-:W-:Y:S01]  /*bad0*/  ISETP.GT.U32.AND P1, PT, R6, R166, PT ;  /* 0x000000a60600720c */ /* 0x000fe20003f24070 */
[----:B------:R-:W-:Y:S01]  /*bae0*/  @!P3 IMAD.IADD R232, R232, 0x1, -R6 ;  /* 0x00000001e8e8b824 */ /* 0x000fe200078e0a06 */
[----:B------:R-:W-:Y:S01]  /*baf0*/  ISETP.GT.U32.AND P3, PT, R6, R197, PT ;  /* 0x000000c50600720c */ /* 0x000fe20003f64070 */
[----:B------:R-:W-:-:S02]  /*bb00*/  VIADD R124, R252, 0x20000 ;  /* 0x00020000fc7c7836 */ /* 0x000fc40000000000 */
[----:B------:R-:W0:Y:S01]  /*bb10*/  LDC R252, c[0x0][0x230] ;  /* 0x00008c00fffc7b82 */ /* 0x000e220000000800 */
[----:B-1----:R-:W-:Y:S02]  /*bb20*/  IMAD.MOV.U32 R0, RZ, RZ, RZ ;  /* 0x000000ffff007224 */ /* 0x002fe400078e00ff */
[----:B------:R-:W-:Y:S01]  /*bb30*/  SHF.R.U32.HI R124, RZ, 0x4, R124 ;  /* 0x00000004ff7c7819 */ /* 0x000fe2000001167c */
[--C-:B------:R-:W-:Y:S01]  /*bb40*/  @!P0 IMAD.IADD R4, R4, 0x1, -R6.reuse ;  /* 0x0000000104048824 */ /* 0x100fe200078e0a06 */
[----:B------:R-:W-:Y:S01]  /*bb50*/  ISETP.GE.AND P0, PT, R156, RZ, PT ;  /* 0x000000ff9c00720c */ /* 0x000fe20003f06270 */
[--C-:B------:R-:W-:Y:S01]  /*bb60*/  @!P2 IMAD.IADD R159, R159, 0x1, -R6.reuse ;  /* 0x000000019f9fa824 */ /* 0x100fe200078e0a06 */
[----:B------:R-:W-:Y:S01]  /*bb70*/  SGXT.U32 R156, R125, 0xe ;  /* 0x0000000e7d9c781a */ /* 0x000fe20000000000 */
[--C-:B------:R-:W-:Y:S01]  /*bb80*/  @!P1 IMAD.IADD R166, R166, 0x1, -R6.reuse ;  /* 0x00000001a6a69824 */ /* 0x100fe200078e0a06 */
[----:B------:R-:W-:Y:S01]  /*bb90*/  ISETP.GT.U32.AND P1, PT, R6, R206, PT ;  /* 0x000000ce0600720c */ /* 0x000fe20003f24070 */
[----:B------:R-:W-:Y:S01]  /*bba0*/  @!P3 IMAD.IADD R197, R197, 0x1, -R6 ;  /* 0x00000001c5c5b824 */ /* 0x000fe200078e0a06 */
[----:B------:R-:W-:Y:S01]  /*bbb0*/  IADD3 R168, P3, R156, 0x2, RZ ;  /* 0x000000029ca87810 */ /* 0x000fe20007f7e0ff */
[----:B------:R-:W-:Y:S01]  /*bbc0*/  @!P6 IMAD.MOV R166, RZ, RZ, -R166 ;  /* 0x000000ffffa6e224 */ /* 0x000fe200078e0aa6 */
[----:B------:R-:W1:Y:S01]  /*bbd0*/  S2R R156, SR_TID.X ;  /* 0x00000000009c7919 */ /* 0x000e620000002100 */
[----:B------:R-:W-:Y:S01]  /*bbe0*/  ISETP.GE.AND P2, PT, R160, RZ, PT ;  /* 0x000000ffa000720c */ /* 0x000fe20003f46270 */
[----:B------:R-:W-:Y:S01]  /*bbf0*/  @!P5 IMAD.MOV R108, RZ, RZ, -R108 ;  /* 0x000000ffff6cd224 */ /* 0x000fe200078e0a6c */
[----:B------:R-:W-:-:S02]  /*bc00*/  R2UR UR6, R168 ;  /* 0x00000000a80672ca */ /* 0x000fc400000e0000 */
[----:B------:R-:W-:-:S04]  /*bc10*/  ISETP.GT.U32.AND P5, PT, R6, R56, PT ;  /* 0x000000380600720c */ /* 0x000fc80003fa4070 */
[----:B------:R-:W-:Y:S01]  /*bc20*/  @!P1 IMAD.IADD R206, R206, 0x1, -R6 ;  /* 0x00000001cece9824 */ /* 0x000fe200078e0a06 */
[----:B------:R-:W-:Y:S01]  /*bc30*/  ISETP.GE.AND P1, PT, R152, RZ, PT ;  /* 0x000000ff9800720c */ /* 0x000fe20003f26270 */
[----:B0-----:R-:W-:Y:S01]  /*bc40*/  VIADD R252, R252, 0xff ;  /* 0x000000fffcfc7836 */ /* 0x001fe20000000000 */
[----:B------:R-:W-:Y:S02]  /*bc50*/  SGXT.U32 R152, R124, 0xe ;  /* 0x0000000e7c98781a */ /* 0x000fe40000000000 */
[----:B------:R-:W-:Y:S02]  /*bc60*/  ISETP.GT.U32.AND P6, PT, R6, R206, PT ;  /* 0x000000ce0600720c */ /* 0x000fe40003fc4070 */
[----:B-1----:R-:W-:-:S11]  /*bc70*/  LOP3.LUT R156, R156, 0x3f, RZ, 0xc0, !PT ;  /* 0x0000003f9c9c7812 */ /* 0x002fd600078ec0ff */
[----:B------:R-:W-:Y:S01]  /*bc80*/  @!P6 IMAD.IADD R206, R206, 0x1, -R6 ;  /* 0x00000001cecee824 */ /* 0x000fe200078e0a06 */
[----:B------:R0:W-:Y:S01]  /*bc90*/  STL [R1+0x1954], R152 ;  /* 0x0019549801007387 */ /* 0x0001e20000100800 */
[----:B------:R-:W-:Y:S01]  /*bca0*/  SHF.R.S32.HI R172, RZ, 0x1f, R252 ;  /* 0x0000001fffac7819 */ /* 0x000fe200000114fc */
[----:B------:R-:W-:Y:S01]  /*bcb0*/  @!P5 IMAD.IADD R56, R56, 0x1, -R6 ;  /* 0x000000013838d824 */ /* 0x000fe200078e0a06 */
[----:B------:R-:W-:Y:S01]  /*bcc0*/  ISETP.GE.AND P5, PT, R250, RZ, PT ;  /* 0x000000fffa00720c */ /* 0x000fe20003fa6270 */
[----:B------:R-:W-:Y:S01]  /*bcd0*/  IMAD.SHL.U32 R160, R156, 0x2, RZ ;  /* 0x000000029ca07824 */ /* 0x000fe200078e00ff */
[----:B------:R-:W-:Y:S01]  /*bce0*/  LEA.HI R172, R172, R252, RZ, 0x8 ;  /* 0x000000fcacac7211 */ /* 0x000fe200078f40ff */
[----:B------:R-:W-:Y:S01]  /*bcf0*/  IMAD.MOV.U32 R250, RZ, RZ, RZ ;  /* 0x000000fffffa7224 */ /* 0x000fe200078e00ff */
[----:B------:R-:W-:Y:S01]  /*bd00*/  LOP3.LUT R191, R191, 0x7f, RZ, 0xc0, !PT ;  /* 0x0000007fbfbf7812 */ /* 0x000fe200078ec0ff */
[----:B------:R-:W-:Y:S01]  /*bd10*/  @!P2 IMAD.MOV R159, RZ, RZ, -R159 ;  /* 0x000000ffff9fa224 */ /* 0x000fe200078e0a9f */
[----:B------:R-:W1:Y:S01]  /*bd20*/  LDC.64 R124, c[0x0][0x218] ;  /* 0x00008600ff7c7b82 */ /* 0x000e620000000a00 */
[----:B0-----:R-:W-:-:S02]  /*bd30*/  IADD3 R152, P6, R152, 0x80, RZ ;  /* 0x0000008098987810 */ /* 0x001fc40007fde0ff */
[----:B------:R-:W-:Y:S02]  /*bd40*/  IADD3.X R250, R250, 0x40000040, RZ, P3, !PT ;  /* 0x40000040fafa7810 */ /* 0x000fe40001ffe4ff */
[----:B------:R-:W-:Y:S02]  /*bd50*/  IADD3.X R0, R0, 0x40000040, RZ, P6, !PT ;  /* 0x4000004000007810 */ /* 0x000fe400037fe4ff */
[C---:B------:R-:W-:Y:S01]  /*bd60*/  ISETP.NE.U32.AND P6, PT, R164.reuse, RZ, PT ;  /* 0x000000ffa400720c */ /* 0x040fe20003fc5070 */
[----:B------:R-:W-:Y:S01]  /*bd70*/  IMAD R164, R164, 0x200, R160 ;  /* 0x00000200a4a47824 */ /* 0x000fe200078e02a0 */
[----:B------:R-:W-:Y:S02]  /*bd80*/  R2UR UR4, R152 ;  /* 0x00000000980472ca */ /* 0x000fe400000e0000 */
[----:B------:R-:W-:Y:S02]  /*bd90*/  SEL R156, RZ, 0x90, !P6 ;  /* 0x00000090ff9c7807 */ /* 0x000fe40007000000 */
[----:B------:R-:W-:-:S02]  /*bda0*/  ISETP.GE.AND P6, PT, R251, RZ, PT ;  /* 0x000000fffb00720c */ /* 0x000fc40003fc6270 */
[----:B------:R-:W-:Y:S02]  /*bdb0*/  LOP3.LUT R156, R156, R160, RZ, 0x3c, !PT ;  /* 0x000000a09c9c7212 */ /* 0x000fe400078e3cff */
[----:B------:R-:W-:Y:S02]  /*bdc0*/  R2UR UR7, R250 ;  /* 0x00000000fa0772ca */ /* 0x000fe400000e0000 */
[----:B------:R-:W0:Y:S01]  /*bdd0*/  LDC R250, c[0x0][0x234] ;  /* 0x00008d00fffa7b82 */ /* 0x000e220000000800 */
[----:B------:R3:W-:Y:S01]  /*bde0*/  STL [R1+0x1944], R156 ;  /* 0x0019449c01007387 */ /* 0x0007e20000100800 */
[----:B------:R-:W-:Y:S02]  /*bdf0*/  ISETP.GT.U32.AND P3, PT, R6, R197, PT ;  /* 0x000000c50600720c */ /* 0x000fe40003f64070 */
[----:B------:R-:W-:Y:S01]  /*be00*/  R2UR UR5, R0 ;  /* 0x00000000000572ca */ /* 0x000fe200000e0000 */
[----:B------:R-:W4:Y:S04]  /*be10*/  LDL.LU R180, [R1+0x28] ;  /* 0x0000280001b47983 */ /* 0x000f280000300800 */
[----:B------:R-:W4:Y:S04]  /*be20*/  LDL.LU R176, [R1+0x24] ;  /* 0x0000240001b07983 */ /* 0x000f280000300800 */
[----:B------:R-:W4:Y:S04]  /*be30*/  LDL.LU R172, [R1+0x20] ;  /* 0x0000200001ac7983 */ /* 0x000f280000300800 */
[----:B------:R-:W4:Y:S04]  /*be40*/  LDL.LU R168, [R1+0x1c] ;  /* 0x00001c0001a87983 */ /* 0x000f280000300800 */
[----:B------:R-:W4:Y:S04]  /*be50*/  LDL.LU R164, [R1+0x18] ;  /* 0x0000180001a47983 */ /* 0x000f280000300800 */
[----:B------:R-:W4:Y:S04]  /*be60*/  LDL.LU R160, [R1+0x14] ;  /* 0x0000140001a07983 */ /* 0x000f280000300800 */
[----:B---3--:R-:W3:Y:S04]  /*be70*/  LDL.LU R156, [R1+0x10] ;  /* 0x00001000019c7983 */ /* 0x008ee80000300800 */
[----:B------:R-:W3:Y:S04]  /*be80*/  LDL.LU R152, [R1+0xc] ;  /* 0x00000c0001987983 */ /* 0x000ee80000300800 */
[----:B------:R-:W3:Y:S04]  /*be90*/  LDL.LU R251, [R1+0x8] ;  /* 0x0000080001fb7983 */ /* 0x000ee80000300800 */
[----:B------:R-:W3:Y:S01]  /*bea0*/  LDL.LU R252, [R1+0x4] ;  /* 0x0000040001fc7983 */ /* 0x000ee20000300800 */
[----:B------:R-:W-:-:S02]  /*beb0*/  @!P3 IMAD.IADD R197, R197, 0x1, -R6 ;  /* 0x00000001c5c5b824 */ /* 0x000fc400078e0a06 */
[----:B0-----:R-:W-:Y:S01]  /*bec0*/  IMAD R6, R8, R250, RZ ;  /* 0x000000fa08067224 */ /* 0x001fe200078e02ff */
[----:B------:R-:W3:Y:S01]  /*bed0*/  LDL.LU R0, [R1] ;  /* 0x0000000001007983 */ /* 0x000ee20000300800 */
[----:B--2---:R-:W-:Y:S01]  /*bee0*/  IMAD R8, R191, R190, RZ ;  /* 0x000000bebf087224 */ /* 0x004fe200078e02ff */
[----:B------:R-:W-:Y:S02]  /*bef0*/  ISETP.NE.AND P2, PT, R129, RZ, PT ;  /* 0x000000ff8100720c */ /* 0x000fe40003f45270 */
[----:B------:R0:W-:Y:S01]  /*bf00*/  STL [R1+0x2c], R6 ;  /* 0x00002c0601007387 */ /* 0x0001e20000100800 */
[----:B------:R-:W-:Y:S01]  /*bf10*/  LOP3.LUT R250, RZ, R129, RZ, 0x33, !PT ;  /* 0x00000081fffa7212 */ /* 0x000fe200078e33ff */
[----:B------:R-:W-:Y:S02]  /*bf20*/  IMAD.MOV.U32 R129, RZ, RZ, R4 ;  /* 0x000000ffff817224 */ /* 0x000fe400078e0004 */
[----:B0-----:R-:W-:Y:S02]  /*bf30*/  IMAD R6, R190, 0x80, R8 ;  /* 0x00000080be067824 */ /* 0x001fe400078e0208 */
[----:B------:R-:W0:Y:S02]  /*bf40*/  LDC.64 R190, c[0x0][0x210] ;  /* 0x00008400ffbe7b82 */ /* 0x000e240000000a00 */
[----:B0-----:R0:W-:Y:S01]  /*bf50*/  STL [R1+0x30], R190 ;  /* 0x000030be01007387 */ /* 0x0011e20000100800 */
[----:B------:R-:W-:-:S03]  /*bf60*/  IMAD.MOV.U32 R4, RZ, RZ, R191 ;  /* 0x000000ffff047224 */ /* 0x000fc600078e00bf */
[----:B0-----:R-:W2:Y:S01]  /*bf70*/  LDL.LU.64 R190, [R1+0x1cf8] ;  /* 0x001cf80001be7983 */ /* 0x001ea20000300a00 */
[C---:B------:R-:W-:Y:S01]  /*bf80*/  SEL R184, R250.reuse, R184, !P2 ;  /* 0x000000b8fab87207 */ /* 0x040fe20005000000 */
[----:B------:R-:W-:Y:S01]  /*bf90*/  @!P1 IMAD.MOV R232, RZ, RZ, -R232 ;  /* 0x000000ffffe89224 */ /* 0x000fe200078e0ae8 */
[C---:B------:R-:W-:Y:S01]  /*bfa0*/  SEL R188, R250.reuse, R188, !P2 ;  /* 0x000000bcfabc7207 */ /* 0x040fe20005000000 */
[----:B------:R-:W-:Y:S01]  /*bfb0*/  @!P0 IMAD.MOV R129, RZ, RZ, -R129 ;  /* 0x000000ffff818224 */ /* 0x000fe200078e0a81 */
[C---:B------:R-:W-:Y:S01]  /*bfc0*/  SEL R195, R250.reuse, R195, !P2 ;  /* 0x000000c3fac37207 */ /* 0x040fe20005000000 */
[----:B------:R-:W-:Y:S01]  /*bfd0*/  @!P5 IMAD.MOV R56, RZ, RZ, -R56 ;  /* 0x000000ffff38d224 */ /* 0x000fe200078e0a38 */
[C---:B------:R-:W-:Y:S01]  /*bfe0*/  SEL R203, R250.reuse, R203, !P2 ;  /* 0x000000cbfacb7207 */ /* 0x040fe20005000000 */
[----:B------:R-:W-:Y:S01]  /*bff0*/  @!P6 IMAD.MOV R206, RZ, RZ, -R206 ;  /* 0x000000ffffcee224 */ /* 0x000fe200078e0ace */
[----:B------:R-:W-:Y:S01]  /*c000*/  SEL R207, R250, R207, !P2 ;  /* 0x000000cffacf7207 */ /* 0x000fe20005000000 */
[----:B------:R-:W-:Y:S01]  /*c010*/  @!P4 IMAD.MOV R197, RZ, RZ, -R197 ;  /* 0x000000ffffc5c224 */ /* 0x000fe200078e0ac5 */
[----:B-1----:R-:W-:-:S02]  /*c020*/  LEA R8, P3, R8, R124, 0x1 ;  /* 0x0000007c08087211 */ /* 0x002fc400078608ff */
[C---:B------:R-:W-:Y:S02]  /*c030*/  SEL R215, R250.reuse, R215, !P2 ;  /* 0x000000d7fad77207 */ /* 0x040fe40005000000 */
[C---:B------:R-:W-:Y:S02]  /*c040*/  SEL R158, R250.reuse, R158, !P2 ;  /* 0x0000009efa9e7207 */ /* 0x040fe40005000000 */
[----:B------:R-:W-:Y:S02]  /*c050*/  SEL R174, R250, R174, !P2 ;  /* 0x000000aefaae7207 */ /* 0x000fe40005000000 */
[----:B------:R-:W-:Y:S02]  /*c060*/  LEA R6, P0, R6, R124, 0x1 ;  /* 0x0000007c06067211 */ /* 0x000fe400078008ff */
[C---:B----4-:R-:W-:Y:S02]  /*c070*/  SEL R180, R250.reuse, R180, !P2 ;  /* 0x000000b4fab47207 */ /* 0x050fe40005000000 */
[----:B------:R-:W-:-:S03]  /*c080*/  SEL R176, R250, R176, !P2 ;  /* 0x000000b0fab07207 */ /* 0x000fc60005000000 */
[----:B------:R0:W-:Y:S01]  /*c090*/  STL [R1+0x94], R180 ;  /* 0x000094b401007387 */ /* 0x0001e20000100800 */
[C---:B------:R-:W-:Y:S02]  /*c0a0*/  SEL R172, R250.reuse, R172, !P2 ;  /* 0x000000acfaac7207 */ /* 0x040fe40005000000 */
[C---:B------:R-:W-:Y:S01]  /*c0b0*/  SEL R168, R250.reuse, R168, !P2 ;  /* 0x000000a8faa87207 */ /* 0x040fe20005000000 */
[----:B0-----:R-:W4:Y:S01]  /*c0c0*/  LDL.LU R180, [R1+0x1cf0] ;  /* 0x001cf00001b47983 */ /* 0x001f220000300800 */
[----:B------:R-:W-:-:S03]  /*c0d0*/  SEL R164, R250, R164, !P2 ;  /* 0x000000a4faa47207 */ /* 0x000fc60005000000 */
[----:B------:R0:W-:Y:S01]  /*c0e0*/  STL [R1+0x90], R176 ;  /* 0x000090b001007387 */ /* 0x0001e20000100800 */
[C---:B------:R-:W-:Y:S02]  /*c0f0*/  SEL R160, R250.reuse, R160, !P2 ;  /* 0x000000a0faa07207 */ /* 0x040fe40005000000 */
[C---:B---3--:R-:W-:Y:S01]  /*c100*/  SEL R156, R250.reuse, R156, !P2 ;  /* 0x0000009cfa9c7207 */ /* 0x048fe20005000000 */
[----:B0-----:R-:W3:Y:S04]  /*c110*/  LDL.LU R176, [R1+0x1cec] ;  /* 0x001cec0001b07983 */ /* 0x001ee80000300800 */
[----:B------:R0:W-:Y:S01]  /*c120*/  STL [R1+0x8c], R172 ;  /* 0x00008cac01007387 */ /* 0x0001e20000100800 */
[C---:B------:R-:W-:Y:S02]  /*c130*/  SEL R152, R250.reuse, R152, !P2 ;  /* 0x00000098fa987207 */ /* 0x040fe40005000000 */
[C---:B------:R-:W-:Y:S01]  /*c140*/  SEL R251, R250.reuse, R251, !P2 ;  /* 0x000000fbfafb7207 */ /* 0x040fe20005000000 */
[----:B0-----:R-:W2:Y:S04]  /*c150*/  LDL.LU R172, [R1+0x1ce8] ;  /* 0x001ce80001ac7983 */ /* 0x001ea80000300800 */
[----:B------:R0:W-:Y:S01]  /*c160*/  STL [R1+0x88], R168 ;  /* 0x000088a801007387 */ /* 0x0001e20000100800 */
[----:B------:R-:W-:-:S03]  /*c170*/  SEL R252, R250, R252, !P2 ;  /* 0x000000fcfafc7207 */ /* 0x000fc60005000000 */
[----:B0-----:R-:W4:Y:S04]  /*c180*/  LDL.LU R168, [R1+0x1ce4] ;  /* 0x001ce40001a87983 */ /* 0x001f280000300800 */
[----:B------:R0:W-:Y:S04]  /*c190*/  STL [R1+0x84], R164 ;  /* 0x000084a401007387 */ /* 0x0001e80000100800 */
[----:B0-----:R-:W3:Y:S04]  /*c1a0*/  LDL.LU R164, [R1+0x1ce0] ;  /* 0x001ce00001a47983 */ /* 0x001ee80000300800 */
[----:B------:R0:W-:Y:S04]  /*c1b0*/  STL [R1+0x80], R160 ;  /* 0x000080a001007387 */ /* 0x0001e80000100800 */
[----:B0-----:R-:W2:Y:S04]  /*c1c0*/  LDL.LU R160, [R1+0x1cdc] ;  /* 0x001cdc0001a07983 */ /* 0x001ea80000300800 */
[----:B------:R0:W-:Y:S04]  /*c1d0*/  STL [R1+0x7c], R156 ;  /* 0x00007c9c01007387 */ /* 0x0001e80000100800 */
[----:B0-----:R-:W4:Y:S04]  /*c1e0*/  LDL.LU R156, [R1+0x1cd8] ;  /* 0x001cd800019c7983 */ /* 0x001f280000300800 */
[----:B------:R0:W-:Y:S04]  /*c1f0*/  STL [R1+0x78], R152 ;  /* 0x0000789801007387 */ /* 0x0001e80000100800 */
[----:B0-----:R-:W3:Y:S04]  /*c200*/  LDL.LU R152, [R1+0x1cd4] ;  /* 0x001cd40001987983 */ /* 0x001ee80000300800 */
[----:B------:R0:W-:Y:S04]  /*c210*/  STL [R1+0x74], R251 ;  /* 0x000074fb01007387 */ /* 0x0001e80000100800 */
[----:B0-----:R-:W2:Y:S04]  /*c220*/  LDL.LU R251, [R1+0x1cd0] ;  /* 0x001cd00001fb7983 */ /* 0x001ea80000300800 */
[----:B------:R0:W-:Y:S04]  /*c230*/  STL [R1+0x70], R252 ;  /* 0x000070fc01007387 */ /* 0x0001e80000100800 */
[----:B0-----:R-:W4:Y:S01]  /*c240*/  LDL.LU R252, [R1+0x1ccc] ;  /* 0x001ccc0001fc7983 */ /* 0x001f220000300800 */
[----:B------:R-:W-:-:S05]  /*c250*/  SEL R0, R250, R0, !P2 ;  /* 0x00000000fa007207 */ /* 0x000fca0005000000 */
[----:B------:R4:W-:Y:S02]  /*c260*/  STL [R1+0x6c], R0 ;  /* 0x00006c0001007387 */ /* 0x0009e40000100800 */
[C---:B----4-:R-:W-:Y:S02]  /*c270*/  SEL R0, R250.reuse, R252, !P2 ;  /* 0x000000fcfa007207 */ /* 0x050fe40005000000 */
[C---:B--2---:R-:W-:Y:S02]  /*c280*/  SEL R252, R250.reuse, R251, !P2 ;  /* 0x000000fbfafc7207 */ /* 0x044fe40005000000 */
[C---:B------:R-:W-:Y:S01]  /*c290*/  SEL R251, R250.reuse, R36, !P2 ;  /* 0x00000024fafb7207 */ /* 0x040fe20005000000 */
[----:B------:R0:W-:Y:S04]  /*c2a0*/  STL [R1+0x68], R0 ;  /* 0x0000680001007387 */ /* 0x0001e80000100800 */
[----:B------:R1:W-:Y:S04]  /*c2b0*/  STL [R1+0x60], R252 ;  /* 0x000060fc01007387 */ /* 0x0003e80000100800 */
[----:B------:R2:W-:Y:S01]  /*c2c0*/  STL [R1+0x5c], R251 ;  /* 0x00005cfb01007387 */ /* 0x0005e20000100800 */
[----:B0-----:R-:W-:-:S02]  /*c2d0*/  SEL R0, R250, R39, !P2 ;  /* 0x00000027fa007207 */ /* 0x001fc40005000000 */
[----:B-1----:R-:W-:-:S03]  /*c2e0*/  SEL R252, R250, R43, !P2 ;  /* 0x0000002bfafc7207 */ /* 0x002fc60005000000 */
[----:B------:R0:W-:Y:S01]  /*c2f0*/  STL [R1+0x58], R0 ;  /* 0x0000580001007387 */ /* 0x0001e20000100800 */
[----:B--2---:R-:W-:-:S03]  /*c300*/  SEL R251, R250, R47, !P2 ;  /* 0x0000002ffafb7207 */ /* 0x004fc60005000000 */
[----:B------:R1:W-:Y:S04]  /*c310*/  STL [R1+0x54], R252 ;  /* 0x000054fc01007387 */ /* 0x0003e80000100800 */
[----:B------:R2:W-:Y:S01]  /*c320*/  STL [R1+0x50], R251 ;  /* 0x000050fb01007387 */ /* 0x0005e20000100800 */
[C---:B0-----:R-:W-:Y:S02]  /*c330*/  SEL R0, R250.reuse, R51, !P2 ;  /* 0x00000033fa007207 */ /* 0x041fe40005000000 */
        /* <DEDUP_REMOVED lines=27> */
[----:B------:R1:W-:Y:S01]  /*c4f0*/  STL [R1+0x8], R252 ;  /* 0x000008fc01007387 */ /* 0x0003e20000100800 */
[C---:B0-----:R-:W-:Y:S02]  /*c500*/  SEL R0, R250.reuse, R109, !P2 ;  /* 0x0000006dfa007207 */ /* 0x041fe40005000000 */
[----:B-1----:R-:W-:-:S03]  /*c510*/  SEL R252, R250, R113, !P2 ;  /* 0x00000071fafc7207 */ /* 0x002fc60005000000 */
[----:B------:R0:W-:Y:S01]  /*c520*/  STL [R1+0x1c88], R0 ;  /* 0x001c880001007387 */ /* 0x0001e20000100800 */
[----:B---3--:R-:W-:-:S03]  /*c530*/  SEL R152, R250, R152, !P2 ;  /* 0x00000098fa987207 */ /* 0x008fc60005000000 */
[----:B------:R1:W-:Y:S04]  /*c540*/  STL [R1+0x4], R251 ;  /* 0x000004fb01007387 */ /* 0x0003e80000100800 */
[----:B0-----:R-:W2:Y:S01]  /*c550*/  LDL.LU R0, [R1+0x94] ;  /* 0x0000940001007983 */ /* 0x001ea20000300800 */
[----:B-1----:R-:W-:-:S03]  /*c560*/  SEL R251, R250, R117, !P2 ;  /* 0x00000075fafb7207 */ /* 0x002fc60005000000 */
[----:B------:R0:W-:Y:S04]  /*c570*/  STL [R1+0x1c8c], R252 ;  /* 0x001c8cfc01007387 */ /* 0x0001e80000100800 */
[----:B0-----:R-:W3:Y:S01]  /*c580*/  LDL.LU R252, [R1+0x2c] ;  /* 0x00002c0001fc7983 */ /* 0x001ee20000300800 */
[C---:B------:R-:W-:Y:S02]  /*c590*/  SEL R160, R250.reuse, R160, !P2 ;  /* 0x000000a0faa07207 */ /* 0x040fe40005000000 */
[C---:B------:R-:W-:Y:S01]  /*c5a0*/  SEL R164, R250.reuse, R164, !P2 ;  /* 0x000000a4faa47207 */ /* 0x040fe20005000000 */
[----:B------:R-:W-:Y:S01]  /*c5b0*/  STL [R1+0x1c90], R251 ;  /* 0x001c90fb01007387 */ /* 0x000fe20000100800 */
[C---:B------:R-:W-:Y:S02]  /*c5c0*/  SEL R172, R250.reuse, R172, !P2 ;  /* 0x000000acfaac7207 */ /* 0x040fe40005000000 */
[C---:B------:R-:W-:Y:S01]  /*c5d0*/  SEL R176, R250.reuse, R176, !P2 ;  /* 0x000000b0fab07207 */ /* 0x040fe20005000000 */
[----:B------:R0:W-:Y:S01]  /*c5e0*/  STL [R1+0x1c94], R152 ;  /* 0x001c949801007387 */ /* 0x0001e20000100800 */
[----:B------:R-:W-:-:S02]  /*c5f0*/  SEL R191, R250, R191, !P2 ;  /* 0x000000bffabf7207 */ /* 0x000fc40005000000 */
[C---:B------:R-:W-:Y:S02]  /*c600*/  SEL R36, R250.reuse, R3, !P2 ;  /* 0x00000003fa247207 */ /* 0x040fe40005000000 */
[C---:B------:R-:W-:Y:S02]  /*c610*/  SEL R51, R250.reuse, R32, !P2 ;  /* 0x00000020fa337207 */ /* 0x040fe40005000000 */
[C---:B------:R-:W-:Y:S02]  /*c620*/  SEL R54, R250.reuse, R20, !P2 ;  /* 0x00000014fa367207 */ /* 0x040fe40005000000 */
[C---:B------:R-:W-:Y:S01]  /*c630*/  SEL R81, R250.reuse, R229, !P2 ;  /* 0x000000e5fa517207 */ /* 0x040fe20005000000 */
[----:B0-----:R-:W3:Y:S01]  /*c640*/  LDL.LU R152, [R1+0x30] ;  /* 0x0000300001987983 */ /* 0x001ee20000300800 */
[C---:B------:R-:W-:Y:S02]  /*c650*/  SEL R97, R250.reuse, R211, !P2 ;  /* 0x000000d3fa617207 */ /* 0x040fe40005000000 */
[C---:B------:R-:W-:Y:S01]  /*c660*/  SEL R124, R250.reuse, R121, !P2 ;  /* 0x00000079fa7c7207 */ /* 0x040fe20005000000 */
[----:B------:R-:W0:Y:S01]  /*c670*/  S2R R251, SR_TID.X ;  /* 0x0000000000fb7919 */ /* 0x000e220000002100 */
[----:B------:R-:W-:-:S02]  /*c680*/  SEL R93, R250, R219, !P2 ;  /* 0x000000dbfa5d7207 */ /* 0x000fc40005000000 */
[C---:B------:R-:W-:Y:S01]  /*c690*/  SEL R66, R250.reuse, R244, !P2 ;  /* 0x000000f4fa427207 */ /* 0x040fe20005000000 */
[----:B------:R1:W-:Y:S01]  /*c6a0*/  STL [R1+0x1c98], R160 ;  /* 0x001c98a001007387 */ /* 0x0003e20000100800 */
[C---:B------:R-:W-:Y:S02]  /*c6b0*/  SEL R32, R250.reuse, R9, !P2 ;  /* 0x00000009fa207207 */ /* 0x040fe40005000000 */
[C---:B------:R-:W-:Y:S02]  /*c6c0*/  SEL R20, R250.reuse, R2, !P2 ;  /* 0x00000002fa147207 */ /* 0x040fe40005000000 */
[C---:B------:R-:W-:Y:S02]  /*c6d0*/  SEL R229, R250.reuse, R201, !P2 ;  /* 0x000000c9fae57207 */ /* 0x040fe40005000000 */
[C---:B------:R-:W-:Y:S02]  /*c6e0*/  SEL R211, R250.reuse, R194, !P2 ;  /* 0x000000c2fad37207 */ /* 0x040fe40005000000 */
[C---:B------:R-:W-:Y:S01]  /*c6f0*/  SEL R121, R250.reuse, R132, !P2 ;  /* 0x00000084fa797207 */ /* 0x040fe20005000000 */
[----:B-1----:R-:W1:Y:S01]  /*c700*/  LDC R160, c[0x0][0x23c] ;  /* 0x00008f00ffa07b82 */ /* 0x002e620000000800 */
[----:B------:R-:W-:Y:S01]  /*c710*/  STL [R1+0x1c9c], R164 ;  /* 0x001c9ca401007387 */ /* 0x000fe20000100800 */
[----:B------:R-:W-:-:S02]  /*c720*/  SEL R105, R250, R180, !P2 ;  /* 0x000000b4fa697207 */ /* 0x000fc40005000000 */
[C---:B------:R-:W-:Y:S01]  /*c730*/  SEL R101, R250.reuse, R199, !P2 ;  /* 0x000000c7fa657207 */ /* 0x040fe20005000000 */
[----:B------:R-:W-:Y:S01]  /*c740*/  STL [R1+0x1ca0], R172 ;  /* 0x001ca0ac01007387 */ /* 0x000fe20000100800 */
[C---:B------:R-:W-:Y:S02]  /*c750*/  SEL R117, R250.reuse, R144, !P2 ;  /* 0x00000090fa757207 */ /* 0x040fe40005000000 */
[C---:B------:R-:W-:Y:S01]  /*c760*/  SEL R127, R250.reuse, R127, !P2 ;  /* 0x0000007ffa7f7207 */ /* 0x040fe20005000000 */
[----:B------:R-:W-:Y:S01]  /*c770*/  STL [R1+0x1ca4], R176 ;  /* 0x001ca4b001007387 */ /* 0x000fe20000100800 */
[C---:B------:R-:W-:Y:S02]  /*c780*/  SEL R136, R250.reuse, R136, !P2 ;  /* 0x00000088fa887207 */ /* 0x040fe40005000000 */
[C---:B------:R-:W-:Y:S01]  /*c790*/  SEL R140, R250.reuse, R140, !P2 ;  /* 0x0000008cfa8c7207 */ /* 0x040fe20005000000 */
[----:B------:R-:W-:Y:S01]  /*c7a0*/  STL [R1+0x1ca8], R184 ;  /* 0x001ca8b801007387 */ /* 0x000fe20000100800 */
[----:B------:R-:W-:-:S02]  /*c7b0*/  SEL R148, R250, R148, !P2 ;  /* 0x00000094fa947207 */ /* 0x000fc40005000000 */
[----:B0-----:R-:W-:Y:S01]  /*c7c0*/  LOP3.LUT R251, R251, 0x7f, RZ, 0xc0, !PT ;  /* 0x0000007ffbfb7812 */ /* 0x001fe200078ec0ff */
[----:B------:R-:W-:Y:S04]  /*c7d0*/  STL [R1+0x1cac], R188 ;  /* 0x001cacbc01007387 */ /* 0x000fe80000100800 */
[----:B------:R-:W-:Y:S04]  /*c7e0*/  STL [R1+0x1cb0], R191 ;  /* 0x001cb0bf01007387 */ /* 0x000fe80000100800 */
[----:B------:R-:W-:Y:S04]  /*c7f0*/  STL [R1+0x1cb4], R195 ;  /* 0x001cb4c301007387 */ /* 0x000fe80000100800 */
[----:B------:R-:W-:Y:S04]  /*c800*/  STL [R1+0x1cb8], R203 ;  /* 0x001cb8cb01007387 */ /* 0x000fe80000100800 */
[----:B------:R-:W-:Y:S04]  /*c810*/  STL [R1+0x1cbc], R207 ;  /* 0x001cbccf01007387 */ /* 0x000fe80000100800 */
[----:B------:R-:W-:Y:S04]  /*c820*/  STL [R1+0x1cc0], R215 ;  /* 0x001cc0d701007387 */ /* 0x000fe80000100800 */
[----:B------:R-:W-:Y:S04]  /*c830*/  STL [R1+0x1cc4], R158 ;  /* 0x001cc49e01007387 */ /* 0x000fe80000100800 */
[----:B------:R0:W-:Y:S04]  /*c840*/  STL [R1+0x1cc8], R174 ;  /* 0x001cc8ae01007387 */ /* 0x0001e80000100800 */
[----:B------:R-:W-:Y:S01]  /*c850*/  STL [R1+0x1c84], R8 ;  /* 0x001c840801007387 */ /* 0x000fe20000100800 */
[----:B------:R-:W-:-:S02]  /*c860*/  SEL R219, R250, R225, !P2 ;  /* 0x000000e1fadb7207 */ /* 0x000fc40005000000 */
[C---:B------:R-:W-:Y:S02]  /*c870*/  SEL R244, R250.reuse, R171, !P2 ;  /* 0x000000abfaf47207 */ /* 0x040fe40005000000 */
[C---:B------:R-:W-:Y:S02]  /*c880*/  SEL R113, R250.reuse, R156, !P2 ;  /* 0x0000009cfa717207 */ /* 0x040fe40005000000 */
[C---:B------:R-:W-:Y:S02]  /*c890*/  SEL R109, R250.reuse, R168, !P2 ;  /* 0x000000a8fa6d7207 */ /* 0x040fe40005000000 */
[C---:B------:R-:W-:Y:S02]  /*c8a0*/  SEL R89, R250.reuse, R222, !P2 ;  /* 0x000000defa597207 */ /* 0x040fe40005000000 */
[C---:B------:R-:W-:Y:S02]  /*c8b0*/  SEL R85, R250.reuse, R226, !P2 ;  /* 0x000000e2fa557207 */ /* 0x040fe40005000000 */
        /* <DEDUP_REMOVED lines=99> */
[----:B------:R-:W-:Y:S02]  /*cef0*/  SEL R64, R250, R64, !P2 ;  /* 0x00000040fa407207 */ /* 0x000fe40005000000 */
[----:B---3--:R-:W-:Y:S01]  /*cf00*/  LEA R3, P1, R252, R152, 0x1 ;  /* 0x00000098fc037211 */ /* 0x008fe200078208ff */
[----:B-1----:R-:W-:-:S03]  /*cf10*/  IMAD R152, R251, R160, RZ ;  /* 0x000000a0fb987224 */ /* 0x002fc600078e02ff */
[----:B------:R-:W-:Y:S02]  /*cf20*/  LEA.HI.X.SX32 R2, R252, R4, 0x1, P1 ;  /* 0x00000004fc027211 */ /* 0x000fe400008f0eff */
[----:B------:R-:W-:Y:S01]  /*cf30*/  LEA.HI.X.SX32 R9, R152, R125, 0x1, P3 ;  /* 0x0000007d98097211 */ /* 0x000fe200018f0eff */
[----:B------:R-:W2:Y:S04]  /*cf40*/  LDC R4, c[0x0][0x240] ;  /* 0x00009000ff047b82 */ /* 0x000ea80000000800 */
[----:B------:R-:W-:Y:S04]  /*cf50*/  STL [R1+0x1c80], R9 ;  /* 0x001c800901007387 */ /* 0x000fe80000100800 */
[----:B------:R1:W-:Y:S04]  /*cf60*/  STL.64 [R1+0x1b68], R2 ;  /* 0x001b680201007387 */ /* 0x0003e80000100a00 */
[----:B0-----:R-:W3:Y:S04]  /*cf70*/  LDL.LU R174, [R1+0x90] ;  /* 0x0000900001ae7983 */ /* 0x001ee80000300800 */
[----:B------:R-:W4:Y:S04]  /*cf80*/  LDL.LU R201, [R1+0x8c] ;  /* 0x00008c0001c97983 */ /* 0x000f280000300800 */
[----:B------:R-:W4:Y:S04]  /*cf90*/  LDL.LU R194, [R1+0x88] ;  /* 0x0000880001c27983 */ /* 0x000f280000300800 */
[----:B------:R-:W4:Y:S01]  /*cfa0*/  LDL.LU R158, [R1+0x84] ;  /* 0x00008400019e7983 */ /* 0x000f220000300800 */
[----:B------:R-:W-:-:S03]  /*cfb0*/  SEL R95, R250, R95, !P2 ;  /* 0x0000005ffa5f7207 */ /* 0x000fc60005000000 */
[----:B------:R-:W4:Y:S01]  /*cfc0*/  LDL.LU R215, [R1+0x80] ;  /* 0x0000800001d77983 */ /* 0x000f220000300800 */
[----:B------:R-:W-:-:S03]  /*cfd0*/  SEL R130, R250, R130, !P2 ;  /* 0x00000082fa827207 */ /* 0x000fc60005000000 */
[----:B------:R-:W4:Y:S01]  /*cfe0*/  LDL.LU R207, [R1+0x7c] ;  /* 0x00007c0001cf7983 */ /* 0x000f220000300800 */
[C---:B------:R-:W-:Y:S02]  /*cff0*/  SEL R162, R250.reuse, R162, !P2 ;  /* 0x000000a2faa27207 */ /* 0x040fe40005000000 */
[C---:B------:R-:W-:Y:S01]  /*d000*/  SEL R193, R250.reuse, R193, !P2 ;  /* 0x000000c1fac17207 */ /* 0x040fe20005000000 */
[----:B------:R-:W4:Y:S01]  /*d010*/  LDL.LU R171, [R1+0x78] ;  /* 0x0000780001ab7983 */ /* 0x000f220000300800 */
[C---:B------:R-:W-:Y:S02]  /*d020*/  SEL R224, R250.reuse, R224, !P2 ;  /* 0x000000e0fae07207 */ /* 0x040fe40005000000 */
[C---:B------:R-:W-:Y:S01]  /*d030*/  SEL R14, R250.reuse, R14, !P2 ;  /* 0x0000000efa0e7207 */ /* 0x040fe20005000000 */
[----:B------:R-:W4:Y:S01]  /*d040*/  LDL.LU R203, [R1+0x74] ;  /* 0x0000740001cb7983 */ /* 0x000f220000300800 */
        /* <DEDUP_REMOVED lines=74> */
[----:B------:R-:W-:Y:S02]  /*d4f0*/  SEL R248, R250, R197, !P2 ;  /* 0x000000c5faf87207 */ /* 0x000fe40005000000 */
[----:B------:R-:W4:Y:S04]  /*d500*/  LDL.LU R250, [R1+0x70] ;  /* 0x0000700001fa7983 */ /* 0x000f280000300800 */
[----:B------:R-:W4:Y:S04]  /*d510*/  LDL.LU R195, [R1+0x6c] ;  /* 0x00006c0001c37983 */ /* 0x000f280000300800 */
[----:B------:R-:W4:Y:S04]  /*d520*/  LDL.LU R191, [R1+0x68] ;  /* 0x0000680001bf7983 */ /* 0x000f280000300800 */
[----:B------:R-:W4:Y:S01]  /*d530*/  LDL.LU R188, [R1+0x60] ;  /* 0x0000600001bc7983 */ /* 0x000f220000300800 */
[----:B------:R-:W-:-:S03]  /*d540*/  IMAD R251, R251, R160, RZ ;  /* 0x000000a0fbfb7224 */ /* 0x000fc600078e02ff */
[----:B------:R-:W4:Y:S04]  /*d550*/  LDL.LU R184, [R1+0x5c] ;  /* 0x00005c0001b87983 */ /* 0x000f280000300800 */
[----:B------:R-:W4:Y:S01]  /*d560*/  LDL.LU R176, [R1+0x58] ;  /* 0x0000580001b07983 */ /* 0x000f220000300800 */
[----:B------:R-:W-:-:S03]  /*d570*/  IMAD R251, R160, 0x80, R251 ;  /* 0x00000080a0fb7824 */ /* 0x000fc600078e02fb */
[----:B------:R-:W4:Y:S04]  /*d580*/  LDL.LU R172, [R1+0x54] ;  /* 0x0000540001ac7983 */ /* 0x000f280000300800 */
[----:B------:R-:W4:Y:S01]  /*d590*/  LDL.LU R164, [R1+0x50] ;  /* 0x0000500001a47983 */ /* 0x000f220000300800 */
[----:B------:R-:W-:-:S03]  /*d5a0*/  LEA.HI.X.SX32 R7, R251, R125, 0x1, P0 ;  /* 0x0000007dfb077211 */ /* 0x000fc600000f0eff */
[----:B------:R-:W4:Y:S04]  /*d5b0*/  LDL.LU R160, [R1+0x4c] ;  /* 0x00004c0001a07983 */ /* 0x000f280000300800 */
[----:B------:R-:W4:Y:S01]  /*d5c0*/  LDL.LU R152, [R1+0x48] ;  /* 0x0000480001987983 */ /* 0x000f220000300800 */
[----:B--2---:R-:W-:-:S03]  /*d5d0*/  IMAD R212, R0, R4, RZ ;  /* 0x0000000400d47224 */ /* 0x004fc600078e02ff */
[----:B------:R-:W2:Y:S04]  /*d5e0*/  LDL.LU R251, [R1+0x40] ;  /* 0x0000400001fb7983 */ /* 0x000ea80000300800 */
[----:B------:R-:W2:Y:S04]  /*d5f0*/  LDL.LU R252, [R1+0x3c] ;  /* 0x00003c0001fc7983 */ /* 0x000ea80000300800 */
[----:B------:R-:W2:Y:S04]  /*d600*/  LDL.LU R0, [R1+0x38] ;  /* 0x0000380001007983 */ /* 0x000ea80000300800 */
[----:B-1----:R-:W2:Y:S04]  /*d610*/  LDL.LU R2, [R1+0x28] ;  /* 0x0000280001027983 */ /* 0x002ea80000300800 */
[----:B------:R-:W2:Y:S04]  /*d620*/  LDL.LU R3, [R1+0x24] ;  /* 0x0000240001037983 */ /* 0x000ea80000300800 */
[----:B------:R-:W2:Y:S04]  /*d630*/  LDL.LU R9, [R1+0x20] ;  /* 0x0000200001097983 */ /* 0x000ea80000300800 */
[----:B------:R-:W2:Y:S04]  /*d640*/  LDL.LU R8, [R1+0x1c] ;  /* 0x00001c0001087983 */ /* 0x000ea80000300800 */
[----:B------:R-:W2:Y:S04]  /*d650*/  LDL.LU R197, [R1+0x18] ;  /* 0x0000180001c57983 */ /* 0x000ea80000300800 */
[----:B------:R-:W2:Y:S04]  /*d660*/  LDL.LU R232, [R1+0x14] ;  /* 0x0000140001e87983 */ /* 0x000ea80000300800 */
[----:B------:R-:W2:Y:S04]  /*d670*/  LDL.LU R241, [R1+0x10] ;  /* 0x0000100001f17983 */ /* 0x000ea80000300800 */
[----:B------:R-:W2:Y:S04]  /*d680*/  LDL.LU R217, [R1+0xc] ;  /* 0x00000c0001d97983 */ /* 0x000ea80000300800 */
[----:B------:R-:W2:Y:S04]  /*d690*/  LDL.LU R214, [R1+0x8] ;  /* 0x0000080001d67983 */ /* 0x000ea80000300800 */
[----:B------:R-:W2:Y:S01]  /*d6a0*/  LDL.LU R173, [R1+0x4] ;  /* 0x0000040001ad7983 */ /* 0x000ea20000300800 */
[----:B---3--:R-:W-:-:S03]  /*d6b0*/  IMAD R80, R174, R4, RZ ;  /* 0x00000004ae507224 */ /* 0x008fc600078e02ff */
[----:B------:R-:W3:Y:S01]  /*d6c0*/  LDL.LU R174, [R1+0x1cc8] ;  /* 0x001cc80001ae7983 */ /* 0x000ee20000300800 */
[----:B----4-:R-:W-:-:S03]  /*d6d0*/  IMAD R84, R158, R4, RZ ;  /* 0x000000049e547224 */ /* 0x010fc600078e02ff */
[----:B------:R-:W4:Y:S01]  /*d6e0*/  LDL.LU R158, [R1+0x1cc4] ;  /* 0x001cc400019e7983 */ /* 0x000f220000300800 */
[----:B------:R-:W-:-:S03]  /*d6f0*/  IMAD R104, R215, R4, RZ ;  /* 0x00000004d7687224 */ /* 0x000fc600078e02ff */
[----:B------:R-:W3:Y:S01]  /*d700*/  LDL.LU R215, [R1+0x1cc0] ;  /* 0x001cc00001d77983 */ /* 0x000ee20000300800 */
[----:B------:R-:W-:-:S03]  /*d710*/  IMAD R125, R207, R4, RZ ;  /* 0x00000004cf7d7224 */ /* 0x000fc600078e02ff */
[----:B------:R-:W4:Y:S01]  /*d720*/  LDL.LU R207, [R1+0x1cbc] ;  /* 0x001cbc0001cf7983 */ /* 0x000f220000300800 */
[----:B------:R-:W-:-:S03]  /*d730*/  IMAD R146, R203, R4, RZ ;  /* 0x00000004cb927224 */ /* 0x000fc600078e02ff */
[----:B------:R-:W3:Y:S01]  /*d740*/  LDL.LU R203, [R1+0x1cb8] ;  /* 0x001cb80001cb7983 */ /* 0x000ee20000300800 */
[-C--:B------:R-:W-:Y:S02]  /*d750*/  IMAD R195, R195, R4.reuse, RZ ;  /* 0x00000004c3c37224 */ /* 0x080fe400078e02ff */
[----:B------:R-:W-:-:S03]  /*d760*/  IMAD R191, R191, R4, RZ ;  /* 0x00000004bfbf7224 */ /* 0x000fc600078e02ff */
[----:B------:R0:W-:Y:S01]  /*d770*/  STL [R1+0x2c], R195 ;  /* 0x00002cc301007387 */ /* 0x0001e20000100800 */
[-C--:B------:R-:W-:Y:S02]  /*d780*/  IMAD R188, R188, R4.reuse, RZ ;  /* 0x00000004bcbc7224 */ /* 0x080fe400078e02ff */
[-C--:B------:R-:W-:Y:S01]  /*d790*/  IMAD R184, R184, R4.reuse, RZ ;  /* 0x00000004b8b87224 */ /* 0x080fe200078e02ff */
[----:B0-----:R-:W4:Y:S01]  /*d7a0*/  LDL.LU R195, [R1+0x1cb4] ;  /* 0x001cb40001c37983 */ /* 0x001f220000300800 */
[----:B------:R-:W-:-:S03]  /*d7b0*/  IMAD R176, R176, R4, RZ ;  /* 0x00000004b0b07224 */ /* 0x000fc600078e02ff */
[----:B------:R0:W-:Y:S01]  /*d7c0*/  STL [R1+0x64], R191 ;  /* 0x000064bf01007387 */ /* 0x0001e20000100800 */
[-C--:B------:R-:W-:Y:S02]  /*d7d0*/  IMAD R172, R172, R4.reuse, RZ ;  /* 0x00000004acac7224 */ /* 0x080fe400078e02ff */
[-C--:B------:R-:W-:Y:S01]  /*d7e0*/  IMAD R164, R164, R4.reuse, RZ ;  /* 0x00000004a4a47224 */ /* 0x080fe200078e02ff */
[----:B0-----:R-:W3:Y:S04]  /*d7f0*/  LDL.LU R191, [R1+0x1cb0] ;  /* 0x001cb00001bf7983 */ /* 0x001ee80000300800 */
[----:B------:R0:W-:Y:S01]  /*d800*/  STL [R1+0x60], R188 ;  /* 0x000060bc01007387 */ /* 0x0001e20000100800 */
[-C--:B------:R-:W-:Y:S02]  /*d810*/  IMAD R160, R160, R4.reuse, RZ ;  /* 0x00000004a0a07224 */ /* 0x080fe400078e02ff */
[-C--:B------:R-:W-:Y:S01]  /*d820*/  IMAD R152, R152, R4.reuse, RZ ;  /* 0x0000000498987224 */ /* 0x080fe200078e02ff */
[----:B0-----:R-:W4:Y:S04]  /*d830*/  LDL.LU R188, [R1+0x1cac] ;  /* 0x001cac0001bc7983 */ /* 0x001f280000300800 */
[----:B------:R0:W-:Y:S01]  /*d840*/  STL [R1+0x70], R184 ;  /* 0x000070b801007387 */ /* 0x0001e20000100800 */
[----:B--2---:R-:W-:-:S03]  /*d850*/  IMAD R251, R251, R4, RZ ;  /* 0x00000004fbfb7224 */ /* 0x004fc600078e02ff */
[----:B0-----:R-:W2:Y:S04]  /*d860*/  LDL.LU R184, [R1+0x1ca8] ;  /* 0x001ca80001b87983 */ /* 0x001ea80000300800 */
[----:B------:R0:W-:Y:S01]  /*d870*/  STL [R1+0x74], R176 ;  /* 0x000074b001007387 */ /* 0x0001e20000100800 */
[----:B------:R-:W-:-:S03]  /*d880*/  IMAD R252, R252, R4, RZ ;  /* 0x00000004fcfc7224 */ /* 0x000fc600078e02ff */
[----:B0-----:R-:W3:Y:S04]  /*d890*/  LDL.LU R176, [R1+0x1ca4] ;  /* 0x001ca40001b07983 */ /* 0x001ee80000300800 */
[----:B------:R0:W-:Y:S01]  /*d8a0*/  STL [R1+0x54], R172 ;  /* 0x000054ac01007387 */ /* 0x0001e20000100800 */
[----:B------:R-:W-:-:S03]  /*d8b0*/  IMAD R0, R0, R4, RZ ;  /* 0x0000000400007224 */ /* 0x000fc600078e02ff */
[----:B0-----:R-:W4:Y:S04]  /*d8c0*/  LDL.LU R172, [R1+0x1ca0] ;  /* 0x001ca00001ac7983 */ /* 0x001f280000300800 */
[----:B------:R0:W-:Y:S04]  /*d8d0*/  STL [R1+0x50], R164 ;  /* 0x000050a401007387 */ /* 0x0001e80000100800 */
[----:B0-----:R-:W2:Y:S04]  /*d8e0*/  LDL.LU R164, [R1+0x1c9c] ;  /* 0x001c9c0001a47983 */ /* 0x001ea80000300800 */
[----:B------:R0:W-:Y:S04]  /*d8f0*/  STL [R1+0x80], R160 ;  /* 0x000080a001007387 */ /* 0x0001e80000100800 */
[----:B0-----:R-:W3:Y:S04]  /*d900*/  LDL.LU R160, [R1+0x1c98] ;  /* 0x001c980001a07983 */ /* 0x001ee80000300800 */
[----:B------:R0:W-:Y:S04]  /*d910*/  STL [R1+0x84], R152 ;  /* 0x0000849801007387 */ /* 0x0001e80000100800 */
[----:B0-----:R-:W4:Y:S04]  /*d920*/  LDL.LU R152, [R1+0x1c94] ;  /* 0x001c940001987983 */ /* 0x001f280000300800 */
[----:B------:R0:W-:Y:S04]  /*d930*/  STL [R1+0x90], R251 ;  /* 0x000090fb01007387 */ /* 0x0001e80000100800 */
[----:B0-----:R-:W2:Y:S04]  /*d940*/  LDL.LU R251, [R1+0x1c90] ;  /* 0x001c900001fb7983 */ /* 0x001ea80000300800 */
[----:B------:R0:W-:Y:S04]  /*d950*/  STL [R1+0x3c], R252 ;  /* 0x00003cfc01007387 */ /* 0x0001e80000100800 */
[----:B0-----:R-:W3:Y:S04]  /*d960*/  LDL.LU R252, [R1+0x1c8c] ;  /* 0x001c8c0001fc7983 */ /* 0x001ee80000300800 */
[----:B------:R0:W-:Y:S04]  /*d970*/  STL [R1+0x38], R0 ;  /* 0x0000380001007387 */ /* 0x0001e80000100800 */
[----:B0-----:R-:W4:Y:S01]  /*d980*/  LDL.LU R0, [R1+0x1c88] ;  /* 0x001c880001007983 */ /* 0x001f220000300800 */
[----:B------:R-:W-:-:S05]  /*d990*/  IMAD R2, R2, R4, RZ ;  /* 0x0000000402027224 */ /* 0x000fca00078e02ff */
[----:B------:R0:W-:Y:S01]  /*d9a0*/  STL [R1+0x28], R2 ;  /* 0x0000280201007387 */ /* 0x0001e20000100800 */
[-C--:B------:R-:W-:Y:S02]  /*d9b0*/  IMAD R9, R9, R4.reuse, RZ ;  /* 0x0000000409097224 */ /* 0x080fe400078e02ff */
[-C--:B0-----:R-:W-:Y:S02]  /*d9c0*/  IMAD R2, R3, R4.reuse, RZ ;  /* 0x0000000403027224 */ /* 0x081fe400078e02ff */
[----:B------:R-:W-:-:S03]  /*d9d0*/  IMAD R3, R8, R4, RZ ;  /* 0x0000000408037224 */ /* 0x000fc600078e02ff */
[----:B------:R0:W-:Y:S01]  /*d9e0*/  STL [R1+0x94], R2 ;  /* 0x0000940201007387 */ /* 0x0001e20000100800 */
[----:B------:R-:W-:-:S03]  /*d9f0*/  IMAD R8, R232, R4, RZ ;  /* 0x00000004e8087224 */ /* 0x000fc600078e02ff */
[----:B------:R-:W-:Y:S01]  /*da00*/  STL [R1+0xa0], R9 ;  /* 0x0000a00901007387 */ /* 0x000fe20000100800 */
[----:B0-----:R-:W-:-:S03]  /*da10*/  IMAD R2, R197, R4, RZ ;  /* 0x00000004c5027224 */ /* 0x001fc600078e02ff */
[----:B------:R0:W-:Y:S04]  /*da20*/  STL [R1+0x1c], R3 ;  /* 0x00001c0301007387 */ /* 0x0001e80000100800 */
[----:B------:R1:W-:Y:S01]  /*da30*/  STL [R1+0x18], R2 ;  /* 0x0000180201007387 */ /* 0x0003e20000100800 */
[----:B0-----:R-:W-:-:S03]  /*da40*/  IMAD R3, R241, R4, RZ ;  /* 0x00000004f1037224 */ /* 0x001fc600078e02ff */
[----:B------:R0:W-:Y:S01]  /*da50*/  STL [R1+0xa4], R8 ;  /* 0x0000a40801007387 */ /* 0x0001e20000100800 */
[----:B-1----:R-:W-:-:S03]  /*da60*/  IMAD R2, R217, R4, RZ ;  /* 0x00000004d9027224 */ /* 0x002fc600078e02ff */
[----:B------:R1:W-:Y:S04]  /*da70*/  STL [R1+0xb0], R3 ;  /* 0x0000b00301007387 */ /* 0x0003e80000100800 */
[----:B------:R-:W-:Y:S01]  /*da80*/  STL [R1+0xc], R2 ;  /* 0x00000c0201007387 */ /* 0x000fe20000100800 */
[-C--:B0-----:R-:W-:Y:S02]  /*da90*/  IMAD R8, R214, R4.reuse, RZ ;  /* 0x00000004d6087224 */ /* 0x081fe400078e02ff */
[----:B-1----:R-:W-:-:S03]  /*daa0*/  IMAD R3, R173, R4, RZ ;  /* 0x00000004ad037224 */ /* 0x002fc600078e02ff */
[----:B------:R-:W-:Y:S04]  /*dab0*/  STL [R1+0x8], R8 ;  /* 0x0000080801007387 */ /* 0x000fe80000100800 */
[----:B------:R0:W-:Y:S02]  /*dac0*/  STL [R1+0xb4], R3 ;  /* 0x0000b40301007387 */ /* 0x0001e40000100800 */
[-C--:B0-----:R-:W-:Y:S02]  /*dad0*/  IMAD R3, R121, R4.reuse, RZ ;  /* 0x0000000479037224 */ /* 0x081fe400078e02ff */
[-C--:B------:R-:W-:Y:S02]  /*dae0*/  IMAD R8, R86, R4.reuse, RZ ;  /* 0x0000000456087224 */ /* 0x080fe400078e02ff */
[----:B------:R-:W-:-:S02]  /*daf0*/  IMAD R9, R94, R4, RZ ;  /* 0x000000045e097224 */ /* 0x000fc400078e02ff */
[-C--:B----4-:R-:W-:Y:S02]  /*db00*/  IMAD R2, R0, R4.reuse, RZ ;  /* 0x0000000400027224 */ /* 0x090fe400078e02ff */
[----:B---3--:R-:W-:-:S03]  /*db10*/  IMAD R0, R252, R4, RZ ;  /* 0x00000004fc007224 */ /* 0x008fc600078e02ff */
[----:B------:R-:W-:Y:S04]  /*db20*/  STL [R1+0xc0], R2 ;  /* 0x0000c00201007387 */ /* 0x000fe80000100800 */
[----:B------:R0:W-:Y:S02]  /*db30*/  STL [R1+0xc4], R0 ;  /* 0x0000c40001007387 */ /* 0x0001e40000100800 */
[-C--:B0-----:R-:W-:Y:S02]  /*db40*/  IMAD R0, R127, R4.reuse, RZ ;  /* 0x000000047f007224 */ /* 0x081fe400078e02ff */
[----:B------:R-:W-:-:S03]  /*db50*/  IMAD R2, R136, R4, RZ ;  /* 0x0000000488027224 */ /* 0x000fc600078e02ff */
[----:B------:R0:W-:Y:S04]  /*db60*/  STL [R1+0xd0], R0 ;  /* 0x0000d00001007387 */ /* 0x0001e80000100800 */
[----:B------:R1:W-:Y:S01]  /*db70*/  STL [R1+0xd4], R3 ;  /* 0x0000d40301007387 */ /* 0x0003e20000100800 */
[----:B0-----:R-:W-:-:S03]  /*db80*/  IMAD R0, R140, R4, RZ ;  /* 0x000000048c007224 */ /* 0x001fc600078e02ff */
[----:B------:R0:W-:Y:S01]  /*db90*/  STL [R1+0xe0], R2 ;  /* 0x0000e00201007387 */ /* 0x0001e20000100800 */
[----:B-1----:R-:W-:-:S03]  /*dba0*/  IMAD R3, R148, R4, RZ ;  /* 0x0000000494037224 */ /* 0x002fc600078e02ff */
[----:B------:R1:W-:Y:S01]  /*dbb0*/  STL [R1+0xe4], R0 ;  /* 0x0000e40001007387 */ /* 0x0003e20000100800 */
[----:B0-----:R-:W-:-:S03]  /*dbc0*/  IMAD R2, R152, R4, RZ ;  /* 0x0000000498027224 */ /* 0x001fc600078e02ff */
[----:B------:R0:W-:Y:S01]  /*dbd0*/  STL [R1+0xf0], R3 ;  /* 0x0000f00301007387 */ /* 0x0001e20000100800 */
[----:B-1----:R-:W-:-:S03]  /*dbe0*/  IMAD R0, R113, R4, RZ ;  /* 0x0000000471007224 */ /* 0x002fc600078e02ff */
[----:B------:R2:W-:Y:S04]  /*dbf0*/  STL [R1+0xf4], R2 ;  /* 0x0000f40201007387 */ /* 0x0005e80000100800 */
[----:B------:R1:W-:Y:S01]  /*dc00*/  STL [R1+0x108], R0 ;  /* 0x0001080001007387 */ /* 0x0003e20000100800 */
[-C--:B0-----:R-:W-:Y:S02]  /*dc10*/  IMAD R3, R160, R4.reuse, RZ ;  /* 0x00000004a0037224 */ /* 0x081fe400078e02ff */
[----:B--2---:R-:W-:-:S03]  /*dc20*/  IMAD R2, R164, R4, RZ ;  /* 0x00000004a4027224 */ /* 0x004fc600078e02ff */
[----:B------:R0:W-:Y:S01]  /*dc30*/  STL [R1+0x10c], R3 ;  /* 0x00010c0301007387 */ /* 0x0001e20000100800 */
[----:B-1----:R-:W-:-:S03]  /*dc40*/  IMAD R0, R109, R4, RZ ;  /* 0x000000046d007224 */ /* 0x002fc600078e02ff */
[----:B------:R1:W-:Y:S04]  /*dc50*/  STL [R1+0x120], R2 ;  /* 0x0001200201007387 */ /* 0x0003e80000100800 */
[----:B------:R2:W-:Y:S01]  /*dc60*/  STL [R1+0x124], R0 ;  /* 0x0001240001007387 */ /* 0x0005e20000100800 */
[-C--:B0-----:R-:W-:Y:S02]  /*dc70*/  IMAD R3, R172, R4.reuse, RZ ;  /* 0x00000004ac037224 */ /* 0x081fe400078e02ff */
[----:B-1----:R-:W-:-:S03]  /*dc80*/  IMAD R2, R176, R4, RZ ;  /* 0x00000004b0027224 */ /* 0x002fc600078e02ff */
[----:B------:R0:W-:Y:S01]  /*dc90*/  STL [R1+0x130], R3 ;  /* 0x0001300301007387 */ /* 0x0001e20000100800 */
[----:B--2---:R-:W-:-:S03]  /*dca0*/  IMAD R0, R105, R4, RZ ;  /* 0x0000000469007224 */ /* 0x004fc600078e02ff */
        /* <DEDUP_REMOVED lines=184> */
[----:B------:R-:W-:Y:S01]  /*e830*/  STL [R1+0x548], R3 ;  /* 0x0005480301007387 */ /* 0x000fe20000100800 */
[----:B--2---:R-:W-:-:S03]  /*e840*/  IMAD R0, R78, R4, RZ ;  /* 0x000000044e007224 */ /* 0x004fc600078e02ff */
[----:B------:R-:W-:Y:S01]  /*e850*/  STL [R1+0x54c], R2 ;  /* 0x00054c0201007387 */ /* 0x000fe20000100800 */
[-C--:B------:R-:W-:Y:S02]  /*e860*/  IMAD R170, R102, R4.reuse, RZ ;  /* 0x0000000466aa7224 */ /* 0x080fe400078e02ff */
[-C--:B------:R-:W-:Y:S01]  /*e870*/  IMAD R189, R110, R4.reuse, RZ ;  /* 0x000000046ebd7224 */ /* 0x080fe200078e02ff */
[----:B------:R0:W-:Y:S01]  /*e880*/  STL [R1+0x550], R0 ;  /* 0x0005500001007387 */ /* 0x0001e20000100800 */
[-C--:B------:R-:W-:Y:S02]  /*e890*/  IMAD R213, R118, R4.reuse, RZ ;  /* 0x0000000476d57224 */ /* 0x080fe400078e02ff */
[-C--:B------:R-:W-:Y:S01]  /*e8a0*/  IMAD R182, R128, R4.reuse, RZ ;  /* 0x0000000480b67224 */ /* 0x080fe200078e02ff */
[----:B------:R-:W-:Y:S01]  /*e8b0*/  STL [R1+0x554], R8 ;  /* 0x0005540801007387 */ /* 0x000fe20000100800 */
[-C--:B------:R-:W-:Y:S02]  /*e8c0*/  IMAD R158, R137, R4.reuse, RZ ;  /* 0x00000004899e7224 */ /* 0x080fe400078e02ff */
[-C--:B------:R-:W-:Y:S01]  /*e8d0*/  IMAD R207, R145, R4.reuse, RZ ;  /* 0x0000000491cf7224 */ /* 0x080fe200078e02ff */
[----:B------:R-:W-:Y:S01]  /*e8e0*/  STL [R1+0x558], R9 ;  /* 0x0005580901007387 */ /* 0x000fe20000100800 */
[----:B------:R-:W-:-:S03]  /*e8f0*/  IMAD R153, R153, R4, RZ ;  /* 0x0000000499997224 */ /* 0x000fc600078e02ff */
        /* <DEDUP_REMOVED lines=13> */
[----:B0-----:R-:W-:-:S03]  /*e9d0*/  IMAD R0, R223, R4, RZ ;  /* 0x00000004df007224 */ /* 0x001fc600078e02ff */
[----:B------:R-:W-:Y:S01]  /*e9e0*/  STL [R1+0x578], R195 ;  /* 0x000578c301007387 */ /* 0x000fe20000100800 */
[----:B------:R-:W-:-:S03]  /*e9f0*/  IMAD R3, R208, R4, RZ ;  /* 0x00000004d0037224 */ /* 0x000fc600078e02ff */
[----:B------:R-:W-:Y:S01]  /*ea00*/  STL [R1+0x57c], R188 ;  /* 0x00057cbc01007387 */ /* 0x000fe20000100800 */
[----:B------:R-:W-:-:S03]  /*ea10*/  IMAD R5, R230, R4, RZ ;  /* 0x00000004e6057224 */ /* 0x000fc600078e02ff */
[----:B------:R-:W-:Y:S01]  /*ea20*/  STL [R1+0x580], R177 ;  /* 0x000580b101007387 */ /* 0x000fe20000100800 */
[----:B------:R-:W-:-:S03]  /*ea30*/  IMAD R2, R216, R4, RZ ;  /* 0x00000004d8027224 */ /* 0x000fc600078e02ff */
[----:B------:R-:W-:Y:S04]  /*ea40*/  STL [R1+0x584], R176 ;  /* 0x000584b001007387 */ /* 0x000fe80000100800 */
[----:B------:R-:W-:Y:S01]  /*ea50*/  STL [R1+0x588], R164 ;  /* 0x000588a401007387 */ /* 0x000fe20000100800 */
[----:B------:R-:W-:-:S03]  /*ea60*/  IMAD R10, R245, R4, RZ ;  /* 0x00000004f50a7224 */ /* 0x000fc600078e02ff */
[----:B------:R-:W-:Y:S04]  /*ea70*/  STL [R1+0x58c], R200 ;  /* 0x00058cc801007387 */ /* 0x000fe80000100800 */
[----:B------:R0:W-:Y:S04]  /*ea80*/  STL [R1+0x598], R0 ;  /* 0x0005980001007387 */ /* 0x0001e80000100800 */
[----:B------:R-:W-:Y:S04]  /*ea90*/  STL [R1+0x590], R3 ;  /* 0x0005900301007387 */ /* 0x000fe80000100800 */
[----:B------:R1:W-:Y:S01]  /*eaa0*/  STL [R1+0x59c], R5 ;  /* 0x00059c0501007387 */ /* 0x0003e20000100800 */
[----:B0-----:R-:W-:-:S03]  /*eab0*/  IMAD R0, R237, R4, RZ ;  /* 0x00000004ed007224 */ /* 0x001fc600078e02ff */
[----:B------:R-:W-:Y:S04]  /*eac0*/  STL [R1+0x594], R2 ;  /* 0x0005940201007387 */ /* 0x000fe80000100800 */
        /* <DEDUP_REMOVED lines=38> */
[----:B------:R1:W-:Y:S01]  /*ed30*/  STL [R1+0x194], R10 ;  /* 0x0001940a01007387 */ /* 0x0003e20000100800 */
[----:B------:R-:W-:-:S03]  /*ed40*/  IMAD R11, R73, R4, RZ ;  /* 0x00000004490b7224 */ /* 0x000fc600078e02ff */
[----:B------:R2:W-:Y:S01]  /*ed50*/  STL [R1+0x190], R5 ;  /* 0x0001900501007387 */ /* 0x0005e20000100800 */
[-C--:B0-----:R-:W-:Y:S02]  /*ed60*/  IMAD R0, R196, R4.reuse, RZ ;  /* 0x00000004c4007224 */ /* 0x081fe400078e02ff */
[----:B-1----:R-:W-:-:S03]  /*ed70*/  IMAD R10, R23, R4, RZ ;  /* 0x00000004170a7224 */ /* 0x002fc600078e02ff */
[----:B------:R-:W-:Y:S01]  /*ed80*/  STL [R1+0x17c], R0 ;  /* 0x00017c0001007387 */ /* 0x000fe20000100800 */
[----:B--2---:R-:W-:-:S03]  /*ed90*/  IMAD R5, R68, R4, RZ ;  /* 0x0000000444057224 */ /* 0x004fc600078e02ff */
        /* <DEDUP_REMOVED lines=10> */
[----:B------:R-:W2:Y:S01]  /*ee40*/  LDL R23, [R1+0x80] ;  /* 0x0000800001177983 */ /* 0x000ea20000100800 */
[----:B0-----:R-:W-:-:S03]  /*ee50*/  IMAD R5, R38, R4, RZ ;  /* 0x0000000426057224 */ /* 0x001fc600078e02ff */
[----:B------:R0:W-:Y:S04]  /*ee60*/  STL [R1+0xf8], R10 ;  /* 0x0000f80a01007387 */ /* 0x0001e80000100800 */
[----:B------:R-:W3:Y:S04]  /*ee70*/  LDL R19, [R1+0x84] ;  /* 0x0000840001137983 */ /* 0x000ee80000100800 */
[----:B------:R4:W-:Y:S04]  /*ee80*/  STL [R1+0x40], R5 ;  /* 0x0000400501007387 */ /* 0x0009e80000100800 */
[----:B------:R-:W3:Y:S04]  /*ee90*/  LDL R14, [R1+0x90] ;  /* 0x00009000010e7983 */ /* 0x000ee80000100800 */
[----:B-1----:R-:W3:Y:S04]  /*eea0*/  LDL R11, [R1+0x3c] ;  /* 0x00003c00010b7983 */ /* 0x002ee80000100800 */
[----:B0-----:R-:W2:Y:S04]  /*eeb0*/  LDL R10, [R1+0x38] ;  /* 0x00003800010a7983 */ /* 0x001ea80000100800 */
[----:B------:R-:W3:Y:S04]  /*eec0*/  LDL R22, [R1+0x28] ;  /* 0x0000280001167983 */ /* 0x000ee80000100800 */
[----:B----4-:R-:W4:Y:S04]  /*eed0*/  LDL R5, [R1+0x94] ;  /* 0x0000940001057983 */ /* 0x010f280000100800 */
[----:B------:R-:W3:Y:S04]  /*eee0*/  LDL R15, [R1+0xa0] ;  /* 0x0000a000010f7983 */ /* 0x000ee80000100800 */
[----:B------:R-:W3:Y:S04]  /*eef0*/  LDL R18, [R1+0x1c] ;  /* 0x00001c0001127983 */ /* 0x000ee80000100800 */
[----:B------:R-:W3:Y:S01]  /*ef00*/  LDL.LU R152, [R1+0x2c] ;  /* 0x00002c0001987983 */ /* 0x000ee20000300800 */
[----:B------:R-:W-:-:S03]  /*ef10*/  IMAD R138, R12, R4, RZ ;  /* 0x000000040c8a7224 */ /* 0x000fc600078e02ff */
[----:B------:R-:W3:Y:S01]  /*ef20*/  LDL.LU R21, [R1+0xb0] ;  /* 0x0000b00001157983 */ /* 0x000ee20000300800 */
[----:B------:R-:W-:-:S03]  /*ef30*/  IMAD R223, R17, R4, RZ ;  /* 0x0000000411df7224 */ /* 0x000fc600078e02ff */
[----:B------:R-:W3:Y:S01]  /*ef40*/  LDL.LU R20, [R1+0xc] ;  /* 0x00000c0001147983 */ /* 0x000ee20000300800 */
[----:B------:R-:W-:-:S03]  /*ef50*/  IMAD R246, R165, R4, RZ ;  /* 0x00000004a5f67224 */ /* 0x000fc600078e02ff */
[----:B------:R-:W3:Y:S04]  /*ef60*/  LDL.LU R16, [R1+0x8] ;  /* 0x0000080001107983 */ /* 0x000ee80000300800 */
[----:B------:R-:W3:Y:S04]  /*ef70*/  LDL.LU R13, [R1+0xb4] ;  /* 0x0000b400010d7983 */ /* 0x000ee80000300800 */
[----:B------:R-:W3:Y:S04]  /*ef80*/  LDL.LU R12, [R1+0xa4] ;  /* 0x0000a400010c7983 */ /* 0x000ee80000300800 */
[----:B------:R-:W3:Y:S04]  /*ef90*/  LDL.LU R17, [R1+0x18] ;  /* 0x0000180001117983 */ /* 0x000ee80000300800 */
[----:B------:R-:W3:Y:S01]  /*efa0*/  LDL R165, [R1+0x50] ;  /* 0x0000500001a57983 */ /* 0x000ee20000100800 */
[----:B------:R-:W-:-:S04]  /*efb0*/  IMAD.WIDE R214, R212, 0x2, R6 ;  /* 0x00000002d4d67825 */ /* 0x000fc800078e0206 */
[-C--:B------:R-:W-:Y:S02]  /*efc0*/  IMAD R217, R210, R4.reuse, RZ ;  /* 0x00000004d2d97224 */ /* 0x080fe400078e02ff */
[-C--:B------:R-:W-:Y:S02]  /*efd0*/  IMAD R221, R239, R4.reuse, RZ ;  /* 0x00000004efdd7224 */ /* 0x080fe400078e02ff */
[-C--:B------:R-:W-:Y:S02]  /*efe0*/  IMAD R234, R204, R4.reuse, RZ ;  /* 0x00000004ccea7224 */ /* 0x080fe400078e02ff */
[-C--:B------:R-:W-:Y:S02]  /*eff0*/  IMAD R242, R228, R4.reuse, RZ ;  /* 0x00000004e4f27224 */ /* 0x080fe400078e02ff */
[-C--:B------:R-:W-:Y:S02]  /*f000*/  IMAD R210, R151, R4.reuse, RZ ;  /* 0x0000000497d27224 */ /* 0x080fe400078e02ff */
[----:B------:R-:W-:-:S02]  /*f010*/  IMAD R145, R231, R4, RZ ;  /* 0x00000004e7917224 */ /* 0x000fc400078e02ff */
        /* <DEDUP_REMOVED lines=41> */
[-C--:B------:R-:W-:Y:S01]  /*f2b0*/  IMAD R222, R222, R4.reuse, RZ ;  /* 0x00000004dede7224 */ /* 0x080fe200078e02ff */
[----:B------:R-:W3:Y:S01]  /*f2c0*/  LDL R183, [R1+0x54] ;  /* 0x0000540001b77983 */ /* 0x000ee20000100800 */
        /* <DEDUP_REMOVED lines=15> */
[-C--:B------:R-:W-:Y:S01]  /*f3c0*/  IMAD R204, R129, R4.reuse, RZ ;  /* 0x0000000481cc7224 */ /* 0x080fe200078e02ff */
[----:B------:R-:W3:Y:S01]  /*f3d0*/  LDL R159, [R1+0x74] ;  /* 0x00007400019f7983 */ /* 0x000ee20000100800 */
[-C--:B------:R-:W-:Y:S02]  /*f3e0*/  IMAD R231, R46, R4.reuse, RZ ;  /* 0x000000042ee77224 */ /* 0x080fe400078e02ff */
[-C--:B------:R-:W-:Y:S02]  /*f3f0*/  IMAD R151, R56, R4.reuse, RZ ;  /* 0x0000000438977224 */ /* 0x080fe400078e02ff */
[----:B------:R-:W-:-:S02]  /*f400*/  IMAD R247, R206, R4, RZ ;  /* 0x00000004cef77224 */ /* 0x000fc400078e02ff */
[----:B------:R-:W-:Y:S01]  /*f410*/  IMAD R248, R248, R4, RZ ;  /* 0x00000004f8f87224 */ /* 0x000fe200078e02ff */
[----:B------:R-:W3:Y:S04]  /*f420*/  LDL R206, [R1+0x70] ;  /* 0x0000700001ce7983 */ /* 0x000ee80000100800 */
[----:B------:R-:W3:Y:S04]  /*f430*/  LDL R4, [R1+0x60] ;  /* 0x0000600001047983 */ /* 0x000ee80000100800 */
[----:B------:R0:W-:Y:S04]  /*f440*/  STL.64 [R1+0x1b78], R214 ;  /* 0x001b78d601007387 */ /* 0x0001e80000100a00 */
[----:B0-----:R-:W3:Y:S01]  /*f450*/  LDL R215, [R1+0x64] ;  /* 0x0000640001d77983 */ /* 0x001ee20000100800 */
[----:B------:R-:W-:-:S04]  /*f460*/  IMAD.WIDE R208, R80, 0x2, R6 ;  /* 0x0000000250d07825 */ /* 0x000fc800078e0206 */
[--C-:B------:R-:W-:Y:S01]  /*f470*/  IMAD.WIDE R202, R201, 0x2, R6.reuse ;  /* 0x00000002c9ca7825 */ /* 0x100fe200078e0206 */
[----:B------:R-:W-:Y:S03]  /*f480*/  STL [R1+0x1b88], R208 ;  /* 0x001b88d001007387 */ /* 0x000fe60000100800 */
[--C-:B------:R-:W-:Y:S01]  /*f490*/  IMAD.WIDE R196, R194, 0x2, R6.reuse ;  /* 0x00000002c2c47825 */ /* 0x100fe200078e0206 */
[----:B------:R-:W-:Y:S03]  /*f4a0*/  STL [R1+0x1b84], R209 ;  /* 0x001b84d101007387 */ /* 0x000fe60000100800 */
[--C-:B------:R-:W-:Y:S01]  /*f4b0*/  IMAD.WIDE R190, R84, 0x2, R6.reuse ;  /* 0x0000000254be7825 */ /* 0x100fe200078e0206 */
[----:B------:R-:W-:Y:S03]  /*f4c0*/  STL [R1+0x1b90], R202 ;  /* 0x001b90ca01007387 */ /* 0x000fe60000100800 */
[--C-:B------:R-:W-:Y:S01]  /*f4d0*/  IMAD.WIDE R184, R104, 0x2, R6.reuse ;  /* 0x0000000268b87825 */ /* 0x100fe200078e0206 */
[----:B------:R-:W-:Y:S03]  /*f4e0*/  STL [R1+0x1b8c], R203 ;  /* 0x001b8ccb01007387 */ /* 0x000fe60000100800 */
[--C-:B------:R-:W-:Y:S01]  /*f4f0*/  IMAD.WIDE R178, R125, 0x2, R6.reuse ;  /* 0x000000027db27825 */ /* 0x100fe200078e0206 */
[----:B------:R-:W-:Y:S04]  /*f500*/  STL [R1+0x1b98], R196 ;  /* 0x001b98c401007387 */ /* 0x000fe80000100800 */
[----:B------:R-:W-:Y:S01]  /*f510*/  STL [R1+0x1b94], R197 ;  /* 0x001b94c501007387 */ /* 0x000fe20000100800 */
[----:B------:R-:W-:-:S03]  /*f520*/  IMAD.WIDE R172, R171, 0x2, R6 ;  /* 0x00000002abac7825 */ /* 0x000fc600078e0206 */
[----:B------:R0:W-:Y:S01]  /*f530*/  STL [R1+0x1ba0], R190 ;  /* 0x001ba0be01007387 */ /* 0x0001e20000100800 */
[----:B------:R-:W-:-:S03]  /*f540*/  IMAD.WIDE R166, R146, 0x2, R6 ;  /* 0x0000000292a67825 */ /* 0x000fc600078e0206 */
[----:B------:R-:W-:Y:S01]  /*f550*/  STL [R1+0x1b9c], R191 ;  /* 0x001b9cbf01007387 */ /* 0x000fe20000100800 */
[----:B------:R-:W-:-:S03]  /*f560*/  IMAD.WIDE R160, R250, 0x2, R6 ;  /* 0x00000002faa07825 */ /* 0x000fc600078e0206 */
[----:B------:R-:W-:Y:S04]  /*f570*/  STL [R1+0x1ba8], R184 ;  /* 0x001ba8b801007387 */ /* 0x000fe80000100800 */
        /* <DEDUP_REMOVED lines=8> */
[----:B------:R-:W-:Y:S01]  /*f600*/  STL [R1+0x1bc4], R161 ;  /* 0x001bc4a101007387 */ /* 0x000fe20000100800 */
[----:B--2---:R-:W-:-:S04]  /*f610*/  IMAD.WIDE R74, R10, 0x2, R6 ;  /* 0x000000020a4a7825 */ /* 0x004fc800078e0206 */
[----:B----4-:R-:W-:-:S04]  /*f620*/  IMAD.WIDE R58, R5, 0x2, R6 ;  /* 0x00000002053a7825 */ /* 0x010fc800078e0206 */
[----:B---3--:R-:W-:-:S05]  /*f630*/  IMAD.WIDE R154, R152, 0x2, R6 ;  /* 0x00000002989a7825 */ /* 0x008fca00078e0206 */
[----:B------:R-:W-:Y:S04]  /*f640*/  STL [R1+0x1bd0], R154 ;  /* 0x001bd09a01007387 */ /* 0x000fe80000100800 */
[----:B------:R-:W-:Y:S04]  /*f650*/  STL [R1+0x1bcc], R155 ;  /* 0x001bcc9b01007387 */ /* 0x000fe80000100800 */
[----:B------:R-:W2:Y:S04]  /*f660*/  LDL R10, [R1+0xc0] ;  /* 0x0000c000010a7983 */ /* 0x000ea80000100800 */
[----:B------:R-:W3:Y:S01]  /*f670*/  LDL R5, [R1+0xc4] ;  /* 0x0000c40001057983 */ /* 0x000ee20000100800 */
[----:B------:R-:W-:-:S03]  /*f680*/  IMAD.WIDE R106, R23, 0x2, R6 ;  /* 0x00000002176a7825 */ /* 0x000fc600078e0206 */
[----:B0-----:R-:W4:Y:S01]  /*f690*/  LDL R190, [R1+0xd0] ;  /* 0x0000d00001be7983 */ /* 0x001f220000100800 */
[----:B------:R-:W-:-:S03]  /*f6a0*/  IMAD.WIDE R66, R22, 0x2, R6 ;  /* 0x0000000216427825 */ /* 0x000fc600078e0206 */
[----:B------:R-:W4:Y:S01]  /*f6b0*/  LDL R197, [R1+0xe0] ;  /* 0x0000e00001c57983 */ /* 0x000f220000100800 */
[----:B------:R-:W-:-:S03]  /*f6c0*/  IMAD.WIDE R114, R165, 0x2, R6 ;  /* 0x00000002a5727825 */ /* 0x000fc600078e0206 */
[----:B------:R-:W4:Y:S04]  /*f6d0*/  LDL R196, [R1+0xe4] ;  /* 0x0000e40001c47983 */ /* 0x000f280000100800 */
[----:B------:R-:W4:Y:S01]  /*f6e0*/  LDL R165, [R1+0xd4] ;  /* 0x0000d40001a57983 */ /* 0x000f220000100800 */
[----:B------:R-:W-:-:S03]  /*f6f0*/  IMAD.WIDE R22, R20, 0x2, R6 ;  /* 0x0000000214167825 */ /* 0x000fc600078e0206 */
        /* <DEDUP_REMOVED lines=9> */
[----:B------:R-:W-:-:S04]  /*f790*/  IMAD.WIDE R50, R15, 0x2, R6 ;  /* 0x000000020f327825 */ /* 0x000fc800078e0206 */
[----:B------:R-:W-:-:S04]  /*f7a0*/  IMAD.WIDE R14, R13, 0x2, R6 ;  /* 0x000000020d0e7825 */ /* 0x000fc800078e0206 */
[----:B------:R-:W-:-:S04]  /*f7b0*/  IMAD.WIDE R82, R11, 0x2, R6 ;  /* 0x000000020b527825 */ /* 0x000fc800078e0206 */
[--C-:B------:R-:W-:Y:S02]  /*f7c0*/  IMAD.WIDE R122, R183, 0x2, R6.reuse ;  /* 0x00000002b77a7825 */ /* 0x100fe400078e0206 */
[----:B------:R-:W4:Y:S02]  /*f7d0*/  LDL R183, [R1+0x148] ;  /* 0x0001480001b77983 */ /* 0x000f240000100800 */
[--C-:B------:R-:W-:Y:S02]  /*f7e0*/  IMAD.WIDE R130, R159, 0x2, R6.reuse ;  /* 0x000000029f827825 */ /* 0x100fe400078e0206 */
[----:B------:R-:W4:Y:S02]  /*f7f0*/  LDL R159, [R1+0x134] ;  /* 0x00013400019f7983 */ /* 0x000f240000100800 */
[--C-:B------:R-:W-:Y:S02]  /*f800*/  IMAD.WIDE R136, R206, 0x2, R6.reuse ;  /* 0x00000002ce887825 */ /* 0x100fe400078e0206 */
[----:B------:R-:W4:Y:S02]  /*f810*/  LDL R206, [R1+0x130] ;  /* 0x0001300001ce7983 */ /* 0x000f240000100800 */
[----:B------:R-:W-:-:S02]  /*f820*/  IMAD.WIDE R148, R215, 0x2, R6 ;  /* 0x00000002d7947825 */ /* 0x000fc400078e0206 */
[----:B------:R-:W4:Y:S02]  /*f830*/  LDL R215, [R1+0x124] ;  /* 0x0001240001d77983 */ /* 0x000f240000100800 */
[--C-:B------:R-:W-:Y:S02]  /*f840*/  IMAD.WIDE R142, R4, 0x2, R6.reuse ;  /* 0x00000002048e7825 */ /* 0x100fe400078e0206 */
[----:B------:R-:W-:Y:S04]  /*f850*/  STL [R1+0x1bd8], R22 ;  /* 0x001bd81601007387 */ /* 0x000fe80000100800 */
[----:B------:R-:W-:Y:S04]  /*f860*/  STL [R1+0x1bd4], R23 ;  /* 0x001bd41701007387 */ /* 0x000fe80000100800 */
[----:B------:R-:W-:Y:S04]  /*f870*/  STL [R1+0x1be0], R18 ;  /* 0x001be01201007387 */ /* 0x000fe80000100800 */
[----:B------:R-:W-:Y:S04]  /*f880*/  STL [R1+0x1bdc], R19 ;  /* 0x001bdc1301007387 */ /* 0x000fe80000100800 */
[----:B------:R-:W-:Y:S04]  /*f890*/  STL [R1+0x1be8], R14 ;  /* 0x001be80e01007387 */ /* 0x000fe80000100800 */
[----:B------:R-:W-:Y:S01]  /*f8a0*/  STL [R1+0x1be4], R15 ;  /* 0x001be40f01007387 */ /* 0x000fe20000100800 */
[----:B--2---:R-:W-:-:S04]  /*f8b0*/  IMAD.WIDE R10, R10, 0x2, R6 ;  /* 0x000000020a0a7825 */ /* 0x004fc800078e0206 */
[--C-:B---3--:R-:W-:Y:S01]  /*f8c0*/  IMAD.WIDE R4, R5, 0x2, R6.reuse ;  /* 0x0000000205047825 */ /* 0x108fe200078e0206 */
[----:B------:R-:W-:Y:S04]  /*f8d0*/  STL [R1+0x1bf0], R10 ;  /* 0x001bf00a01007387 */ /* 0x000fe80000100800 */
[----:B------:R0:W-:Y:S04]  /*f8e0*/  STL [R1+0x1bec], R11 ;  /* 0x001bec0b01007387 */ /* 0x0001e80000100800 */
[----:B------:R-:W-:Y:S04]  /*f8f0*/  STL [R1+0x1bf8], R4 ;  /* 0x001bf80401007387 */ /* 0x000fe80000100800 */
[----:B------:R1:W-:Y:S01]  /*f900*/  STL [R1+0x1bf4], R5 ;  /* 0x001bf40501007387 */ /* 0x0003e20000100800 */
[----:B----4-:R-:W-:-:S03]  /*f910*/  IMAD.WIDE R62, R165, 0x2, R6 ;  /* 0x00000002a53e7825 */ /* 0x010fc600078e0206 */
[----:B------:R-:W2:Y:S01]  /*f920*/  LDL R165, [R1+0x14c] ;  /* 0x00014c0001a57983 */ /* 0x000ea20000100800 */
[----:B------:R-:W-:-:S04]  /*f930*/  IMAD.WIDE R54, R190, 0x2, R6 ;  /* 0x00000002be367825 */ /* 0x000fc800078e0206 */
[----:B------:R-:W-:-:S04]  /*f940*/  IMAD.WIDE R70, R197, 0x2, R6 ;  /* 0x00000002c5467825 */ /* 0x000fc800078e0206 */
[----:B------:R-:W-:-:S04]  /*f950*/  IMAD.WIDE R78, R196, 0x2, R6 ;  /* 0x00000002c44e7825 */ /* 0x000fc800078e0206 */
[----:B------:R-:W-:-:S04]  /*f960*/  IMAD.WIDE R94, R203, 0x2, R6 ;  /* 0x00000002cb5e7825 */ /* 0x000fc800078e0206 */
[----:B------:R-:W-:-:S04]  /*f970*/  IMAD.WIDE R102, R202, 0x2, R6 ;  /* 0x00000002ca667825 */ /* 0x000fc800078e0206 */
[----:B------:R-:W-:-:S04]  /*f980*/  IMAD.WIDE R110, R209, 0x2, R6 ;  /* 0x00000002d16e7825 */ /* 0x000fc800078e0206 */
[----:B------:R-:W-:-:S04]  /*f990*/  IMAD.WIDE R118, R208, 0x2, R6 ;  /* 0x00000002d0767825 */ /* 0x000fc800078e0206 */
[----:B------:R-:W-:-:S04]  /*f9a0*/  IMAD.WIDE R126, R214, 0x2, R6 ;  /* 0x00000002d67e7825 */ /* 0x000fc800078e0206 */
[----:B0-----:R-:W-:-:S04]  /*f9b0*/  IMAD.WIDE R10, R159, 0x2, R6 ;  /* 0x000000029f0a7825 */ /* 0x001fc800078e0206 */
[----:B------:R-:W-:-:S04]  /*f9c0*/  IMAD.WIDE R14, R206, 0x2, R6 ;  /* 0x00000002ce0e7825 */ /* 0x000fc800078e0206 */
[----:B-1----:R-:W-:-:S05]  /*f9d0*/  IMAD.WIDE R4, R215, 0x2, R6 ;  /* 0x00000002d7047825 */ /* 0x002fca00078e0206 */
[----:B------:R0:W-:Y:S04]  /*f9e0*/  STL.64 [R1], R4 ;  /* 0x0000000401007387 */ /* 0x0001e80000100a00 */
[----:B------:R-:W-:Y:S04]  /*f9f0*/  STL.64 [R1+0x10], R14 ;  /* 0x0000100e01007387 */ /* 0x000fe80000100a00 */
[----:B------:R-:W3:Y:S01]  /*fa00*/  LDL R19, [R1+0x160] ;  /* 0x0001600001137983 */ /* 0x000ee20000100800 */
[----:B0-----:R-:W-:-:S03]  /*fa10*/  IMAD.WIDE R4, R183, 0x2, R6 ;  /* 0x00000002b7047825 */ /* 0x001fc600078e0206 */
[----:B------:R-:W-:Y:S04]  /*fa20*/  STL.64 [R1+0x20], R10 ;  /* 0x0000200a01007387 */ /* 0x000fe80000100a00 */
[----:B------:R-:W4:Y:S04]  /*fa30*/  LDL R18, [R1+0x164] ;  /* 0x0001640001127983 */ /* 0x000f280000100800 */
[----:B------:R2:W-:Y:S04]  /*fa40*/  STL.64 [R1+0x30], R4 ;  /* 0x0000300401007387 */ /* 0x0005e80000100a00 */
[----:B------:R-:W4:Y:S04]  /*fa50*/  LDL R23, [R1+0x170] ;  /* 0x0001700001177983 */ /* 0x000f280000100800 */
        /* <DEDUP_REMOVED lines=16> */
[----:B------:R-:W4:Y:S01]  /*fb60*/  LDL R197, [R1+0x21c] ;  /* 0x00021c0001c57983 */ /* 0x000f220000100800 */
[----:B--2---:R-:W-:-:S05]  /*fb70*/  IMAD.WIDE R4, R165, 0x2, R6 ;  /* 0x00000002a5047825 */ /* 0x004fca00078e0206 */
[----:B------:R0:W-:Y:S04]  /*fb80*/  STL.64 [R1+0x48], R4 ;  /* 0x0000480401007387 */ /* 0x0001e80000100a00 */
[----:B------:R-:W2:Y:S04]  /*fb90*/  LDL R196, [R1+0x228] ;  /* 0x0002280001c47983 */ /* 0x000ea80000100800 */
        /* <DEDUP_REMOVED lines=8> */
[----:B------:R-:W2:Y:S01]  /*fc20*/  LDL R165, [R1+0x278] ;  /* 0x0002780001a57983 */ /* 0x000ea20000100800 */
[----:B---3--:R-:W-:-:S05]  /*fc30*/  IMAD.WIDE R14, R19, 0x2, R6 ;  /* 0x00000002130e7825 */ /* 0x008fca00078e0206 */
[----:B------:R1:W-:Y:S01]  /*fc40*/  STL.64 [R1+0x58], R14 ;  /* 0x0000580e01007387 */ /* 0x0003e20000100a00 */
[----:B----4-:R-:W-:-:S04]  /*fc50*/  IMAD.WIDE R10, R18, 0x2, R6 ;  /* 0x00000002120a7825 */ /* 0x010fc800078e0206 */
[--C-:B0-----:R-:W-:Y:S01]  /*fc60*/  IMAD.WIDE R4, R23, 0x2, R6.reuse ;  /* 0x0000000217047825 */ /* 0x101fe200078e0206 */
[----:B------:R0:W-:Y:S03]  /*fc70*/  STL.64 [R1+0x68], R10 ;  /* 0x0000680a01007387 */ /* 0x0001e60000100a00 */
[--C-:B-1----:R-:W-:Y:S01]  /*fc80*/  IMAD.WIDE R14, R22, 0x2, R6.reuse ;  /* 0x00000002160e7825 */ /* 0x102fe200078e0206 */
[----:B------:R1:W-:Y:S04]  /*fc90*/  STL.64 [R1+0x78], R4 ;  /* 0x0000780401007387 */ /* 0x0003e80000100a00 */
[----:B------:R3:W-:Y:S01]  /*fca0*/  STL.64 [R1+0x88], R14 ;  /* 0x0000880e01007387 */ /* 0x0007e20000100a00 */
[----:B0-----:R-:W-:-:S04]  /*fcb0*/  IMAD.WIDE R10, R155, 0x2, R6 ;  /* 0x000000029b0a7825 */ /* 0x001fc800078e0206 */
[--C-:B-1----:R-:W-:Y:S01]  /*fcc0*/  IMAD.WIDE R4, R154, 0x2, R6.reuse ;  /* 0x000000029a047825 */ /* 0x102fe200078e0206 */
[----:B------:R0:W-:Y:S03]  /*fcd0*/  STL.64 [R1+0x98], R10 ;  /* 0x0000980a01007387 */ /* 0x0001e60000100a00 */
[--C-:B---3--:R-:W-:Y:S01]  /*fce0*/  IMAD.WIDE R14, R161, 0x2, R6.reuse ;  /* 0x00000002a10e7825 */ /* 0x108fe200078e0206 */
        /* <DEDUP_REMOVED lines=16> */
[----:B------:R-:W-:Y:S03]  /*fdf0*/  STL.64 [R1+0x140], R10 ;  /* 0x0001400a01007387 */ /* 0x000fe60000100a00 */
[--C-:B---3--:R-:W-:Y:S01]  /*fe00*/  IMAD.WIDE R14, R184, 0x2, R6.reuse ;  /* 0x00000002b80e7825 */ /* 0x108fe200078e0206 */
[----:B------:R0:W-:Y:S04]  /*fe10*/  STL.64 [R1+0x158], R4 ;  /* 0x0001580401007387 */ /* 0x0001e80000100a00 */
[----:B------:R1:W-:Y:S01]  /*fe20*/  STL.64 [R1+0x168], R14 ;  /* 0x0001680e01007387 */ /* 0x0003e20000100a00 */
[----:B0-----:R-:W-:-:S03]  /*fe30*/  IMAD.WIDE R4, R183, 0x2, R6 ;  /* 0x00000002b7047825 */ /* 0x001fc600078e0206 */
[----:B------:R-:W3:Y:S01]  /*fe40*/  LDL R183, [R1+0x288] ;  /* 0x0002880001b77983 */ /* 0x000ee20000100800 */
[----:B------:R-:W-:-:S04]  /*fe50*/  IMAD.WIDE R10, R191, 0x2, R6 ;  /* 0x00000002bf0a7825 */ /* 0x000fc800078e0206 */
[--C-:B-1----:R-:W-:Y:S01]  /*fe60*/  IMAD.WIDE R14, R190, 0x2, R6.reuse ;  /* 0x00000002be0e7825 */ /* 0x102fe200078e0206 */
[----:B------:R0:W-:Y:S04]  /*fe70*/  STL.64 [R1+0x180], R10 ;  /* 0x0001800a01007387 */ /* 0x0001e80000100a00 */
[----:B------:R2:W-:Y:S04]  /*fe80*/  STL.64 [R1+0x198], R4 ;  /* 0x0001980401007387 */ /* 0x0005e80000100a00 */
[----:B------:R1:W-:Y:S01]  /*fe90*/  STL.64 [R1+0x1a8], R14 ;  /* 0x0001a80e01007387 */ /* 0x0003e20000100a00 */
[----:B0-----:R-:W-:-:S05]  /*fea0*/  IMAD.WIDE R10, R197, 0x2, R6 ;  /* 0x00000002c50a7825 */ /* 0x001fca00078e0206 */
[----:B------:R0:W-:Y:S01]  /*feb0*/  STL.64 [R1+0x1c0], R10 ;  /* 0x0001c00a01007387 */ /* 0x0001e20000100a00 */
[----:B--2---:R-:W-:-:S04]  /*fec0*/  IMAD.WIDE R4, R196, 0x2, R6 ;  /* 0x00000002c4047825 */ /* 0x004fc800078e0206 */
[--C-:B-1----:R-:W-:Y:S01]  /*fed0*/  IMAD.WIDE R14, R203, 0x2, R6.reuse ;  /* 0x00000002cb0e7825 */ /* 0x102fe200078e0206 */
[----:B------:R1:W-:Y:S03]  /*fee0*/  STL.64 [R1+0x1d0], R4 ;  /* 0x0001d00401007387 */ /* 0x0003e60000100a00 */
[--C-:B0-----:R-:W-:Y:S01]  /*fef0*/  IMAD.WIDE R10, R202, 0x2, R6.reuse ;  /* 0x00000002ca0a7825 */ /* 0x101fe200078e0206 */
[----:B------:R0:W-:Y:S04]  /*ff00*/  STL.64 [R1+0x1e8], R14 ;  /* 0x0001e80e01007387 */ /* 0x0001e80000100a00 */
[----:B------:R2:W-:Y:S01]  /*ff10*/  STL.64 [R1+0x1f8], R10 ;  /* 0x0001f80a01007387 */ /* 0x0005e20000100a00 */
[----:B-1----:R-:W-:-:S04]  /*ff20*/  IMAD.WIDE R4, R209, 0x2, R6 ;  /* 0x00000002d1047825 */ /* 0x002fc800078e0206 */
[--C-:B0-----:R-:W-:Y:S01]  /*ff30*/  IMAD.WIDE R14, R208, 0x2, R6.reuse ;  /* 0x00000002d00e7825 */ /* 0x101fe200078e0206 */
[----:B------:R0:W-:Y:S03]  /*ff40*/  STL.64 [R1+0x210], R4 ;  /* 0x0002100401007387 */ /* 0x0001e60000100a00 */
[--C-:B--2---:R-:W-:Y:S01]  /*ff50*/  IMAD.WIDE R10, R214, 0x2, R6.reuse ;  /* 0x00000002d60a7825 */ /* 0x104fe200078e0206 */
[----:B------:R1:W-:Y:S04]  /*ff60*/  STL.64 [R1+0x220], R14 ;  /* 0x0002200e01007387 */ /* 0x0003e80000100a00 */
[----:B------:R2:W-:Y:S01]  /*ff70*/  STL.64 [R1+0x230], R10 ;  /* 0x0002300a01007387 */ /* 0x0005e20000100a00 */
[----:B0-----:R-:W-:-:S04]  /*ff80*/  IMAD.WIDE R4, R215, 0x2, R6 ;  /* 0x00000002d7047825 */ /* 0x001fc800078e0206 */
[--C-:B-1----:R-:W-:Y:S01]  /*ff90*/  IMAD.WIDE R14, R206, 0x2, R6.reuse ;  /* 0x00000002ce0e7825 */ /* 0x102fe200078e0206 */
[----:B------:R0:W-:Y:S03]  /*ffa0*/  STL.64 [R1+0x240], R4 ;  /* 0x0002400401007387 */ /* 0x0001e60000100a00 */
[--C-:B--2---:R-:W-:Y:S01]  /*ffb0*/  IMAD.WIDE R10, R159, 0x2, R6.reuse ;  /* 0x000000029f0a7825 */ /* 0x104fe200078e0206 */
[----:B------:R-:W-:Y:S04]  /*ffc0*/  STL.64 [R1+0x250], R14 ;  /* 0x0002500e01007387 */ /* 0x000fe80000100a00 */
[----:B------:R-:W2:Y:S01]  /*ffd0*/  LDL R19, [R1+0x290] ;  /* 0x0002900001137983 */ /* 0x000ea20000100800 */
        /* <DEDUP_REMOVED lines=22> */
[----:B---3--:R-:W-:-:S05]  /*10140*/  IMAD.WIDE R4, R183, 0x2, R6 ;  /* 0x00000002b7047825 */ /* 0x008fca00078e0206 */
[----:B------:R0:W-:Y:S04]  /*10150*/  STL.64 [R1+0x280], R4 ;  /* 0x0002800401007387 */ /* 0x0001e80000100a00 */
[----:B------:R-:W3:Y:S04]  /*10160*/  LDL R196, [R1+0x388] ;  /* 0x0003880001c47983 */ /* 0x000ee80000100800 */
        /* <DEDUP_REMOVED lines=8> */
[----:B------:R-:W3:Y:S01]  /*101f0*/  LDL R183, [R1+0x3f8] ;  /* 0x0003f80001b77983 */ /* 0x000ee20000100800 */
[----:B--2---:R-:W-:-:S05]  /*10200*/  IMAD.WIDE R14, R19, 0x2, R6 ;  /* 0x00000002130e7825 */ /* 0x004fca00078e0206 */
        /* <DEDUP_REMOVED lines=27> */
[----:B------:R-:W-:Y:S03]  /*103c0*/  STL.64 [R1+0x3c0], R10 ;  /* 0x0003c00a01007387 */ /* 0x000fe60000100a00 */
[--C-:B--2---:R-:W-:Y:S01]  /*103d0*/  IMAD.WIDE R14, R184, 0x2, R6.reuse ;  /* 0x00000002b80e7825 */ /* 0x104fe200078e0206 */
[----:B------:R0:W-:Y:S04]  /*103e0*/  STL.64 [R1+0x3d8], R4 ;  /* 0x0003d80401007387 */ /* 0x0001e80000100a00 */
[----:B------:R1:W-:Y:S01]  /*103f0*/  STL.64 [R1+0x3f0], R14 ;  /* 0x0003f00e01007387 */ /* 0x0003e20000100a00 */
[----:B0-----:R-:W-:-:S03]  /*10400*/  IMAD.WIDE R4, R165, 0x2, R6 ;  /* 0x00000002a5047825 */ /* 0x001fc600078e0206 */
[----:B------:R-:W2:Y:S01]  /*10410*/  LDL R165, [R1+0x400] ;  /* 0x0004000001a57983 */ /* 0x000ea20000100800 */
[----:B------:R-:W-:-:S04]  /*10420*/  IMAD.WIDE R10, R191, 0x2, R6 ;  /* 0x00000002bf0a7825 */ /* 0x000fc800078e0206 */
[--C-:B-1----:R-:W-:Y:S01]  /*10430*/  IMAD.WIDE R14, R190, 0x2, R6.reuse ;  /* 0x00000002be0e7825 */ /* 0x102fe200078e0206 */
[----:B------:R0:W-:Y:S04]  /*10440*/  STL.64 [R1+0x408], R10 ;  /* 0x0004080a01007387 */ /* 0x0001e80000100a00 */
[----:B------:R3:W-:Y:S04]  /*10450*/  STL.64 [R1+0x420], R4 ;  /* 0x0004200401007387 */ /* 0x0007e80000100a00 */
[----:B------:R1:W-:Y:S01]  /*10460*/  STL.64 [R1+0x438], R14 ;  /* 0x0004380e01007387 */ /* 0x0003e20000100a00 */
[----:B0-----:R-:W-:-:S05]  /*10470*/  IMAD.WIDE R10, R197, 0x2, R6 ;  /* 0x00000002c50a7825 */ /* 0x001fca00078e0206 */
[----:B------:R0:W-:Y:S01]  /*10480*/  STL.64 [R1+0x450], R10 ;  /* 0x0004500a01007387 */ /* 0x0001e20000100a00 */
[----:B---3--:R-:W-:-:S04]  /*10490*/  IMAD.WIDE R4, R196, 0x2, R6 ;  /* 0x00000002c4047825 */ /* 0x008fc800078e0206 */
        /* <DEDUP_REMOVED lines=54> */
[--C-:B------:R-:W-:Y:S01]  /*10800*/  IMAD.WIDE R10, R23, 0x2, R6.reuse ;  /* 0x00000002170a7825 */ /* 0x100fe200078e0206 */
        /* <DEDUP_REMOVED lines=26> */
[----:B------:R-:W-:Y:S04]  /*109b0*/  STL.64 [R1+0xd18], R10 ;  /* 0x000d180a01007387 */ /* 0x000fe80000100a00 */
[----:B------:R0:W-:Y:S04]  /*109c0*/  STL.64 [R1+0xd28], R4 ;  /* 0x000d280401007387 */ /* 0x0001e80000100a00 */
[----:B0-----:R-:W3:Y:S01]  /*109d0*/  LDL.LU R4, [R1+0x598] ;  /* 0x0005980001047983 */ /* 0x001ee20000300800 */
[----:B------:R-:W-:-:S04]  /*109e0*/  IMAD.WIDE R14, R191, 0x2, R6 ;  /* 0x00000002bf0e7825 */ /* 0x000fc800078e0206 */
[--C-:B------:R-:W-:Y:S01]  /*109f0*/  IMAD.WIDE R10, R190, 0x2, R6.reuse ;  /* 0x00000002be0a7825 */ /* 0x100fe200078e0206 */
[----:B------:R0:W-:Y:S03]  /*10a00*/  STL.64 [R1+0xd38], R14 ;  /* 0x000d380e01007387 */ /* 0x0001e60000100a00 */
[--C-:B------:R-:W-:Y:S01]  /*10a10*/  IMAD.WIDE R18, R196, 0x2, R6.reuse ;  /* 0x00000002c4127825 */ /* 0x100fe200078e0206 */
[----:B------:R2:W-:Y:S03]  /*10a20*/  STL.64 [R1+0xd48], R10 ;  /* 0x000d480a01007387 */ /* 0x0005e60000100a00 */
[----:B0-----:R-:W-:-:S05]  /*10a30*/  IMAD.WIDE R14, R197, 0x2, R6 ;  /* 0x00000002c50e7825 */ /* 0x001fca00078e0206 */
[----:B------:R0:W-:Y:S04]  /*10a40*/  STL.64 [R1+0xd58], R14 ;  /* 0x000d580e01007387 */ /* 0x0001e80000100a00 */
[----:B------:R1:W-:Y:S01]  /*10a50*/  STL.64 [R1+0xd68], R18 ;  /* 0x000d681201007387 */ /* 0x0003e20000100a00 */
[----:B--2---:R-:W-:-:S04]  /*10a60*/  IMAD.WIDE R10, R203, 0x2, R6 ;  /* 0x00000002cb0a7825 */ /* 0x004fc800078e0206 */
        /* <DEDUP_REMOVED lines=18> */
[--C-:B-1----:R-:W-:Y:S02]  /*10b90*/  IMAD.WIDE R14, R8, 0x2, R6.reuse ;  /* 0x00000002080e7825 */ /* 0x102fe400078e0206 */
[----:B------:R-:W4:Y:S04]  /*10ba0*/  LDL.LU R8, [R1+0x1c84] ;  /* 0x001c840001087983 */ /* 0x000f280000300800 */
[----:B------:R0:W-:Y:S01]  /*10bb0*/  STL.64 [R1+0xe08], R10 ;  /* 0x000e080a01007387 */ /* 0x0001e20000100a00 */
[----:B--2---:R-:W-:-:S04]  /*10bc0*/  IMAD.WIDE R18, R189, 0x2, R6 ;  /* 0x00000002bd127825 */ /* 0x004fc800078e0206 */
[--C-:B0-----:R-:W-:Y:S02]  /*10bd0*/  IMAD.WIDE R10, R9, 0x2, R6.reuse ;  /* 0x00000002090a7825 */ /* 0x101fe400078e0206 */
[----:B------:R-:W4:Y:S04]  /*10be0*/  LDL.LU R9, [R1+0x1c80] ;  /* 0x001c800001097983 */ /* 0x000f280000300800 */
[----:B------:R0:W-:Y:S04]  /*10bf0*/  STL.64 [R1+0xe18], R14 ;  /* 0x000e180e01007387 */ /* 0x0001e80000100a00 */
[----:B------:R1:W-:Y:S01]  /*10c00*/  STL.64 [R1+0xe28], R10 ;  /* 0x000e280a01007387 */ /* 0x0003e20000100a00 */
[----:B0-----:R-:W-:-:S04]  /*10c10*/  IMAD.WIDE R14, R170, 0x2, R6 ;  /* 0x00000002aa0e7825 */ /* 0x001fc800078e0206 */
[--C-:B-1----:R-:W-:Y:S01]  /*10c20*/  IMAD.WIDE R10, R213, 0x2, R6.reuse ;  /* 0x00000002d50a7825 */ /* 0x102fe200078e0206 */
[----:B------:R0:W-:Y:S04]  /*10c30*/  STL.64 [R1+0xe38], R14 ;  /* 0x000e380e01007387 */ /* 0x0001e80000100a00 */
        /* <DEDUP_REMOVED lines=10> */
[----:B------:R0:W-:Y:S04]  /*10ce0*/  STL.64 [R1+0xe98], R14 ;  /* 0x000e980e01007387 */ /* 0x0001e80000100a00 */
[----:B------:R1:W-:Y:S04]  /*10cf0*/  STL.64 [R1+0xea8], R18 ;  /* 0x000ea81201007387 */ /* 0x0003e80000100a00 */
[----:B------:R-:W4:Y:S01]  /*10d00*/  LDL.LU R5, [R1+0x59c] ;  /* 0x00059c0001057983 */ /* 0x000f220000300800 */
[----:B--2---:R-:W-:-:S04]  /*10d10*/  IMAD.WIDE R10, R188, 0x2, R6 ;  /* 0x00000002bc0a7825 */ /* 0x004fc800078e0206 */
[--C-:B0-----:R-:W-:Y:S01]  /*10d20*/  IMAD.WIDE R14, R177, 0x2, R6.reuse ;  /* 0x00000002b10e7825 */ /* 0x101fe200078e0206 */
[----:B------:R0:W-:Y:S04]  /*10d30*/  STL.64 [R1+0xeb8], R10 ;  /* 0x000eb80a01007387 */ /* 0x0001e80000100a00 */
[----:B------:R2:W-:Y:S01]  /*10d40*/  STL.64 [R1+0xec8], R14 ;  /* 0x000ec80e01007387 */ /* 0x0005e20000100a00 */
[----:B-1----:R-:W-:-:S04]  /*10d50*/  IMAD.WIDE R18, R200, 0x2, R6 ;  /* 0x00000002c8127825 */ /* 0x002fc800078e0206 */
[----:B0-----:R-:W-:-:S04]  /*10d60*/  IMAD.WIDE R10, R176, 0x2, R6 ;  /* 0x00000002b00a7825 */ /* 0x001fc800078e0206 */
[--C-:B--2---:R-:W-:Y:S01]  /*10d70*/  IMAD.WIDE R14, R164, 0x2, R6.reuse ;  /* 0x00000002a40e7825 */ /* 0x104fe200078e0206 */
[----:B------:R0:W-:Y:S04]  /*10d80*/  STL.64 [R1+0xed8], R10 ;  /* 0x000ed80a01007387 */ /* 0x0001e80000100a00 */
[----:B------:R1:W-:Y:S04]  /*10d90*/  STL.64 [R1+0xee8], R14 ;  /* 0x000ee80e01007387 */ /* 0x0003e80000100a00 */
[----:B------:R-:W-:Y:S01]  /*10da0*/  STL.64 [R1+0xef8], R18 ;  /* 0x000ef81201007387 */ /* 0x000fe20000100a00 */
[----:B0-----:R-:W-:-:S04]  /*10db0*/  IMAD.WIDE R10, R3, 0x2, R6 ;  /* 0x00000002030a7825 */ /* 0x001fc800078e0206 */
[--C-:B-1----:R-:W-:Y:S01]  /*10dc0*/  IMAD.WIDE R14, R2, 0x2, R6.reuse ;  /* 0x00000002020e7825 */ /* 0x102fe200078e0206 */
[----:B------:R0:W-:Y:S04]  /*10dd0*/  STL.64 [R1+0xf08], R10 ;  /* 0x000f080a01007387 */ /* 0x0001e80000100a00 */
[----:B0-----:R-:W2:Y:S04]  /*10de0*/  LDL.LU R10, [R1+0x5a0] ;  /* 0x0005a000010a7983 */ /* 0x001ea80000300800 */
[----:B------:R0:W-:Y:S04]  /*10df0*/  STL.64 [R1+0xf18], R14 ;  /* 0x000f180e01007387 */ /* 0x0001e80000100a00 */
[----:B------:R-:W2:Y:S01]  /*10e00*/  LDL.LU R11, [R1+0x5a4] ;  /* 0x0005a400010b7983 */ /* 0x000ea20000300800 */
[----:B---3--:R-:W-:-:S05]  /*10e10*/  IMAD.WIDE R2, R4, 0x2, R6 ;  /* 0x0000000204027825 */ /* 0x008fca00078e0206 */
[----:B------:R4:W-:Y:S04]  /*10e20*/  STL.64 [R1+0xf28], R2 ;  /* 0x000f280201007387 */ /* 0x0009e80000100a00 */
[----:B0-----:R-:W3:Y:S04]  /*10e30*/  LDL.LU R14, [R1+0x5a8] ;  /* 0x0005a800010e7983 */ /* 0x001ee80000300800 */
[----:B------:R-:W3:Y:S04]  /*10e40*/  LDL.LU R15, [R1+0x5ac] ;  /* 0x0005ac00010f7983 */ /* 0x000ee80000300800 */
        /* <DEDUP_REMOVED lines=19> */
[----:B------:R-:W3:Y:S01]  /*10f80*/  LDL.LU R197, [R1+0x154] ;  /* 0x0001540001c57983 */ /* 0x000ee20000300800 */
[----:B----4-:R-:W-:-:S03]  /*10f90*/  IMAD.WIDE R2, R5, 0x2, R6 ;  /* 0x0000000205027825 */ /* 0x010fc600078e0206 */
[----:B------:R2:W-:Y:S04]  /*10fa0*/  STL.64 [R1+0x1c00], R4 ;  /* 0x001c000401007387 */ /* 0x0005e80000100a00 */
[----:B------:R-:W4:Y:S04]  /*10fb0*/  LDL.LU R202, [R1+0x138] ;  /* 0x0001380001ca7983 */ /* 0x000f280000300800 */
[----:B------:R0:W-:Y:S04]  /*10fc0*/  STL.64 [R1+0xf38], R2 ;  /* 0x000f380201007387 */ /* 0x0001e80000100a00 */
[----:B------:R-:W4:Y:S04]  /*10fd0*/  LDL.LU R203, [R1+0x114] ;  /* 0x0001140001cb7983 */ /* 0x000f280000300800 */
[----:B------:R-:W4:Y:S04]  /*10fe0*/  LDL.LU R208, [R1+0x110] ;  /* 0x0001100001d07983 */ /* 0x000f280000300800 */
[----:B------:R-:W4:Y:S04]  /*10ff0*/  LDL.LU R209, [R1+0xfc] ;  /* 0x0000fc0001d17983 */ /* 0x000f280000300800 */
[----:B------:R-:W4:Y:S04]  /*11000*/  LDL.LU R214, [R1+0xf8] ;  /* 0x0000f80001d67983 */ /* 0x000f280000300800 */
[----:B------:R-:W4:Y:S01]  /*11010*/  LDL.LU R215, [R1+0x40] ;  /* 0x0000400001d77983 */ /* 0x000f220000300800 */
[----:B--2---:R-:W-:-:S04]  /*11020*/  IMAD.WIDE R4, R10, 0x2, R6 ;  /* 0x000000020a047825 */ /* 0x004fc800078e0206 */
[--C-:B0-----:R-:W-:Y:S01]  /*11030*/  IMAD.WIDE R2, R11, 0x2, R6.reuse ;  /* 0x000000020b027825 */ /* 0x101fe200078e0206 */
[----:B------:R-:W-:Y:S04]  /*11040*/  STL.64 [R1+0x1c08], R10 ;  /* 0x001c080a01007387 */ /* 0x000fe80000100a00 */
[----:B------:R3:W-:Y:S04]  /*11050*/  STL.64 [R1+0xf48], R4 ;  /* 0x000f480401007387 */ /* 0x0007e80000100a00 */
[----:B------:R0:W-:Y:S01]  /*11060*/  STL.64 [R1+0xf58], R2 ;  /* 0x000f580201007387 */ /* 0x0001e20000100a00 */
[----:B---3--:R-:W-:-:S04]  /*11070*/  IMAD.WIDE R4, R14, 0x2, R6 ;  /* 0x000000020e047825 */ /* 0x008fc800078e0206 */
[--C-:B0-----:R-:W-:Y:S01]  /*11080*/  IMAD.WIDE R2, R15, 0x2, R6.reuse ;  /* 0x000000020f027825 */ /* 0x101fe200078e0206 */
[----:B------:R-:W-:Y:S04]  /*11090*/  STL.64 [R1+0x1c10], R14 ;  /* 0x001c100e01007387 */ /* 0x000fe80000100a00 */
[----:B------:R0:W-:Y:S04]  /*110a0*/  STL.64 [R1+0xf68], R4 ;  /* 0x000f680401007387 */ /* 0x0001e80000100a00 */
[----:B------:R1:W-:Y:S04]  /*110b0*/  STL.64 [R1+0xf78], R2 ;  /* 0x000f780201007387 */ /* 0x0003e80000100a00 */
[----:B------:R-:W-:Y:S01]  /*110c0*/  STL.64 [R1+0x1c18], R18 ;  /* 0x001c181201007387 */ /* 0x000fe20000100a00 */
[----:B0-----:R-:W-:-:S04]  /*110d0*/  IMAD.WIDE R4, R18, 0x2, R6 ;  /* 0x0000000212047825 */ /* 0x001fc800078e0206 */
[--C-:B-1----:R-:W-:Y:S01]  /*110e0*/  IMAD.WIDE R2, R19, 0x2, R6.reuse ;  /* 0x0000000213027825 */ /* 0x102fe200078e0206 */
        /* <DEDUP_REMOVED lines=41> */
[----:B------:R1:W-:Y:S01]  /*11380*/  STL.64 [R1+0x1098], R2 ;  /* 0x0010980201007387 */ /* 0x0003e20000100a00 */
[----:B------:R-:W-:-:S03]  /*11390*/  IMAD.WIDE R10, R248, 0x2, R6 ;  /* 0x00000002f80a7825 */ /* 0x000fc600078e0206 */
[----:B------:R-:W-:Y:S01]  /*113a0*/  STL.64 [R1+0x1c60], R196 ;  /* 0x001c60c401007387 */ /* 0x000fe20000100a00 */
[----:B0-----:R-:W-:-:S04]  /*113b0*/  IMAD.WIDE R4, R196, 0x2, R6 ;  /* 0x00000002c4047825 */ /* 0x001fc800078e0206 */
[--C-:B-1----:R-:W-:Y:S01]  /*113c0*/  IMAD.WIDE R2, R197, 0x2, R6.reuse ;  /* 0x00000002c5027825 */ /* 0x102fe200078e0206 */
[----:B------:R4:W-:Y:S04]  /*113d0*/  STL.64 [R1+0x10a8], R4 ;  /* 0x0010a80401007387 */ /* 0x0009e80000100a00 */
[----:B------:R0:W-:Y:S04]  /*113e0*/  STL.64 [R1+0x10b8], R2 ;  /* 0x0010b80201007387 */ /* 0x0001e80000100a00 */
[----:B------:R-:W-:Y:S01]  /*113f0*/  STL.64 [R1+0x10c8], R10 ;  /* 0x0010c80a01007387 */ /* 0x000fe20000100a00 */
[----:B----4-:R-:W-:-:S04]  /*11400*/  IMAD.WIDE R4, R203, 0x2, R6 ;  /* 0x00000002cb047825 */ /* 0x010fc800078e0206 */
        /* <DEDUP_REMOVED lines=133> */
[----:B------:R-:W2:Y:S01]  /*11c60*/  LDL.LU R173, [R1+0x64] ;  /* 0x0000640001ad7983 */ /* 0x000ea20000300800 */
[----:B0-----:R-:W-:-:S03]  /*11c70*/  IMAD.WIDE R2, R151, 0x2, R6 ;  /* 0x0000000297027825 */ /* 0x001fc600078e0206 */
[----:B------:R0:W-:Y:S04]  /*11c80*/  STL.64 [R1+0x14e8], R4 ;  /* 0x0014e80401007387 */ /* 0x0001e80000100a00 */
[----:B------:R-:W3:Y:S04]  /*11c90*/  LDL.LU R166, [R1+0x60] ;  /* 0x0000600001a67983 */ /* 0x000ee80000300800 */
[----:B------:R4:W-:Y:S04]  /*11ca0*/  STL.64 [R1+0x14f8], R2 ;  /* 0x0014f80201007387 */ /* 0x0009e80000100a00 */
        /* <DEDUP_REMOVED lines=11> */
[----:B-1----:R-:W3:Y:S04]  /*11d60*/  LDL.LU R10, [R1+0xa0] ;  /* 0x0000a000010a7983 */ /* 0x002ee80000300800 */
[----:B------:R-:W3:Y:S04]  /*11d70*/  LDL.LU R11, [R1+0x1c] ;  /* 0x00001c00010b7983 */ /* 0x000ee80000300800 */
[----:B0-----:R-:W3:Y:S04]  /*11d80*/  LDL.LU R4, [R1+0xc0] ;  /* 0x0000c00001047983 */ /* 0x001ee80000300800 */
[----:B------:R-:W3:Y:S01]  /*11d90*/  LDL.LU R5, [R1+0xc4] ;  /* 0x0000c40001057983 */ /* 0x000ee20000300800 */
[----:B----4-:R-:W-:-:S05]  /*11da0*/  IMAD.WIDE R2, R0, 0x2, R6 ;  /* 0x0000000200027825 */ /* 0x010fca00078e0206 */
[----:B------:R0:W-:Y:S02]  /*11db0*/  STL.64 [R1+0x1518], R2 ;  /* 0x0015180201007387 */ /* 0x0001e40000100a00 */
[----:B0-----:R-:W-:-:S05]  /*11dc0*/  IMAD.WIDE R2, R247, 0x2, R6 ;  /* 0x00000002f7027825 */ /* 0x001fca00078e0206 */
[----:B------:R0:W-:Y:S04]  /*11dd0*/  STL.64 [R1+0x1b70], R2 ;  /* 0x001b700201007387 */ /* 0x0001e80000100a00 */
[----:B------:R-:W4:Y:S04]  /*11de0*/  LDL.LU R208, [R1+0xd0] ;  /* 0x0000d00001d07983 */ /* 0x000f280000300800 */
        /* <DEDUP_REMOVED lines=9> */
[----:B------:R-:W4:Y:S01]  /*11e80*/  LDL.LU R178, [R1+0x130] ;  /* 0x0001300001b27983 */ /* 0x000f220000300800 */
[----:B------:R-:W-:-:S03]  /*11e90*/  IMAD.WIDE R164, R146, 0x2, R8 ;  /* 0x0000000292a47825 */ /* 0x000fc600078e0208 */
[----:B------:R-:W0:Y:S04]  /*11ea0*/  LDL.LU R179, [R1+0x134] ;  /* 0x0001340001b37983 */ /* 0x000e280000300800 */
[----:B------:R-:W4:Y:S01]  /*11eb0*/  LDL.LU R172, [R1+0x148] ;  /* 0x0001480001ac7983 */ /* 0x000f220000300800 */
        /* <DEDUP_REMOVED lines=8> */
[--C-:B--2---:R-:W-:Y:S02]  /*11f40*/  IMAD.WIDE R146, R173, 0x2, R8.reuse ;  /* 0x00000002ad927825 */ /* 0x104fe400078e0208 */
[----:B------:R-:W2:Y:S02]  /*11f50*/  LDL.LU R173, [R1+0x14c] ;  /* 0x00014c0001ad7983 */ /* 0x000ea40000300800 */
[--C-:B---3--:R-:W-:Y:S02]  /*11f60*/  IMAD.WIDE R140, R166, 0x2, R8.reuse ;  /* 0x00000002a68c7825 */ /* 0x108fe400078e0208 */
[----:B------:R-:W3:Y:S02]  /*11f70*/  LDL.LU R166, [R1+0x160] ;  /* 0x0001600001a67983 */ /* 0x000ee40000300800 */
[--C-:B------:R-:W-:Y:S02]  /*11f80*/  IMAD.WIDE R134, R167, 0x2, R8.reuse ;  /* 0x00000002a7867825 */ /* 0x100fe400078e0208 */
[----:B------:R-:W3:Y:S02]  /*11f90*/  LDL.LU R167, [R1+0x164] ;  /* 0x0001640001a77983 */ /* 0x000ee40000300800 */
[----:B------:R-:W-:-:S02]  /*11fa0*/  IMAD.WIDE R128, R160, 0x2, R8 ;  /* 0x00000002a0807825 */ /* 0x000fc400078e0208 */
[----:B------:R-:W3:Y:S02]  /*11fb0*/  LDL.LU R160, [R1+0x170] ;  /* 0x0001700001a07983 */ /* 0x000ee40000300800 */
[--C-:B------:R-:W-:Y:S02]  /*11fc0*/  IMAD.WIDE R120, R161, 0x2, R8.reuse ;  /* 0x00000002a1787825 */ /* 0x100fe400078e0208 */
        /* <DEDUP_REMOVED lines=25> */
[----:B------:R-:W-:-:S04]  /*12160*/  IMAD.WIDE R158, R250, 0x2, R8 ;  /* 0x00000002fa9e7825 */ /* 0x000fc800078e0208 */
[----:B------:R-:W-:-:S04]  /*12170*/  IMAD.WIDE R44, R251, 0x2, R8 ;  /* 0x00000002fb2c7825 */ /* 0x000fc800078e0208 */
[----:B------:R-:W-:-:S04]  /*12180*/  IMAD.WIDE R176, R125, 0x2, R8 ;  /* 0x000000027db07825 */ /* 0x000fc800078e0208 */
[----:B------:R-:W-:-:S04]  /*12190*/  IMAD.WIDE R52, R124, 0x2, R8 ;  /* 0x000000027c347825 */ /* 0x000fc800078e0208 */
[----:B------:R-:W-:-:S04]  /*121a0*/  IMAD.WIDE R92, R117, 0x2, R8 ;  /* 0x00000002755c7825 */ /* 0x000fc800078e0208 */
[----:B----4-:R-:W-:-:S04]  /*121b0*/  IMAD.WIDE R116, R190, 0x2, R8 ;  /* 0x00000002be747825 */ /* 0x010fc800078e0208 */
[----:B------:R-:W-:-:S04]  /*121c0*/  IMAD.WIDE R124, R191, 0x2, R8 ;  /* 0x00000002bf7c7825 */ /* 0x000fc800078e0208 */
[----:B------:R-:W-:-:S04]  /*121d0*/  IMAD.WIDE R250, R184, 0x2, R8 ;  /* 0x00000002b8fa7825 */ /* 0x000fc800078e0208 */
[----:B------:R-:W-:-:S04]  /*121e0*/  IMAD.WIDE R184, R185, 0x2, R8 ;  /* 0x00000002b9b87825 */ /* 0x000fc800078e0208 */
[--C-:B------:R-:W-:Y:S01]  /*121f0*/  IMAD.WIDE R190, R178, 0x2, R8.reuse ;  /* 0x00000002b2be7825 */ /* 0x100fe200078e0208 */
[----:B------:R1:W-:Y:S03]  /*12200*/  STL.64 [R1+0x8], R184 ;  /* 0x000008b801007387 */ /* 0x0003e60000100a00 */
[--C-:B0-----:R-:W-:Y:S01]  /*12210*/  IMAD.WIDE R2, R179, 0x2, R8.reuse ;  /* 0x00000002b3027825 */ /* 0x101fe200078e0208 */
[----:B------:R-:W-:Y:S04]  /*12220*/  STL.64 [R1+0x18], R190 ;  /* 0x000018be01007387 */ /* 0x000fe80000100a00 */
[----:B------:R3:W-:Y:S01]  /*12230*/  STL.64 [R1+0x28], R2 ;  /* 0x0000280201007387 */ /* 0x0007e20000100a00 */
[----:B-1----:R-:W-:-:S05]  /*12240*/  IMAD.WIDE R184, R172, 0x2, R8 ;  /* 0x00000002acb87825 */ /* 0x002fca00078e0208 */
[----:B------:R-:W-:Y:S01]  /*12250*/  STL.64 [R1+0x38], R184 ;  /* 0x000038b801007387 */ /* 0x000fe20000100a00 */
[----:B------:R-:W-:-:S04]  /*12260*/  IMAD.WIDE R60, R208, 0x2, R8 ;  /* 0x00000002d03c7825 */ /* 0x000fc800078e0208 */
[----:B------:R-:W-:-:S04]  /*12270*/  IMAD.WIDE R68, R209, 0x2, R8 ;  /* 0x00000002d1447825 */ /* 0x000fc800078e0208 */
[----:B------:R-:W-:-:S04]  /*12280*/  IMAD.WIDE R76, R202, 0x2, R8 ;  /* 0x00000002ca4c7825 */ /* 0x000fc800078e0208 */
[----:B------:R-:W-:-:S04]  /*12290*/  IMAD.WIDE R188, R84, 0x2, R8 ;  /* 0x0000000254bc7825 */ /* 0x000fc800078e0208 */
[----:B------:R-:W-:-:S04]  /*122a0*/  IMAD.WIDE R84, R203, 0x2, R8 ;  /* 0x00000002cb547825 */ /* 0x000fc800078e0208 */
[----:B------:R-:W-:-:S04]  /*122b0*/  IMAD.WIDE R100, R196, 0x2, R8 ;  /* 0x00000002c4647825 */ /* 0x000fc800078e0208 */
[----:B------:R-:W-:-:S04]  /*122c0*/  IMAD.WIDE R108, R197, 0x2, R8 ;  /* 0x00000002c56c7825 */ /* 0x000fc800078e0208 */
[----:B--2---:R-:W-:-:S05]  /*122d0*/  IMAD.WIDE R178, R173, 0x2, R8 ;  /* 0x00000002adb27825 */ /* 0x004fca00078e0208 */
[----:B------:R-:W-:Y:S01]  /*122e0*/  STL.64 [R1+0x50], R178 ;  /* 0x000050b201007387 */ /* 0x000fe20000100a00 */
[----:B---3--:R-:W-:-:S05]  /*122f0*/  IMAD.WIDE R2, R166, 0x2, R8 ;  /* 0x00000002a6027825 */ /* 0x008fca00078e0208 */
[----:B------:R0:W-:Y:S01]  /*12300*/  STL.64 [R1+0x60], R2 ;  /* 0x0000600201007387 */ /* 0x0001e20000100a00 */
[----:B------:R-:W-:-:S04]  /*12310*/  IMAD.WIDE R172, R167, 0x2, R8 ;  /* 0x00000002a7ac7825 */ /* 0x000fc800078e0208 */
[--C-:B------:R-:W-:Y:S01]  /*12320*/  IMAD.WIDE R166, R160, 0x2, R8.reuse ;  /* 0x00000002a0a67825 */ /* 0x100fe200078e0208 */
[----:B------:R-:W-:Y:S03]  /*12330*/  STL.64 [R1+0x70], R172 ;  /* 0x000070ac01007387 */ /* 0x000fe60000100a00 */
[--C-:B0-----:R-:W-:Y:S01]  /*12340*/  IMAD.WIDE R2, R161, 0x2, R8.reuse ;  /* 0x00000002a1027825 */ /* 0x101fe200078e0208 */
[----:B------:R-:W-:Y:S03]  /*12350*/  STL.64 [R1+0x80], R166 ;  /* 0x000080a601007387 */ /* 0x000fe60000100a00 */
[--C-:B------:R-:W-:Y:S01]  /*12360*/  IMAD.WIDE R160, R154, 0x2, R8.reuse ;  /* 0x000000029aa07825 */ /* 0x100fe200078e0208 */
[----:B------:R0:W-:Y:S03]  /*12370*/  STL.64 [R1+0x90], R2 ;  /* 0x0000900201007387 */ /* 0x0001e60000100a00 */
[--C-:B------:R-:W-:Y:S01]  /*12380*/  IMAD.WIDE R154, R155, 0x2, R8.reuse ;  /* 0x000000029b9a7825 */ /* 0x100fe200078e0208 */
[----:B------:R-:W-:Y:S04]  /*12390*/  STL.64 [R1+0xa0], R160 ;  /* 0x0000a0a001007387 */ /* 0x000fe80000100a00 */
[----:B------:R1:W-:Y:S01]  /*123a0*/  STL.64 [R1+0xb0], R154 ;  /* 0x0000b09a01007387 */ /* 0x0003e20000100a00 */
[----:B0-----:R-:W-:-:S04]  /*123b0*/  IMAD.WIDE R2, R22, 0x2, R8 ;  /* 0x0000000216027825 */ /* 0x001fc800078e0208 */
[--C-:B------:R-:W-:Y:S01]  /*123c0*/  IMAD.WIDE R22, R23, 0x2, R8.reuse ;  /* 0x0000000217167825 */ /* 0x100fe200078e0208 */
[----:B------:R0:W-:Y:S03]  /*123d0*/  STL.64 [R1+0xc0], R2 ;  /* 0x0000c00201007387 */ /* 0x0001e60000100a00 */
[--C-:B-1----:R-:W-:Y:S01]  /*123e0*/  IMAD.WIDE R154, R18, 0x2, R8.reuse ;  /* 0x00000002129a7825 */ /* 0x102fe200078e0208 */
[----:B------:R1:W-:Y:S04]  /*123f0*/  STL.64 [R1+0xd0], R22 ;  /* 0x0000d01601007387 */ /* 0x0003e80000100a00 */
[----:B------:R-:W-:Y:S01]  /*12400*/  STL.64 [R1+0xe0], R154 ;  /* 0x0000e09a01007387 */ /* 0x000fe20000100a00 */
[----:B0-----:R-:W-:-:S04]  /*12410*/  IMAD.WIDE R2, R19, 0x2, R8 ;  /* 0x0000000213027825 */ /* 0x001fc800078e0208 */
[--C-:B-1----:R-:W-:Y:S01]  /*12420*/  IMAD.WIDE R22, R14, 0x2, R8.reuse ;  /* 0x000000020e167825 */ /* 0x102fe200078e0208 */
[----:B------:R0:W-:Y:S03]  /*12430*/  STL.64 [R1+0xf0], R2 ;  /* 0x0000f00201007387 */ /* 0x0001e60000100a00 */
[--C-:B------:R-:W-:Y:S01]  /*12440*/  IMAD.WIDE R18, R15, 0x2, R8.reuse ;  /* 0x000000020f127825 */ /* 0x100fe200078e0208 */
[----:B------:R-:W-:Y:S03]  /*12450*/  STL.64 [R1+0x108], R22 ;  /* 0x0001081601007387 */ /* 0x000fe60000100a00 */
[--C-:B------:R-:W-:Y:S01]  /*12460*/  IMAD.WIDE R14, R11, 0x2, R8.reuse ;  /* 0x000000020b0e7825 */ /* 0x100fe200078e0208 */
[----:B------:R-:W-:Y:S03]  /*12470*/  STL.64 [R1+0x120], R18 ;  /* 0x0001201201007387 */ /* 0x000fe60000100a00 */
[----:B0-----:R-:W-:-:S04]  /*12480*/  IMAD.WIDE R2, R10, 0x2, R8 ;  /* 0x000000020a027825 */ /* 0x001fc800078e0208 */
[--C-:B------:R-:W-:Y:S01]  /*12490*/  IMAD.WIDE R10, R4, 0x2, R8.reuse ;  /* 0x00000002040a7825 */ /* 0x100fe200078e0208 */
[----:B------:R0:W-:Y:S04]  /*124a0*/  STL.64 [R1+0x130], R2 ;  /* 0x0001300201007387 */ /* 0x0001e80000100a00 */
[----:B------:R1:W-:Y:S04]  /*124b0*/  STL.64 [R1+0x148], R14 ;  /* 0x0001480e01007387 */ /* 0x0003e80000100a00 */
[----:B------:R-:W2:Y:S01]  /*124c0*/  LDL.LU R215, [R1+0x200] ;  /* 0x0002000001d77983 */ /* 0x000ea20000300800 */
[----:B0-----:R-:W-:-:S03]  /*124d0*/  IMAD.WIDE R2, R5, 0x2, R8 ;  /* 0x0000000205027825 */ /* 0x001fc600078e0208 */
[----:B------:R0:W-:Y:S04]  /*124e0*/  STL.64 [R1+0x160], R10 ;  /* 0x0001600a01007387 */ /* 0x0001e80000100a00 */
[----:B------:R-:W3:Y:S04]  /*124f0*/  LDL.LU R208, [R1+0x204] ;  /* 0x0002040001d07983 */ /* 0x000ee80000300800 */
        /* <DEDUP_REMOVED lines=24> */
[----:B-1----:R-:W4:Y:S04]  /*12680*/  LDL.LU R14, [R1+0x310] ;  /* 0x00031000010e7983 */ /* 0x002f280000300800 */
[----:B------:R-:W4:Y:S04]  /*12690*/  LDL.LU R15, [R1+0x318] ;  /* 0x00031800010f7983 */ /* 0x000f280000300800 */
[----:B0-----:R-:W4:Y:S04]  /*126a0*/  LDL.LU R10, [R1+0x328] ;  /* 0x00032800010a7983 */ /* 0x001f280000300800 */
[----:B------:R-:W4:Y:S04]  /*126b0*/  LDL.LU R11, [R1+0x330] ;  /* 0x00033000010b7983 */ /* 0x000f280000300800 */
[----:B------:R-:W4:Y:S04]  /*126c0*/  LDL.LU R4, [R1+0x340] ;  /* 0x0003400001047983 */ /* 0x000f280000300800 */
[----:B------:R-:W4:Y:S01]  /*126d0*/  LDL.LU R5, [R1+0x348] ;  /* 0x0003480001057983 */ /* 0x000f220000300800 */
[----:B--2---:R-:W-:-:S05]  /*126e0*/  IMAD.WIDE R214, R215, 0x2, R8 ;  /* 0x00000002d7d67825 */ /* 0x004fca00078e0208 */
[----:B------:R4:W-:Y:S01]  /*126f0*/  STL.64 [R1+0x188], R214 ;  /* 0x000188d601007387 */ /* 0x0009e20000100a00 */
[----:B---3--:R-:W-:-:S05]  /*12700*/  IMAD.WIDE R2, R208, 0x2, R8 ;  /* 0x00000002d0027825 */ /* 0x008fca00078e0208 */
[----:B------:R0:W-:Y:S01]  /*12710*/  STL.64 [R1+0x1a0], R2 ;  /* 0x0001a00201007387 */ /* 0x0001e20000100a00 */
[----:B----4-:R-:W-:-:S05]  /*12720*/  IMAD.WIDE R214, R209, 0x2, R8 ;  /* 0x00000002d1d67825 */ /* 0x010fca00078e0208 */
[----:B------:R-:W-:Y:S01]  /*12730*/  STL.64 [R1+0x1b0], R214 ;  /* 0x0001b0d601007387 */ /* 0x000fe20000100a00 */
[----:B0-----:R-:W-:-:S04]  /*12740*/  IMAD.WIDE R2, R202, 0x2, R8 ;  /* 0x00000002ca027825 */ /* 0x001fc800078e0208 */
[--C-:B------:R-:W-:Y:S01]  /*12750*/  IMAD.WIDE R208, R203, 0x2, R8.reuse ;  /* 0x00000002cbd07825 */ /* 0x100fe200078e0208 */
[----:B------:R0:W-:Y:S03]  /*12760*/  STL.64 [R1+0x1c8], R2 ;  /* 0x0001c80201007387 */ /* 0x0001e60000100a00 */
[--C-:B------:R-:W-:Y:S01]  /*12770*/  IMAD.WIDE R202, R196, 0x2, R8.reuse ;  /* 0x00000002c4ca7825 */ /* 0x100fe200078e0208 */
[----:B------:R-:W-:Y:S04]  /*12780*/  STL.64 [R1+0x1d8], R208 ;  /* 0x0001d8d001007387 */ /* 0x000fe80000100a00 */
[----:B------:R-:W-:Y:S01]  /*12790*/  STL.64 [R1+0x1f0], R202 ;  /* 0x0001f0ca01007387 */ /* 0x000fe20000100a00 */
[----:B0-----:R-:W-:-:S04]  /*127a0*/  IMAD.WIDE R2, R197, 0x2, R8 ;  /* 0x00000002c5027825 */ /* 0x001fc800078e0208 */
        /* <DEDUP_REMOVED lines=139> */
[----:B------:R-:W2:Y:S04]  /*13060*/  LDL.LU R208, [R1+0x4d0] ;  /* 0x0004d00001d07983 */ /* 0x000ea80000300800 */
[----:B------:R3:W-:Y:S01]  /*13070*/  STL.64 [R1+0x4b8], R10 ;  /* 0x0004b80a01007387 */ /* 0x0007e20000100a00 */
[----:B0-----:R-:W-:-:S03]  /*13080*/  IMAD.WIDE R2, R5, 0x2, R8 ;  /* 0x0000000205027825 */ /* 0x001fc600078e0208 */
[----:B------:R-:W4:Y:S04]  /*13090*/  LDL.LU R209, [R1+0x4e0] ;  /* 0x0004e00001d17983 */ /* 0x000f280000300800 */
        /* <DEDUP_REMOVED lines=25> */
[----:B---3--:R-:W3:Y:S04]  /*13230*/  LDL.LU R10, [R1+0x584] ;  /* 0x00058400010a7983 */ /* 0x008ee80000300800 */
[----:B------:R-:W3:Y:S04]  /*13240*/  LDL.LU R11, [R1+0x588] ;  /* 0x00058800010b7983 */ /* 0x000ee80000300800 */
[----:B------:R-:W3:Y:S04]  /*13250*/  LDL.LU R4, [R1+0x58c] ;  /* 0x00058c0001047983 */ /* 0x000ee80000300800 */
[----:B------:R-:W3:Y:S04]  /*13260*/  LDL.LU R5, [R1+0x590] ;  /* 0x0005900001057983 */ /* 0x000ee80000300800 */
[----:B0-----:R-:W3:Y:S01]  /*13270*/  LDL.LU R3, [R1+0x594] ;  /* 0x0005940001037983 */ /* 0x001ee20000300800 */
[----:B--2---:R-:W-:-:S05]  /*13280*/  IMAD.WIDE R214, R208, 0x2, R8 ;  /* 0x00000002d0d67825 */ /* 0x004fca00078e0208 */
[----:B------:R0:W-:Y:S01]  /*13290*/  STL.64 [R1+0x4d0], R214 ;  /* 0x0004d0d601007387 */ /* 0x0001e20000100a00 */
[----:B----4-:R-:W-:-:S03]  /*132a0*/  IMAD.WIDE R208, R209, 0x2, R8 ;  /* 0x00000002d1d07825 */ /* 0x010fc600078e0208 */
[----:B0-----:R-:W2:Y:S04]  /*132b0*/  LDL.LU.64 R214, [R1+0x1c78] ;  /* 0x001c780001d67983 */ /* 0x001ea80000300a00 */
[----:B------:R0:W-:Y:S02]  /*132c0*/  STL.64 [R1+0x4e0], R208 ;  /* 0x0004e0d001007387 */ /* 0x0001e40000100a00 */
[----:B0-----:R-:W-:-:S04]  /*132d0*/  IMAD.WIDE R208, R202, 0x2, R8 ;  /* 0x00000002cad07825 */ /* 0x001fc800078e0208 */
[--C-:B------:R-:W-:Y:S01]  /*132e0*/  IMAD.WIDE R202, R203, 0x2, R8.reuse ;  /* 0x00000002cbca7825 */ /* 0x100fe200078e0208 */
[----:B------:R0:W-:Y:S04]  /*132f0*/  STL.64 [R1+0x4e8], R208 ;  /* 0x0004e8d001007387 */ /* 0x0001e80000100a00 */
[----:B0-----:R-:W4:Y:S04]  /*13300*/  LDL.LU.64 R208, [R1+0x1c70] ;  /* 0x001c700001d07983 */ /* 0x001f280000300a00 */
[----:B------:R0:W-:Y:S02]  /*13310*/  STL.64 [R1+0x4f8], R202 ;  /* 0x0004f8ca01007387 */ /* 0x0001e40000100a00 */
[----:B0-----:R-:W-:-:S04]  /*13320*/  IMAD.WIDE R202, R196, 0x2, R8 ;  /* 0x00000002c4ca7825 */ /* 0x001fc800078e0208 */
[--C-:B------:R-:W-:Y:S01]  /*13330*/  IMAD.WIDE R196, R197, 0x2, R8.reuse ;  /* 0x00000002c5c47825 */ /* 0x100fe200078e0208 */
[----:B------:R0:W-:Y:S04]  /*13340*/  STL.64 [R1+0x500], R202 ;  /* 0x000500ca01007387 */ /* 0x0001e80000100a00 */
        /* <DEDUP_REMOVED lines=52> */
[----:B---3--:R-:W-:-:S04]  /*13690*/  IMAD.WIDE R14, R10, 0x2, R8 ;  /* 0x000000020a0e7825 */ /* 0x008fc800078e0208 */
[--C-:B------:R-:W-:Y:S01]  /*136a0*/  IMAD.WIDE R10, R11, 0x2, R8.reuse ;  /* 0x000000020b0a7825 */ /* 0x100fe200078e0208 */
[----:B------:R0:W-:Y:S04]  /*136b0*/  STL.64 [R1+0xee0], R14 ;  /* 0x000ee00e01007387 */ /* 0x0001e80000100a00 */
[----:B0-----:R-:W3:Y:S04]  /*136c0*/  LDL.LU.64 R14, [R1+0x1c10] ;  /* 0x001c1000010e7983 */ /* 0x001ee80000300a00 */
[----:B------:R0:W-:Y:S02]  /*136d0*/  STL.64 [R1+0xef0], R10 ;  /* 0x000ef00a01007387 */ /* 0x0001e40000100a00 */
[----:B0-----:R-:W-:-:S04]  /*136e0*/  IMAD.WIDE R10, R4, 0x2, R8 ;  /* 0x00000002040a7825 */ /* 0x001fc800078e0208 */
[--C-:B------:R-:W-:Y:S01]  /*136f0*/  IMAD.WIDE R4, R5, 0x2, R8.reuse ;  /* 0x0000000205047825 */ /* 0x100fe200078e0208 */
[----:B------:R0:W-:Y:S04]  /*13700*/  STL.64 [R1+0xf00], R10 ;  /* 0x000f000a01007387 */ /* 0x0001e80000100a00 */
[----:B0-----:R-:W4:Y:S04]  /*13710*/  LDL.LU.64 R10, [R1+0x1c08] ;  /* 0x001c0800010a7983 */ /* 0x001f280000300a00 */
[----:B------:R0:W-:Y:S04]  /*13720*/  STL.64 [R1+0xf10], R4 ;  /* 0x000f100401007387 */ /* 0x0001e80000100a00 */
[----:B0-----:R-:W2:Y:S01]  /*13730*/  LDL.LU.64 R4, [R1+0x1c00] ;  /* 0x001c000001047983 */ /* 0x001ea20000300a00 */
[----:B------:R-:W-:-:S05]  /*13740*/  IMAD.WIDE R2, R3, 0x2, R8 ;  /* 0x0000000203027825 */ /* 0x000fca00078e0208 */
[----:B------:R2:W-:Y:S02]  /*13750*/  STL.64 [R1+0xf20], R2 ;  /* 0x000f200201007387 */ /* 0x0005e40000100a00 */
[--C-:B--2---:R-:W-:Y:S02]  /*13760*/  IMAD.WIDE R2, R4, 0x2, R8.reuse ;  /* 0x0000000204027825 */ /* 0x104fe400078e0208 */
[----:B------:R-:W2:Y:S04]  /*13770*/  LDL.LU R4, [R1+0x1bf8] ;  /* 0x001bf80001047983 */ /* 0x000ea80000300800 */
[----:B------:R0:W-:Y:S02]  /*13780*/  STL.64 [R1+0xf30], R2 ;  /* 0x000f300201007387 */ /* 0x0001e40000100a00 */
[----:B0-----:R-:W-:-:S02]  /*13790*/  IMAD.WIDE R2, R5, 0x2, R8 ;  /* 0x0000000205027825 */ /* 0x001fc400078e0208 */
[----:B------:R-:W2:Y:S04]  /*137a0*/  LDL.LU R5, [R1+0x1bf4] ;  /* 0x001bf40001057983 */ /* 0x000ea80000300800 */
[----:B------:R4:W-:Y:S02]  /*137b0*/  STL.64 [R1+0xf40], R2 ;  /* 0x000f400201007387 */ /* 0x0009e40000100a00 */
[--C-:B----4-:R-:W-:Y:S02]  /*137c0*/  IMAD.WIDE R2, R10, 0x2, R8.reuse ;  /* 0x000000020a027825 */ /* 0x110fe400078e0208 */
[----:B------:R-:W4:Y:S04]  /*137d0*/  LDL.LU R10, [R1+0x1bf0] ;  /* 0x001bf000010a7983 */ /* 0x000f280000300800 */
[----:B------:R0:W-:Y:S02]  /*137e0*/  STL.64 [R1+0xf50], R2 ;  /* 0x000f500201007387 */ /* 0x0001e40000100a00 */
[----:B0-----:R-:W-:-:S02]  /*137f0*/  IMAD.WIDE R2, R11, 0x2, R8 ;  /* 0x000000020b027825 */ /* 0x001fc400078e0208 */
[----:B------:R-:W2:Y:S04]  /*13800*/  LDL.LU R11, [R1+0x1bec] ;  /* 0x001bec00010b7983 */ /* 0x000ea80000300800 */
[----:B------:R3:W-:Y:S02]  /*13810*/  STL.64 [R1+0xf60], R2 ;  /* 0x000f600201007387 */ /* 0x0007e40000100a00 */
[--C-:B---3--:R-:W-:Y:S02]  /*13820*/  IMAD.WIDE R2, R14, 0x2, R8.reuse ;  /* 0x000000020e027825 */ /* 0x108fe400078e0208 */
[----:B------:R-:W3:Y:S04]  /*13830*/  LDL.LU R14, [R1+0x1be8] ;  /* 0x001be800010e7983 */ /* 0x000ee80000300800 */
[----:B------:R0:W-:Y:S02]  /*13840*/  STL.64 [R1+0xf70], R2 ;  /* 0x000f700201007387 */ /* 0x0001e40000100a00 */
[----:B0-----:R-:W-:-:S02]  /*13850*/  IMAD.WIDE R2, R15, 0x2, R8 ;  /* 0x000000020f027825 */ /* 0x001fc400078e0208 */
[----:B------:R-:W4:Y:S04]  /*13860*/  LDL.LU R15, [R1+0x1be4] ;  /* 0x001be400010f7983 */ /* 0x000f280000300800 */
[----:B------:R0:W-:Y:S02]  /*13870*/  STL.64 [R1+0xf80], R2 ;  /* 0x000f800201007387 */ /* 0x0001e40000100a00 */
[--C-:B0-----:R-:W-:Y:S02]  /*13880*/  IMAD.WIDE R2, R18, 0x2, R8.reuse ;  /* 0x0000000212027825 */ /* 0x101fe400078e0208 */
[----:B------:R-:W2:Y:S04]  /*13890*/  LDL.LU R18, [R1+0x1be0] ;  /* 0x001be00001127983 */ /* 0x000ea80000300800 */
[----:B------:R0:W-:Y:S02]  /*138a0*/  STL.64 [R1+0xf90], R2 ;  /* 0x000f900201007387 */ /* 0x0001e40000100a00 */
[----:B0-----:R-:W-:-:S02]  /*138b0*/  IMAD.WIDE R2, R19, 0x2, R8 ;  /* 0x0000000213027825 */ /* 0x001fc400078e0208 */
[----:B------:R-:W3:Y:S04]  /*138c0*/  LDL.LU R19, [R1+0x1bdc] ;  /* 0x001bdc0001137983 */ /* 0x000ee80000300800 */
[----:B------:R0:W-:Y:S02]  /*138d0*/  STL.64 [R1+0xfa0], R2 ;  /* 0x000fa00201007387 */ /* 0x0001e40000100a00 */
[--C-:B0-----:R-:W-:Y:S02]  /*138e0*/  IMAD.WIDE R2, R22, 0x2, R8.reuse ;  /* 0x0000000216027825 */ /* 0x101fe400078e0208 */
[----:B------:R-:W4:Y:S04]  /*138f0*/  LDL.LU R22, [R1+0x1bd8] ;  /* 0x001bd80001167983 */ /* 0x000f280000300800 */
[----:B------:R0:W-:Y:S02]  /*13900*/  STL.64 [R1+0xfb0], R2 ;  /* 0x000fb00201007387 */ /* 0x0001e40000100a00 */
[----:B0-----:R-:W-:-:S02]  /*13910*/  IMAD.WIDE R2, R23, 0x2, R8 ;  /* 0x0000000217027825 */ /* 0x001fc400078e0208 */
[----:B------:R-:W2:Y:S04]  /*13920*/  LDL.LU R23, [R1+0x1bd4] ;  /* 0x001bd40001177983 */ /* 0x000ea80000300800 */
[----:B------:R0:W-:Y:S02]  /*13930*/  STL.64 [R1+0xfc0], R2 ;  /* 0x000fc00201007387 */ /* 0x0001e40000100a00 */
[--C-:B0-----:R-:W-:Y:S02]  /*13940*/  IMAD.WIDE R2, R154, 0x2, R8.reuse ;  /* 0x000000029a027825 */ /* 0x101fe400078e0208 */
        /* <DEDUP_REMOVED lines=47> */
[----:B0-----:R-:W-:-:S05]  /*13c40*/  IMAD.WIDE R2, R248, 0x2, R8 ;  /* 0x00000002f8027825 */ /* 0x001fca00078e0208 */
        /* <DEDUP_REMOVED lines=13> */
[----:B0-----:R-:W-:-:S05]  /*13d20*/  IMAD.WIDE R2, R214, 0x2, R8 ;  /* 0x00000002d6027825 */ /* 0x001fca00078e0208 */
[----:B------:R0:W-:Y:S02]  /*13d30*/  STL.64 [R1+0xf8], R2 ;  /* 0x0000f80201007387 */ /* 0x0001e40000100a00 */
[----:B0-----:R-:W-:-:S04]  /*13d40*/  IMAD.WIDE R2, R215, 0x2, R8 ;  /* 0x00000002d7027825 */ /* 0x001fc800078e0208 */
[--C-:B------:R-:W-:Y:S01]  /*13d50*/  IMAD.WIDE R214, R252, 0x2, R8.reuse ;  /* 0x00000002fcd67825 */ /* 0x100fe200078e0208 */
[----:B------:R0:W-:Y:S04]  /*13d60*/  STL.64 [R1+0x1130], R2 ;  /* 0x0011300201007387 */ /* 0x0001e80000100a00 */
[----:B------:R1:W-:Y:S01]  /*13d70*/  STL.64 [R1+0x1140], R214 ;  /* 0x001140d601007387 */ /* 0x0003e20000100a00 */
[----:B0-----:R-:W-:-:S04]  /*13d80*/  IMAD.WIDE R2, R132, 0x2, R8 ;  /* 0x0000000284027825 */ /* 0x001fc800078e0208 */
[--C-:B-1----:R-:W-:Y:S01]  /*13d90*/  IMAD.WIDE R214, R138, 0x2, R8.reuse ;  /* 0x000000028ad67825 */ /* 0x102fe200078e0208 */
        /* <DEDUP_REMOVED lines=56> */
[----:B------:R-:W-:Y:S04]  /*14120*/  STL.64 [R1+0x1360], R2 ;  /* 0x0013600201007387 */ /* 0x000fe80000100a00 */
[----:B------:R0:W5:Y:S04]  /*14130*/  LDL.LU R0, [R1+0x1b80] ;  /* 0x001b800001007983 */ /* 0x0001680000300800 */
[----:B------:R1:W-:Y:S04]  /*14140*/  STL.64 [R1+0x138], R214 ;  /* 0x000138d601007387 */ /* 0x0003e80000100a00 */
[----:B-1----:R-:W2:Y:S01]  /*14150*/  LDL.LU.64 R214, [R1+0x1b78] ;  /* 0x001b780001d67983 */ /* 0x002ea20000300a00 */
        /* <DEDUP_REMOVED lines=10> */
[--C-:B------:R-:W-:Y:S01]  /*14200*/  IMAD.WIDE R12, R13, 0x2, R8.reuse ;  /* 0x000000020d0c7825 */ /* 0x100fe200078e0208 */
[----:B--2---:R-:W-:Y:S04]  /*14210*/  STL [R1+0x548], R214 ;  /* 0x000548d601007387 */ /* 0x004fe80000100800 */
[----:B------:R-:W-:Y:S04]  /*14220*/  STL [R1+0x544], R215 ;  /* 0x000544d701007387 */ /* 0x000fe80000100800 */
[----:B------:R-:W-:Y:S04]  /*14230*/  STL [R1+0x550], R212 ;  /* 0x000550d401007387 */ /* 0x000fe80000100800 */
[----:B------:R-:W-:Y:S04]  /*14240*/  STL [R1+0x54c], R213 ;  /* 0x00054cd501007387 */ /* 0x000fe80000100800 */
[----:B---3--:R-:W-:Y:S04]  /*14250*/  STL [R1+0x558], R208 ;  /* 0x000558d001007387 */ /* 0x008fe80000100800 */
[----:B----4-:R-:W-:Y:S04]  /*14260*/  STL [R1+0x554], R209 ;  /* 0x000554d101007387 */ /* 0x010fe80000100800 */
        /* <DEDUP_REMOVED lines=141> */
[----:B------:R-:W-:Y:S04]  /*14b40*/  STL [R1+0x754], R61 ;  /* 0x0007543d01007387 */ /* 0x000fe80000100800 */
[----:B------:R-:W-:Y:S04]  /*14b50*/  STL [R1+0x760], R62 ;  /* 0x0007603e01007387 */ /* 0x000fe80000100800 */
[----:B------:R-:W-:Y:S01]  /*14b60*/  STL [R1+0x75c], R63 ;  /* 0x00075c3f01007387 */ /* 0x000fe20000100800 */
[--C-:B------:R-:W-:Y:S01]  /*14b70*/  IMAD.WIDE R2, R186, 0x2, R8.reuse ;  /* 0x00000002ba027825 */ /* 0x100fe200078e0208 */
[----:B-1----:R-:W1:Y:S02]  /*14b80*/  LDC R60, c[0x0][0x238] ;  /* 0x00008e00ff3c7b82 */ /* 0x002e640000000800 */
        /* <DEDUP_REMOVED lines=14> */
[----:B------:R-:W2:Y:S04]  /*14c70*/  LDL.LU.64 R188, [R1] ;  /* 0x0000000001bc7983 */ /* 0x000ea80000300a00 */
[----:B------:R-:W-:Y:S04]  /*14c80*/  STL [R1+0x7a0], R94 ;  /* 0x0007a05e01007387 */ /* 0x000fe80000100800 */
[----:B------:R-:W-:Y:S04]  /*14c90*/  STL [R1+0x79c], R95 ;  /* 0x00079c5f01007387 */ /* 0x000fe80000100800 */
[----:B------:R-:W3:Y:S04]  /*14ca0*/  LDL.LU.64 R196, [R1+0x8] ;  /* 0x0000080001c47983 */ /* 0x000ee80000300a00 */
[----:B------:R-:W-:Y:S04]  /*14cb0*/  STL [R1+0x7a8], R100 ;  /* 0x0007a86401007387 */ /* 0x000fe80000100800 */
[----:B------:R-:W-:Y:S04]  /*14cc0*/  STL [R1+0x7a4], R101 ;  /* 0x0007a46501007387 */ /* 0x000fe80000100800 */
[----:B------:R-:W4:Y:S04]  /*14cd0*/  LDL.LU.64 R208, [R1+0x10] ;  /* 0x0000100001d07983 */ /* 0x000f280000300a00 */
        /* <DEDUP_REMOVED lines=20> */
[----:B------:R-:W4:Y:S01]  /*14e20*/  LDL.LU.64 R194, [R1+0x50] ;  /* 0x0000500001c27983 */ /* 0x000f220000300a00 */
[----:B------:R-:W-:-:S03]  /*14e30*/  IMAD.WIDE R248, R249, 0x2, R8 ;  /* 0x00000002f9f87825 */ /* 0x000fc600078e0208 */
[----:B------:R-:W-:Y:S01]  /*14e40*/  STL [R1+0x7e8], R250 ;  /* 0x0007e8fa01007387 */ /* 0x000fe20000100800 */
[----:B------:R-:W-:-:S03]  /*14e50*/  IMAD.WIDE R138, R139, 0x2, R8 ;  /* 0x000000028b8a7825 */ /* 0x000fc600078e0208 */
[----:B------:R-:W-:Y:S01]  /*14e60*/  STL [R1+0x7e4], R251 ;  /* 0x0007e4fb01007387 */ /* 0x000fe20000100800 */
        /* <DEDUP_REMOVED lines=28> */
[----:B------:R-:W-:Y:S02]  /*15030*/  IMAD.WIDE R246, R247, 0x2, R8 ;  /* 0x00000002f7f67825 */ /* 0x000fe400078e0208 */
[----:B------:R-:W4:Y:S04]  /*15040*/  LDL.LU.64 R8, [R1+0x58] ;  /* 0x0000580001087983 */ /* 0x000f280000300a00 */
[----:B--2---:R2:W-:Y:S01]  /*15050*/  STL [R1+0x7f0], R188 ;  /* 0x0007f0bc01007387 */ /* 0x0045e20000100800 */
[----:B------:R-:W-:-:S03]  /*15060*/  IMAD.MOV.U32 R4, RZ, RZ, R189 ;  /* 0x000000ffff047224 */ /* 0x000fc600078e00bd */
[----:B--2---:R-:W2:Y:S04]  /*15070*/  LDL.LU.64 R188, [R1+0x60] ;  /* 0x0000600001bc7983 */ /* 0x004ea80000300a00 */
[----:B------:R0:W-:Y:S04]  /*15080*/  STL [R1+0x7ec], R4 ;  /* 0x0007ec0401007387 */ /* 0x0001e80000100800 */
[----:B---3--:R3:W-:Y:S01]  /*15090*/  STL [R1+0x7f8], R196 ;  /* 0x0007f8c401007387 */ /* 0x0087e20000100800 */
[----:B0-----:R-:W-:-:S03]  /*150a0*/  IMAD.MOV.U32 R4, RZ, RZ, R197 ;  /* 0x000000ffff047224 */ /* 0x001fc600078e00c5 */
[----:B---3--:R-:W3:Y:S04]  /*150b0*/  LDL.LU.64 R196, [R1+0x68] ;  /* 0x0000680001c47983 */ /* 0x008ee80000300a00 */
[----:B------:R0:W-:Y:S04]  /*150c0*/  STL [R1+0x7f4], R4 ;  /* 0x0007f40401007387 */ /* 0x0001e80000100800 */
[----:B----4-:R4:W-:Y:S01]  /*150d0*/  STL [R1+0x800], R208 ;  /* 0x000800d001007387 */ /* 0x0109e20000100800 */
[----:B0-----:R-:W-:-:S03]  /*150e0*/  IMAD.MOV.U32 R4, RZ, RZ, R209 ;  /* 0x000000ffff047224 */ /* 0x001fc600078e00d1 */
[----:B----4-:R-:W4:Y:S04]  /*150f0*/  LDL.LU.64 R208, [R1+0x70] ;  /* 0x0000700001d07983 */ /* 0x010f280000300a00 */
[----:B------:R0:W-:Y:S04]  /*15100*/  STL [R1+0x7fc], R4 ;  /* 0x0007fc0401007387 */ /* 0x0001e80000100800 */
[----:B------:R1:W-:Y:S01]  /*15110*/  STL [R1+0x808], R212 ;  /* 0x000808d401007387 */ /* 0x0003e20000100800 */
[----:B0-----:R-:W-:-:S03]  /*15120*/  IMAD.MOV.U32 R4, RZ, RZ, R213 ;  /* 0x000000ffff047224 */ /* 0x001fc600078e00d5 */
[----:B-1----:R-:W4:Y:S04]  /*15130*/  LDL.LU.64 R212, [R1+0x78] ;  /* 0x0000780001d47983 */ /* 0x002f280000300a00 */
        /* <DEDUP_REMOVED lines=29> */
[----:B--2---:R1:W-:Y:S01]  /*15310*/  STL [R1+0x848], R188 ;  /* 0x000848bc01007387 */ /* 0x0043e20000100800 */
[----:B0-----:R-:W-:-:S03]  /*15320*/  IMAD.MOV.U32 R4, RZ, RZ, R189 ;  /* 0x000000ffff047224 */ /* 0x001fc600078e00bd */
[----:B-1----:R-:W2:Y:S04]  /*15330*/  LDL.LU.64 R188, [R1+0xb8] ;  /* 0x0000b80001bc7983 */ /* 0x002ea80000300a00 */
[----:B------:R0:W-:Y:S04]  /*15340*/  STL [R1+0x844], R4 ;  /* 0x0008440401007387 */ /* 0x0001e80000100800 */
[----:B---3--:R1:W-:Y:S01]  /*15350*/  STL [R1+0x850], R196 ;  /* 0x000850c401007387 */ /* 0x0083e20000100800 */
[----:B0-----:R-:W-:-:S03]  /*15360*/  IMAD.MOV.U32 R4, RZ, RZ, R197 ;  /* 0x000000ffff047224 */ /* 0x001fc600078e00c5 */
[----:B-1----:R-:W3:Y:S04]  /*15370*/  LDL.LU.64 R196, [R1+0xc0] ;  /* 0x0000c00001c47983 */ /* 0x002ee80000300a00 */
[----:B------:R0:W-:Y:S04]  /*15380*/  STL [R1+0x84c], R4 ;  /* 0x00084c0401007387 */ /* 0x0001e80000100800 */
[----:B----4-:R1:W-:Y:S01]  /*15390*/  STL [R1+0x858], R208 ;  /* 0x000858d001007387 */ /* 0x0103e20000100800 */
        /* <DEDUP_REMOVED lines=959> */
[----:B--2---:R-:W-:Y:S01]  /*18f90*/  STL [R1+0xfec], R188 ;  /* 0x000fecbc01007387 */ /* 0x004fe20000100800 */
[----:B0-----:R-:W-:-:S03]  /*18fa0*/  IMAD.MOV.U32 R4, RZ, RZ, R189 ;  /* 0x000000ffff047224 */ /* 0x001fc600078e00bd */
[----:B------:R-:W2:Y:S04]  /*18fb0*/  LDL.LU.64 R184, [R1+0x1048] ;  /* 0x0010480001b87983 */ /* 0x000ea80000300a00 */
        /* <DEDUP_REMOVED lines=13> */
[----:B------:R-:W-:Y:S04]  /*19090*/  STL [R1+0x100c], R190 ;  /* 0x00100cbe01007387 */ /* 0x000fe80000100800 */
[----:B------:R-:W4:Y:S01]  /*190a0*/  LDL.LU.64 R188, [R1+0x1068] ;  /* 0x0010680001bc7983 */ /* 0x000f220000300a00 */
[----:B0-----:R-:W-:-:S05]  /*190b0*/  IMAD.MOV.U32 R4, RZ, RZ, R191 ;  /* 0x000000ffff047224 */ /* 0x001fca00078e00bf */
[----:B------:R0:W-:Y:S04]  /*190c0*/  STL [R1+0x1008], R4 ;  /* 0x0010080401007387 */ /* 0x0001e80000100800 */
[----:B------:R-:W-:Y:S01]  /*190d0*/  STL [R1+0x1014], R200 ;  /* 0x001014c801007387 */ /* 0x000fe20000100800 */
[----:B0-----:R-:W-:-:S03]  /*190e0*/  IMAD.MOV.U32 R4, RZ, RZ, R201 ;  /* 0x000000ffff047224 */ /* 0x001fc600078e00c9 */
[----:B------:R-:W4:Y:S04]  /*190f0*/  LDL.LU.64 R190, [R1+0x1b8] ;  /* 0x0001b80001be7983 */ /* 0x000f280000300a00 */
[----:B------:R0:W-:Y:S04]  /*19100*/  STL [R1+0x1010], R4 ;  /* 0x0010100401007387 */ /* 0x0001e80000100800 */
[----:B------:R1:W-:Y:S01]  /*19110*/  STL [R1+0x101c], R214 ;  /* 0x00101cd601007387 */ /* 0x0003e20000100800 */
[----:B0-----:R-:W-:-:S03]  /*19120*/  IMAD.MOV.U32 R4, RZ, RZ, R215 ;  /* 0x000000ffff047224 */ /* 0x001fc600078e00d7 */
[----:B-1----:R-:W4:Y:S04]  /*19130*/  LDL.LU.64 R214, [R1+0x1078] ;  /* 0x0010780001d67983 */ /* 0x002f280000300a00 */
[----:B------:R0:W-:Y:S04]  /*19140*/  STL [R1+0x1018], R4 ;  /* 0x0010180401007387 */ /* 0x0001e80000100800 */
[----:B------:R1:W-:Y:S04]  /*19150*/  STL [R1+0x1024], R202 ;  /* 0x001024ca01007387 */ /* 0x0003e80000100800 */
[----:B------:R-:W4:Y:S01]  /*19160*/  LDL.LU.64 R200, [R1+0x1080] ;  /* 0x0010800001c87983 */ /* 0x000f220000300a00 */
[----:B0-----:R-:W-:-:S05]  /*19170*/  IMAD.MOV.U32 R4, RZ, RZ, R203 ;  /* 0x000000ffff047224 */ /* 0x001fca00078e00cb */
[----:B------:R0:W-:Y:S04]  /*19180*/  STL [R1+0x1020], R4 ;  /* 0x0010200401007387 */ /* 0x0001e80000100800 */
[----:B------:R0:W-:Y:S04]  /*19190*/  STL [R1+0x102c], R206 ;  /* 0x00102cce01007387 */ /* 0x0001e80000100800 */
[----:B-1----:R-:W4:Y:S01]  /*191a0*/  LDL.LU.64 R202, [R1+0x1088] ;  /* 0x0010880001ca7983 */ /* 0x002f220000300a00 */
[----:B0-----:R-:W-:-:S03]  /*191b0*/  IMAD.MOV.U32 R4, RZ, RZ, R207 ;  /* 0x000000ffff047224 */ /* 0x001fc600078e00cf */
[----:B------:R-:W-:Y:S04]  /*191c0*/  STL [R1+0x1034], R194 ;  /* 0x001034c201007387 */ /* 0x000fe80000100800 */
[----:B------:R0:W-:Y:S04]  /*191d0*/  STL [R1+0x1028], R4 ;  /* 0x0010280401007387 */ /* 0x0001e80000100800 */
[----:B------:R-:W4:Y:S01]  /*191e0*/  LDL.LU.64 R206, [R1+0x190] ;  /* 0x0001900001ce7983 */ /* 0x000f220000300a00 */
[----:B0-----:R-:W-:-:S03]  /*191f0*/  IMAD.MOV.U32 R4, RZ, RZ, R195 ;  /* 0x000000ffff047224 */ /* 0x001fc600078e00c3 */
[----:B------:R-:W-:Y:S04]  /*19200*/  STL [R1+0x103c], R8 ;  /* 0x00103c0801007387 */ /* 0x000fe80000100800 */
[----:B------:R0:W-:Y:S04]  /*19210*/  STL [R1+0x1030], R4 ;  /* 0x0010300401007387 */ /* 0x0001e80000100800 */
[----:B------:R-:W4:Y:S01]  /*19220*/  LDL.LU.64 R194, [R1+0x1098] ;  /* 0x0010980001c27983 */ /* 0x000f220000300a00 */
[----:B0-----:R-:W-:-:S03]  /*19230*/  IMAD.MOV.U32 R4, RZ, RZ, R9 ;  /* 0x000000ffff047224 */ /* 0x001fc600078e0009 */
[----:B--2---:R-:W-:Y:S04]  /*19240*/  STL [R1+0x1044], R184 ;  /* 0x001044b801007387 */ /* 0x004fe80000100800 */
[----:B------:R0:W-:Y:S04]  /*19250*/  STL [R1+0x1038], R4 ;  /* 0x0010380401007387 */ /* 0x0001e80000100800 */
[----:B------:R-:W2:Y:S01]  /*19260*/  LDL.LU.64 R8, [R1+0x10a0] ;  /* 0x0010a00001087983 */ /* 0x000ea20000300a00 */
[----:B0-----:R-:W-:-:S03]  /*19270*/  IMAD.MOV.U32 R4, RZ, RZ, R185 ;  /* 0x000000ffff047224 */ /* 0x001fc600078e00b9 */
[----:B---3--:R-:W-:Y:S04]  /*19280*/  STL [R1+0x104c], R196 ;  /* 0x00104cc401007387 */ /* 0x008fe80000100800 */
[----:B------:R0:W-:Y:S02]  /*19290*/  STL [R1+0x1040], R4 ;  /* 0x0010400401007387 */ /* 0x0001e40000100800 */
[----:B0-----:R-:W-:Y:S02]  /*192a0*/  IMAD.MOV.U32 R4, RZ, RZ, R197 ;  /* 0x000000ffff047224 */ /* 0x001fe400078e00c5 */
[----:B------:R-:W3:Y:S04]  /*192b0*/  LDL.LU.64 R196, [R1+0x10a8] ;  /* 0x0010a80001c47983 */ /* 0x000ee80000300a00 */
        /* <DEDUP_REMOVED lines=23> */
[----:B------:R-:W-:Y:S04]  /*19430*/  STL [R1+0x1084], R202 ;  /* 0x001084ca01007387 */ /* 0x000fe80000100800 */
        /* <DEDUP_REMOVED lines=15> */
[----:B------:R-:W2:Y:S04]  /*19530*/  LDL.LU.64 R8, [R1+0x10f8] ;  /* 0x0010f80001087983 */ /* 0x000ea80000300a00 */
[----:B------:R0:W-:Y:S04]  /*19540*/  STL [R1+0x1098], R4 ;  /* 0x0010980401007387 */ /* 0x0001e80000100800 */
[----:B---3--:R1:W-:Y:S01]  /*19550*/  STL [R1+0x10a4], R196 ;  /* 0x0010a4c401007387 */ /* 0x0083e20000100800 */
[----:B0-----:R-:W-:-:S03]  /*19560*/  IMAD.MOV.U32 R4, RZ, RZ, R197 ;  /* 0x000000ffff047224 */ /* 0x001fc600078e00c5 */
[----:B------:R-:W3:Y:S04]  /*19570*/  LDL.LU.64 R194, [R1+0x110] ;  /* 0x0001100001c27983 */ /* 0x000ee80000300a00 */
[----:B----4-:R-:W-:Y:S04]  /*19580*/  STL [R1+0x10ac], R208 ;  /* 0x0010acd001007387 */ /* 0x010fe80000100800 */
        /* <DEDUP_REMOVED lines=19> */
[----:B------:R-:W4:Y:S04]  /*196c0*/  LDL.LU.64 R214, [R1+0x1130] ;  /* 0x0011300001d67983 */ /* 0x000f280000300a00 */
[----:B------:R0:W-:Y:S04]  /*196d0*/  STL [R1+0x10c8], R4 ;  /* 0x0010c80401007387 */ /* 0x0001e80000100800 */
[----:B------:R1:W-:Y:S01]  /*196e0*/  STL [R1+0x10d4], R200 ;  /* 0x0010d4c801007387 */ /* 0x0003e20000100800 */
[----:B0-----:R-:W-:-:S03]  /*196f0*/  IMAD.MOV.U32 R4, RZ, RZ, R201 ;  /* 0x000000ffff047224 */ /* 0x001fc600078e00c9 */
[----:B-1----:R-:W4:Y:S04]  /*19700*/  LDL.LU.64 R200, [R1+0x1138] ;  /* 0x0011380001c87983 */ /* 0x002f280000300a00 */
[----:B------:R0:W-:Y:S02]  /*19710*/  STL [R1+0x10d0], R4 ;  /* 0x0010d00401007387 */ /* 0x0001e40000100800 */
[----:B0-----:R-:W-:Y:S02]  /*19720*/  IMAD.MOV.U32 R4, RZ, RZ, R203 ;  /* 0x000000ffff047224 */ /* 0x001fe400078e00cb */
[----:B------:R0:W-:Y:S04]  /*19730*/  STL [R1+0x10dc], R202 ;  /* 0x0010dcca01007387 */ /* 0x0001e80000100800 */
[----:B0-----:R-:W4:Y:S04]  /*19740*/  LDL.LU.64 R202, [R1+0x1140] ;  /* 0x0011400001ca7983 */ /* 0x001f280000300a00 */
[----:B------:R0:W-:Y:S02]  /*19750*/  STL [R1+0x10d8], R4 ;  /* 0x0010d80401007387 */ /* 0x0001e40000100800 */
[----:B0-----:R-:W-:-:S02]  /*19760*/  IMAD.MOV.U32 R4, RZ, RZ, R207 ;  /* 0x000000ffff047224 */ /* 0x001fc400078e00cf */
[----:B------:R0:W-:Y:S04]  /*19770*/  STL [R1+0x10e4], R206 ;  /* 0x0010e4ce01007387 */ /* 0x0001e80000100800 */
[----:B0-----:R-:W4:Y:S04]  /*19780*/  LDL.LU.64 R206, [R1+0x1148] ;  /* 0x0011480001ce7983 */ /* 0x001f280000300a00 */
[----:B------:R2:W-:Y:S02]  /*19790*/  STL [R1+0x10e0], R4 ;  /* 0x0010e00401007387 */ /* 0x0005e40000100800 */
[----:B--2---:R-:W-:-:S02]  /*197a0*/  IMAD.MOV.U32 R4, RZ, RZ, R185 ;  /* 0x000000ffff047224 */ /* 0x004fc400078e00b9 */
[----:B------:R-:W-:Y:S04]  /*197b0*/  STL [R1+0x10ec], R184 ;  /* 0x0010ecb801007387 */ /* 0x000fe80000100800 */
[----:B------:R-:W-:Y:S04]  /*197c0*/  STL [R1+0x10f4], R8 ;  /* 0x0010f40801007387 */ /* 0x000fe80000100800 */
[----:B------:R0:W-:Y:S02]  /*197d0*/  STL [R1+0x10e8], R4 ;  /* 0x0010e80401007387 */ /* 0x0001e40000100800 */
[----:B0-----:R-:W-:-:S02]  /*197e0*/  IMAD.MOV.U32 R4, RZ, RZ, R9 ;  /* 0x000000ffff047224 */ /* 0x001fc400078e0009 */
[----:B---3--:R-:W-:Y:S04]  /*197f0*/  STL [R1+0x10fc], R194 ;  /* 0x0010fcc201007387 */ /* 0x008fe80000100800 */
[----:B------:R0:W-:Y:S04]  /*19800*/  STL [R1+0x10f0], R4 ;  /* 0x0010f00401007387 */ /* 0x0001e80000100800 */
[----:B------:R-:W2:Y:S01]  /*19810*/  LDL.LU.64 R8, [R1+0x1158] ;  /* 0x0011580001087983 */ /* 0x000ea20000300a00 */
[----:B0-----:R-:W-:-:S03]  /*19820*/  IMAD.MOV.U32 R4, RZ, RZ, R195 ;  /* 0x000000ffff047224 */ /* 0x001fc600078e00c3 */
[----:B----4-:R-:W-:Y:S04]  /*19830*/  STL [R1+0x1104], R196 ;  /* 0x001104c401007387 */ /* 0x010fe80000100800 */
[----:B------:R0:W-:Y:S04]  /*19840*/  STL [R1+0x10f8], R4 ;  /* 0x0010f80401007387 */ /* 0x0001e80000100800 */
[----:B------:R-:W3:Y:S01]  /*19850*/  LDL.LU.64 R194, [R1+0x1160] ;  /* 0x0011600001c27983 */ /* 0x000ee20000300a00 */
        /* <DEDUP_REMOVED lines=15> */
[----:B------:R-:W-:Y:S01]  /*19950*/  STL [R1+0x112c], R214 ;  /* 0x00112cd601007387 */ /* 0x000fe20000100800 */
[----:B0-----:R-:W-:-:S05]  /*19960*/  IMAD.MOV.U32 R4, RZ, RZ, R191 ;  /* 0x000000ffff047224 */ /* 0x001fca00078e00bf */
[----:B------:R0:W-:Y:S02]  /*19970*/  STL [R1+0x1120], R4 ;  /* 0x0011200401007387 */ /* 0x0001e40000100800 */
[----:B0-----:R-:W-:Y:S02]  /*19980*/  IMAD.MOV.U32 R4, RZ, RZ, R215 ;  /* 0x000000ffff047224 */ /* 0x001fe400078e00d7 */
[----:B------:R-:W4:Y:S04]  /*19990*/  LDL.LU.64 R214, [R1+0x1188] ;  /* 0x0011880001d67983 */ /* 0x000f280000300a00 */
        /* <DEDUP_REMOVED lines=8> */
[----:B------:R0:W-:Y:S02]  /*19a20*/  STL [R1+0x1138], R4 ;  /* 0x0011380401007387 */ /* 0x0001e40000100800 */
[----:B0-----:R-:W-:Y:S02]  /*19a30*/  IMAD.MOV.U32 R4, RZ, RZ, R207 ;  /* 0x000000ffff047224 */ /* 0x001fe400078e00cf */
[----:B------:R0:W-:Y:S04]  /*19a40*/  STL [R1+0x1144], R206 ;  /* 0x001144ce01007387 */ /* 0x0001e80000100800 */
[----:B------:R-:W4:Y:S04]  /*19a50*/  LDL.LU.64 R184, [R1+0x11a0] ;  /* 0x0011a00001b87983 */ /* 0x000f280000300a00 */
[----:B------:R1:W-:Y:S04]  /*19a60*/  STL [R1+0x1140], R4 ;  /* 0x0011400401007387 */ /* 0x0003e80000100800 */
[----:B------:R-:W-:Y:S04]  /*19a70*/  STL [R1+0x114c], R248 ;  /* 0x00114cf801007387 */ /* 0x000fe80000100800 */
[----:B------:R-:W-:Y:S04]  /*19a80*/  STL [R1+0x1148], R249 ;  /* 0x001148f901007387 */ /* 0x000fe80000100800 */
[----:B0-----:R-:W4:Y:S04]  /*19a90*/  LDL.LU.64 R206, [R1+0x11a8] ;  /* 0x0011a80001ce7983 */ /* 0x001f280000300a00 */
[----:B--2---:R0:W-:Y:S01]  /*19aa0*/  STL [R1+0x1154], R8 ;  /* 0x0011540801007387 */ /* 0x0041e20000100800 */
[----:B-1----:R-:W-:-:S03]  /*19ab0*/  IMAD.MOV.U32 R4, RZ, RZ, R9 ;  /* 0x000000ffff047224 */ /* 0x002fc600078e0009 */
[----:B------:R-:W2:Y:S04]  /*19ac0*/  LDL.LU.64 R188, [R1+0x11b0] ;  /* 0x0011b00001bc7983 */ /* 0x000ea80000300a00 */
[----:B---3--:R-:W-:Y:S04]  /*19ad0*/  STL [R1+0x115c], R194 ;  /* 0x00115cc201007387 */ /* 0x008fe80000100800 */
[----:B------:R1:W-:Y:S04]  /*19ae0*/  STL [R1+0x1150], R4 ;  /* 0x0011500401007387 */ /* 0x0003e80000100800 */
[----:B0-----:R-:W3:Y:S01]  /*19af0*/  LDL.LU.64 R8, [R1+0x11b8] ;  /* 0x0011b80001087983 */ /* 0x001ee20000300a00 */
[----:B-1----:R-:W-:-:S03]  /*19b00*/  IMAD.MOV.U32 R4, RZ, RZ, R195 ;  /* 0x000000ffff047224 */ /* 0x002fc600078e00c3 */
[----:B----4-:R-:W-:Y:S04]  /*19b10*/  STL [R1+0x1164], R196 ;  /* 0x001164c401007387 */ /* 0x010fe80000100800 */
        /* <DEDUP_REMOVED lines=13> */
[----:B------:R-:W4:Y:S04]  /*19bf0*/  LDL.LU.64 R196, [R1+0x11d8] ;  /* 0x0011d80001c47983 */ /* 0x000f280000300a00 */
[----:B------:R-:W-:Y:S04]  /*19c00*/  STL [R1+0x1178], R139 ;  /* 0x0011788b01007387 */ /* 0x000fe80000100800 */
[----:B------:R1:W-:Y:S01]  /*19c10*/  STL [R1+0x1184], R214 ;  /* 0x001184d601007387 */ /* 0x0003e20000100800 */
[----:B0-----:R-:W-:-:S03]  /*19c20*/  IMAD.MOV.U32 R4, RZ, RZ, R215 ;  /* 0x000000ffff047224 */ /* 0x001fc600078e00d7 */
[----:B------:R-:W4:Y:S04]  /*19c30*/  LDL.LU.64 R212, [R1+0x11e0] ;  /* 0x0011e00001d47983 */ /* 0x000f280000300a00 */
        /* <DEDUP_REMOVED lines=13> */
[----:B------:R0:W-:Y:S02]  /*19d10*/  STL [R1+0x1198], R4 ;  /* 0x0011980401007387 */ /* 0x0001e40000100800 */
[----:B0-----:R-:W-:Y:S02]  /*19d20*/  IMAD.MOV.U32 R4, RZ, RZ, R207 ;  /* 0x000000ffff047224 */ /* 0x001fe400078e00cf */
        /* <DEDUP_REMOVED lines=9> */
[----:B----4-:R-:W-:Y:S04]  /*19dc0*/  STL [R1+0x11bc], R190 ;  /* 0x0011bcbe01007387 */ /* 0x010fe80000100800 */
[----:B------:R-:W4:Y:S01]  /*19dd0*/  LDL.LU.64 R188, [R1+0x1218] ;  /* 0x0012180001bc7983 */ /* 0x000f220000300a00 */
[----:B0-----:R-:W-:-:S05]  /*19de0*/  IMAD.MOV.U32 R4, RZ, RZ, R191 ;  /* 0x000000ffff047224 */ /* 0x001fca00078e00bf */
        /* <DEDUP_REMOVED lines=30> */
[----:B------:R-:W-:Y:S04]  /*19fd0*/  STL [R1+0x11f8], R193 ;  /* 0x0011f8c101007387 */ /* 0x000fe80000100800 */
[----:B--2---:R1:W-:Y:S01]  /*19fe0*/  STL [R1+0x1204], R206 ;  /* 0x001204ce01007387 */ /* 0x0043e20000100800 */
[----:B0-----:R-:W-:-:S03]  /*19ff0*/  IMAD.MOV.U32 R4, RZ, RZ, R207 ;  /* 0x000000ffff047224 */ /* 0x001fc600078e00cf */
[----:B------:R-:W2:Y:S04]  /*1a000*/  LDL.LU.64 R184, [R1+0x1258] ;  /* 0x0012580001b87983 */ /* 0x000ea80000300a00 */
[----:B-1----:R-:W2:Y:S04]  /*1a010*/  LDL.LU.64 R206, [R1+0x1260] ;  /* 0x0012600001ce7983 */ /* 0x002ea80000300a00 */
        /* <DEDUP_REMOVED lines=11> */
[----:B0-----:R-:W-:-:S05]  /*1a0d0*/  IMAD.MOV.U32 R4, RZ, RZ, R195 ;  /* 0x000000ffff047224 */ /* 0x001fca00078e00c3 */
        /* <DEDUP_REMOVED lines=9> */
[----:B------:R1:W-:Y:S01]  /*1a170*/  STL [R1+0x1234], R212 ;  /* 0x001234d401007387 */ /* 0x0003e20000100800 */
[----:B0-----:R-:W-:-:S03]  /*1a180*/  IMAD.MOV.U32 R4, RZ, RZ, R213 ;  /* 0x000000ffff047224 */ /* 0x001fc600078e00d5 */
[----:B------:R-:W4:Y:S04]  /*1a190*/  LDL.LU.64 R196, [R1+0x1290] ;  /* 0x0012900001c47983 */ /* 0x000f280000300a00 */
        /* <DEDUP_REMOVED lines=13> */
[----:B------:R2:W-:Y:S02]  /*1a270*/  STL [R1+0x1248], R4 ;  /* 0x0012480401007387 */ /* 0x0005e40000100800 */
[----:B--2---:R-:W-:Y:S02]  /*1a280*/  IMAD.MOV.U32 R4, RZ, RZ, R185 ;  /* 0x000000ffff047224 */ /* 0x004fe400078e00b9 */
        /* <DEDUP_REMOVED lines=11> */
[----:B0-----:R-:W-:-:S05]  /*1a340*/  IMAD.MOV.U32 R4, RZ, RZ, R9 ;  /* 0x000000ffff047224 */ /* 0x001fca00078e0009 */
[----:B------:R0:W-:Y:S04]  /*1a350*/  STL [R1+0x1268], R4 ;  /* 0x0012680401007387 */ /* 0x0001e80000100800 */
[----:B------:R-:W-:Y:S04]  /*1a360*/  STL [R1+0x1274], R188 ;  /* 0x001274bc01007387 */ /* 0x000fe80000100800 */
[----:B------:R-:W4:Y:S01]  /*1a370*/  LDL.LU.64 R8, [R1+0x12c8] ;  /* 0x0012c80001087983 */ /* 0x000f220000300a00 */
[----:B0-----:R-:W-:-:S03]  /*1a380*/  IMAD.MOV.U32 R4, RZ, RZ, R189 ;  /* 0x000000ffff047224 */ /* 0x001fc600078e00bd */
[----:B------:R-:W-:Y:S04]  /*1a390*/  STL [R1+0x127c], R208 ;  /* 0x00127cd001007387 */ /* 0x000fe80000100800 */
        /* <DEDUP_REMOVED lines=8> */
[----:B------:R-:W-:Y:S01]  /*1a420*/  STL [R1+0x128c], R196 ;  /* 0x00128cc401007387 */ /* 0x000fe20000100800 */
        /* <DEDUP_REMOVED lines=12> */
[----:B------:R-:W-:Y:S04]  /*1a4f0*/  STL [R1+0x12ac], R202 ;  /* 0x0012acca01007387 */ /* 0x000fe80000100800 */
[----:B------:R1:W-:Y:S04]  /*1a500*/  STL [R1+0x12a0], R4 ;  /* 0x0012a00401007387 */ /* 0x0003e80000100800 */
[----:B0-----:R-:W4:Y:S04]  /*1a510*/  LDL.LU.64 R200, [R1+0x12f0] ;  /* 0x0012f00001c87983 */ /* 0x001f280000300a00 */
[----:B------:R-:W4:Y:S01]  /*1a520*/  LDL.LU.64 R196, [R1+0x12f8] ;  /* 0x0012f80001c47983 */ /* 0x000f220000300a00 */
[----:B-1----:R-:W-:-:S03]  /*1a530*/  IMAD.MOV.U32 R4, RZ, RZ, R203 ;  /* 0x000000ffff047224 */ /* 0x002fc600078e00cb */
[----:B--2---:R-:W-:Y:S04]  /*1a540*/  STL [R1+0x12b4], R206 ;  /* 0x0012b4ce01007387 */ /* 0x004fe80000100800 */
[----:B------:R0:W-:Y:S04]  /*1a550*/  STL [R1+0x12a8], R4 ;  /* 0x0012a80401007387 */ /* 0x0001e80000100800 */
[----:B------:R-:W2:Y:S01]  /*1a560*/  LDL.LU.64 R202, [R1+0x1300] ;  /* 0x0013000001ca7983 */ /* 0x000ea20000300a00 */
[----:B0-----:R-:W-:-:S03]  /*1a570*/  IMAD.MOV.U32 R4, RZ, RZ, R207 ;  /* 0x000000ffff047224 */ /* 0x001fc600078e00cf */
[----:B------:R-:W2:Y:S01]  /*1a580*/  LDL.LU.64 R206, [R1+0x1308] ;  /* 0x0013080001ce7983 */ /* 0x000ea20000300a00 */
[----:B---3--:R-:W-:-:S03]  /*1a590*/  IMAD.MOV.U32 R5, RZ, RZ, R191 ;  /* 0x000000ffff057224 */ /* 0x008fc600078e00bf */
[----:B------:R-:W-:Y:S04]  /*1a5a0*/  STL [R1+0x12b0], R4 ;  /* 0x0012b00401007387 */ /* 0x000fe80000100800 */
[----:B------:R-:W-:Y:S01]  /*1a5b0*/  STL [R1+0x12bc], R190 ;  /* 0x0012bcbe01007387 */ /* 0x000fe20000100800 */
[----:B----4-:R-:W-:-:S03]  /*1a5c0*/  IMAD.MOV.U32 R6, RZ, RZ, R9 ;  /* 0x000000ffff067224 */ /* 0x010fc600078e0009 */
[----:B------:R-:W-:Y:S04]  /*1a5d0*/  STL [R1+0x12c4], R8 ;  /* 0x0012c40801007387 */ /* 0x000fe80000100800 */
[----:B------:R-:W-:Y:S04]  /*1a5e0*/  STL [R1+0x12b8], R5 ;  /* 0x0012b80501007387 */ /* 0x000fe80000100800 */
[----:B------:R0:W-:Y:S02]  /*1a5f0*/  STL [R1+0x12c0], R6 ;  /* 0x0012c00601007387 */ /* 0x0001e40000100800 */
[----:B0-----:R-:W-:-:S02]  /*1a600*/  IMAD.MOV.U32 R6, RZ, RZ, R209 ;  /* 0x000000ffff067224 */ /* 0x001fc400078e00d1 */
[----:B------:R0:W-:Y:S04]  /*1a610*/  STL [R1+0x12cc], R208 ;  /* 0x0012ccd001007387 */ /* 0x0001e80000100800 */
[----:B------:R-:W3:Y:S04]  /*1a620*/  LDL.LU.64 R8, [R1+0x1318] ;  /* 0x0013180001087983 */ /* 0x000ee80000300a00 */
[----:B------:R-:W-:Y:S04]  /*1a630*/  STL [R1+0x12d4], R194 ;  /* 0x0012d4c201007387 */ /* 0x000fe80000100800 */
[----:B------:R1:W-:Y:S04]  /*1a640*/  STL [R1+0x12c8], R6 ;  /* 0x0012c80601007387 */ /* 0x0003e80000100800 */
[----:B0-----:R-:W4:Y:S04]  /*1a650*/  LDL.LU.64 R208, [R1+0x1320] ;  /* 0x0013200001d07983 */ /* 0x001f280000300a00 */
[----:B------:R-:W4:Y:S01]  /*1a660*/  LDL.LU.64 R190, [R1+0x1328] ;  /* 0x0013280001be7983 */ /* 0x000f220000300a00 */
[----:B-1----:R-:W-:-:S05]  /*1a670*/  IMAD.MOV.U32 R6, RZ, RZ, R195 ;  /* 0x000000ffff067224 */ /* 0x002fca00078e00c3 */
        /* <DEDUP_REMOVED lines=8> */
[----:B------:R0:W-:Y:S02]  /*1a700*/  STL [R1+0x12e0], R6 ;  /* 0x0012e00601007387 */ /* 0x0001e40000100800 */
[----:B0-----:R-:W-:Y:S02]  /*1a710*/  IMAD.MOV.U32 R6, RZ, RZ, R201 ;  /* 0x000000ffff067224 */ /* 0x001fe400078e00c9 */
[----:B------:R0:W-:Y:S01]  /*1a720*/  STL [R1+0x12ec], R200 ;  /* 0x0012ecc801007387 */ /* 0x0001e20000100800 */
[----:B------:R-:W-:-:S03]  /*1a730*/  IMAD.MOV.U32 R7, RZ, RZ, R197 ;  /* 0x000000ffff077224 */ /* 0x000fc600078e00c5 */
[----:B------:R-:W4:Y:S04]  /*1a740*/  LDL.LU.64 R214, [R1+0x1340] ;  /* 0x0013400001d67983 */ /* 0x000f280000300a00 */
[----:B------:R-:W-:Y:S04]  /*1a750*/  STL [R1+0x12f4], R196 ;  /* 0x0012f4c401007387 */ /* 0x000fe80000100800 */
[----:B------:R-:W-:Y:S04]  /*1a760*/  STL [R1+0x12e8], R6 ;  /* 0x0012e80601007387 */ /* 0x000fe80000100800 */
[----:B0-----:R-:W4:Y:S04]  /*1a770*/  LDL.LU.64 R200, [R1+0x1348] ;  /* 0x0013480001c87983 */ /* 0x001f280000300a00 */
[----:B------:R2:W-:Y:S02]  /*1a780*/  STL [R1+0x12f0], R7 ;  /* 0x0012f00701007387 */ /* 0x0005e40000100800 */
[----:B--2---:R-:W-:-:S02]  /*1a790*/  IMAD.MOV.U32 R7, RZ, RZ, R203 ;  /* 0x000000ffff077224 */ /* 0x004fc400078e00cb */
[----:B------:R0:W-:Y:S04]  /*1a7a0*/  STL [R1+0x12fc], R202 ;  /* 0x0012fcca01007387 */ /* 0x0001e80000100800 */
[----:B------:R1:W-:Y:S01]  /*1a7b0*/  STL [R1+0x1304], R206 ;  /* 0x001304ce01007387 */ /* 0x0003e20000100800 */
[----:B------:R-:W-:-:S03]  /*1a7c0*/  IMAD.MOV.U32 R10, RZ, RZ, R207 ;  /* 0x000000ffff0a7224 */ /* 0x000fc600078e00cf */
[----:B------:R-:W-:Y:S04]  /*1a7d0*/  STL [R1+0x12f8], R7 ;  /* 0x0012f80701007387 */ /* 0x000fe80000100800 */
[----:B------:R-:W2:Y:S04]  /*1a7e0*/  LDL.LU.64 R196, [R1+0x1358] ;  /* 0x0013580001c47983 */ /* 0x000ea80000300a00 */
[----:B0-----:R-:W2:Y:S04]  /*1a7f0*/  LDL.LU.64 R202, [R1+0x1360] ;  /* 0x0013600001ca7983 */ /* 0x001ea80000300a00 */
[----:B------:R-:W-:Y:S04]  /*1a800*/  STL [R1+0x1300], R10 ;  /* 0x0013000a01007387 */ /* 0x000fe80000100800 */
[----:B------:R-:W-:Y:S04]  /*1a810*/  STL [R1+0x130c], R240 ;  /* 0x00130cf001007387 */ /* 0x000fe80000100800 */
[----:B------:R-:W-:Y:S04]  /*1a820*/  STL [R1+0x1308], R241 ;  /* 0x001308f101007387 */ /* 0x000fe80000100800 */
[----:B-1----:R-:W2:Y:S04]  /*1a830*/  LDL.LU.64 R206, [R1+0x1368] ;  /* 0x0013680001ce7983 */ /* 0x002ea80000300a00 */
[----:B---3--:R-:W-:Y:S04]  /*1a840*/  STL [R1+0x1314], R8 ;  /* 0x0013140801007387 */ /* 0x008fe80000100800 */
[----:B------:R0:W-:Y:S04]  /*1a850*/  STL [R1+0x1310], R9 ;  /* 0x0013100901007387 */ /* 0x0001e80000100800 */
[----:B----4-:R1:W-:Y:S01]  /*1a860*/  STL [R1+0x131c], R208 ;  /* 0x00131cd001007387 */ /* 0x0103e20000100800 */
[----:B0-----:R-:W-:-:S02]  /*1a870*/  IMAD.MOV.U32 R9, RZ, RZ, R209 ;  /* 0x000000ffff097224 */ /* 0x001fc400078e00d1 */
[----:B------:R-:W-:Y:S01]  /*1a880*/  IMAD.MOV.U32 R10, RZ, RZ, R191 ;  /* 0x000000ffff0a7224 */ /* 0x000fe200078e00bf */
[----:B-1----:R-:W3:Y:S04]  /*1a890*/  LDL.LU.64 R208, [R1+0x1378] ;  /* 0x0013780001d07983 */ /* 0x002ee80000300a00 */
[----:B------:R-:W-:Y:S04]  /*1a8a0*/  STL [R1+0x1318], R9 ;  /* 0x0013180901007387 */ /* 0x000fe80000100800 */
[----:B------:R-:W-:Y:S04]  /*1a8b0*/  STL [R1+0x1324], R190 ;  /* 0x001324be01007387 */ /* 0x000fe80000100800 */
[----:B------:R0:W-:Y:S04]  /*1a8c0*/  STL [R1+0x1320], R10 ;  /* 0x0013200a01007387 */ /* 0x0001e80000100800 */
[----:B------:R1:W-:Y:S01]  /*1a8d0*/  STL [R1+0x132c], R212 ;  /* 0x00132cd401007387 */ /* 0x0003e20000100800 */
[----:B0-----:R-:W-:-:S03]  /*1a8e0*/  IMAD.MOV.U32 R10, RZ, RZ, R213 ;  /* 0x000000ffff0a7224 */ /* 0x001fc600078e00d5 */
[----:B-1----:R-:W4:Y:S01]  /*1a8f0*/  LDL.LU.64 R212, [R1+0x1388] ;  /* 0x0013880001d47983 */ /* 0x002f220000300a00 */
[----:B------:R-:W-:-:S03]  /*1a900*/  IMAD.MOV.U32 R11, RZ, RZ, R195 ;  /* 0x000000ffff0b7224 */ /* 0x000fc600078e00c3 */
[----:B------:R-:W-:Y:S04]  /*1a910*/  STL [R1+0x1328], R10 ;  /* 0x0013280a01007387 */ /* 0x000fe80000100800 */
[----:B------:R-:W-:Y:S04]  /*1a920*/  STL [R1+0x1334], R194 ;  /* 0x001334c201007387 */ /* 0x000fe80000100800 */
[----:B------:R0:W-:Y:S02]  /*1a930*/  STL [R1+0x1330], R11 ;  /* 0x0013300b01007387 */ /* 0x0001e40000100800 */
[----:B0-----:R-:W-:-:S02]  /*1a940*/  IMAD.MOV.U32 R11, RZ, RZ, R215 ;  /* 0x000000ffff0b7224 */ /* 0x001fc400078e00d7 */
[----:B------:R0:W-:Y:S01]  /*1a950*/  STL [R1+0x133c], R214 ;  /* 0x00133cd601007387 */ /* 0x0001e20000100800 */
[----:B------:R-:W-:-:S03]  /*1a960*/  IMAD.MOV.U32 R12, RZ, RZ, R201 ;  /* 0x000000ffff0c7224 */ /* 0x000fc600078e00c9 */
[----:B0-----:R-:W4:Y:S04]  /*1a970*/  LDL.LU.64 R214, [R1+0x1398] ;  /* 0x0013980001d67983 */ /* 0x001f280000300a00 */
[----:B------:R-:W-:Y:S04]  /*1a980*/  STL [R1+0x1338], R11 ;  /* 0x0013380b01007387 */ /* 0x000fe80000100800 */
[----:B------:R0:W-:Y:S04]  /*1a990*/  STL [R1+0x1344], R200 ;  /* 0x001344c801007387 */ /* 0x0001e80000100800 */
[----:B------:R-:W-:Y:S04]  /*1a9a0*/  STL [R1+0x1340], R12 ;  /* 0x0013400c01007387 */ /* 0x000fe80000100800 */
[----:B------:R-:W-:Y:S04]  /*1a9b0*/  STL [R1+0x134c], R132 ;  /* 0x00134c8401007387 */ /* 0x000fe80000100800 */
[----:B------:R-:W-:Y:S04]  /*1a9c0*/  STL [R1+0x1348], R133 ;  /* 0x0013488501007387 */ /* 0x000fe80000100800 */
[----:B0-----:R-:W4:Y:S01]  /*1a9d0*/  LDL.LU.64 R200, [R1+0x13a8] ;  /* 0x0013a80001c87983 */ /* 0x001f220000300a00 */
[----:B--2---:R-:W-:-:S03]  /*1a9e0*/  IMAD.MOV.U32 R13, RZ, RZ, R197 ;  /* 0x000000ffff0d7224 */ /* 0x004fc600078e00c5 */
[----:B------:R-:W-:Y:S04]  /*1a9f0*/  STL [R1+0x1354], R196 ;  /* 0x001354c401007387 */ /* 0x000fe80000100800 */
[----:B------:R0:W-:Y:S04]  /*1aa00*/  STL [R1+0x1350], R13 ;  /* 0x0013500d01007387 */ /* 0x0001e80000100800 */
[----:B------:R1:W-:Y:S01]  /*1aa10*/  STL [R1+0x135c], R202 ;  /* 0x00135cca01007387 */ /* 0x0003e20000100800 */
[----:B0-----:R-:W-:Y:S02]  /*1aa20*/  IMAD.MOV.U32 R13, RZ, RZ, R203 ;  /* 0x000000ffff0d7224 */ /* 0x001fe400078e00cb */
[----:B------:R-:W-:Y:S01]  /*1aa30*/  IMAD.MOV.U32 R14, RZ, RZ, R207 ;  /* 0x000000ffff0e7224 */ /* 0x000fe200078e00cf */
[----:B-1----:R-:W2:Y:S04]  /*1aa40*/  LDL.LU.64 R202, [R1+0x13b8] ;  /* 0x0013b80001ca7983 */ /* 0x002ea80000300a00 */
[----:B------:R-:W-:Y:S04]  /*1aa50*/  STL [R1+0x1358], R13 ;  /* 0x0013580d01007387 */ /* 0x000fe80000100800 */
[----:B------:R0:W-:Y:S04]  /*1aa60*/  STL [R1+0x1364], R206 ;  /* 0x001364ce01007387 */ /* 0x0001e80000100800 */
[----:B------:R-:W-:Y:S04]  /*1aa70*/  STL [R1+0x1360], R14 ;  /* 0x0013600e01007387 */ /* 0x000fe80000100800 */
[----:B------:R-:W-:Y:S04]  /*1aa80*/  STL [R1+0x136c], R156 ;  /* 0x00136c9c01007387 */ /* 0x000fe80000100800 */
[----:B------:R-:W-:Y:S04]  /*1aa90*/  STL [R1+0x1368], R157 ;  /* 0x0013689d01007387 */ /* 0x000fe80000100800 */
[----:B0-----:R-:W2:Y:S01]  /*1aaa0*/  LDL.LU.64 R206, [R1+0x13c8] ;  /* 0x0013c80001ce7983 */ /* 0x001ea20000300a00 */
[----:B---3--:R-:W-:-:S03]  /*1aab0*/  IMAD.MOV.U32 R15, RZ, RZ, R209 ;  /* 0x000000ffff0f7224 */ /* 0x008fc600078e00d1 */
[----:B------:R0:W-:Y:S04]  /*1aac0*/  STL [R1+0x1374], R208 ;  /* 0x001374d001007387 */ /* 0x0001e80000100800 */
[----:B------:R-:W-:Y:S04]  /*1aad0*/  STL [R1+0x1370], R15 ;  /* 0x0013700f01007387 */ /* 0x000fe80000100800 */
[----:B------:R-:W-:Y:S04]  /*1aae0*/  STL [R1+0x137c], R168 ;  /* 0x00137ca801007387 */ /* 0x000fe80000100800 */
[----:B------:R-:W-:Y:S04]  /*1aaf0*/  STL [R1+0x1378], R169 ;  /* 0x001378a901007387 */ /* 0x000fe80000100800 */
[----:B0-----:R-:W3:Y:S01]  /*1ab00*/  LDL.LU.64 R208, [R1+0x13d8] ;  /* 0x0013d80001d07983 */ /* 0x001ee20000300a00 */
[----:B----4-:R-:W-:-:S03]  /*1ab10*/  IMAD.MOV.U32 R16, RZ, RZ, R213 ;  /* 0x000000ffff107224 */ /* 0x010fc600078e00d5 */
[----:B------:R0:W-:Y:S04]  /*1ab20*/  STL [R1+0x1384], R212 ;  /* 0x001384d401007387 */ /* 0x0001e80000100800 */
[----:B------:R1:W-:Y:S04]  /*1ab30*/  STL [R1+0x1380], R16 ;  /* 0x0013801001007387 */ /* 0x0003e80000100800 */
[----:B------:R4:W-:Y:S04]  /*1ab40*/  STL [R1+0x138c], R2 ;  /* 0x00138c0201007387 */ /* 0x0009e80000100800 */
[----:B0-----:R-:W3:Y:S01]  /*1ab50*/  LDL.LU.64 R212, [R1+0x13e8] ;  /* 0x0013e80001d47983 */ /* 0x001ee20000300a00 */
[----:B-1----:R-:W-:-:S03]  /*1ab60*/  IMAD.MOV.U32 R16, RZ, RZ, R3 ;  /* 0x000000ffff107224 */ /* 0x002fc600078e0003 */
[----:B----4-:R-:W4:Y:S01]  /*1ab70*/  LDL.LU.64 R2, [R1+0x1b70] ;  /* 0x001b700001027983 */ /* 0x010f220000300a00 */
[----:B------:R-:W-:-:S03]  /*1ab80*/  IMAD.MOV.U32 R17, RZ, RZ, R215 ;  /* 0x000000ffff117224 */ /* 0x000fc600078e00d7 */
[----:B------:R0:W-:Y:S04]  /*1ab90*/  STL [R1+0x1394], R214 ;  /* 0x001394d601007387 */ /* 0x0001e80000100800 */
[----:B------:R-:W-:Y:S04]  /*1aba0*/  STL [R1+0x1388], R16 ;  /* 0x0013881001007387 */ /* 0x000fe80000100800 */
[----:B------:R-:W-:Y:S04]  /*1abb0*/  STL [R1+0x1390], R17 ;  /* 0x0013901101007387 */ /* 0x000fe80000100800 */
[----:B------:R-:W-:Y:S04]  /*1abc0*/  STL [R1+0x139c], R198 ;  /* 0x00139cc601007387 */ /* 0x000fe80000100800 */
[----:B------:R-:W-:Y:S04]  /*1abd0*/  STL [R1+0x1398], R199 ;  /* 0x001398c701007387 */ /* 0x000fe80000100800 */
[----:B0-----:R-:W4:Y:S01]  /*1abe0*/  LDL.LU.64 R214, [R1+0x13f8] ;  /* 0x0013f80001d67983 */ /* 0x001f220000300a00 */
[----:B------:R-:W-:-:S03]  /*1abf0*/  IMAD.MOV.U32 R18, RZ, RZ, R201 ;  /* 0x000000ffff127224 */ /* 0x000fc600078e00c9 */
[----:B------:R0:W-:Y:S04]  /*1ac00*/  STL [R1+0x13a4], R200 ;  /* 0x0013a4c801007387 */ /* 0x0001e80000100800 */
[----:B------:R-:W-:Y:S04]  /*1ac10*/  STL [R1+0x13a0], R18 ;  /* 0x0013a01201007387 */ /* 0x000fe80000100800 */
[----:B------:R-:W-:Y:S04]  /*1ac20*/  STL [R1+0x13ac], R210 ;  /* 0x0013acd201007387 */ /* 0x000fe80000100800 */
[----:B------:R-:W-:Y:S04]  /*1ac30*/  STL [R1+0x13a8], R211 ;  /* 0x0013a8d301007387 */ /* 0x000fe80000100800 */
[----:B0-----:R-:W4:Y:S01]  /*1ac40*/  LDL.LU.64 R200, [R1+0x1408] ;  /* 0x0014080001c87983 */ /* 0x001f220000300a00 */
[----:B--2---:R-:W-:-:S03]  /*1ac50*/  IMAD.MOV.U32 R19, RZ, RZ, R203 ;  /* 0x000000ffff137224 */ /* 0x004fc600078e00cb */
[----:B------:R0:W-:Y:S04]  /*1ac60*/  STL [R1+0x13b4], R202 ;  /* 0x0013b4ca01007387 */ /* 0x0001e80000100800 */
[----:B------:R-:W-:Y:S04]  /*1ac70*/  STL [R1+0x13b0], R19 ;  /* 0x0013b01301007387 */ /* 0x000fe80000100800 */
[----:B------:R-:W-:Y:S04]  /*1ac80*/  STL [R1+0x13bc], R218 ;  /* 0x0013bcda01007387 */ /* 0x000fe80000100800 */
[----:B0-----:R-:W2:Y:S04]  /*1ac90*/  LDL.LU.64 R202, [R1+0x1418] ;  /* 0x0014180001ca7983 */ /* 0x001ea80000300a00 */
[----:B------:R-:W-:Y:S01]  /*1aca0*/  STL [R1+0x13b8], R219 ;  /* 0x0013b8db01007387 */ /* 0x000fe20000100800 */
[----:B------:R-:W-:-:S03]  /*1acb0*/  IMAD.MOV.U32 R20, RZ, RZ, R207 ;  /* 0x000000ffff147224 */ /* 0x000fc600078e00cf */
[----:B------:R0:W-:Y:S04]  /*1acc0*/  STL [R1+0x13c4], R206 ;  /* 0x0013c4ce01007387 */ /* 0x0001e80000100800 */
[----:B------:R-:W-:Y:S04]  /*1acd0*/  STL [R1+0x13c0], R20 ;  /* 0x0013c01401007387 */ /* 0x000fe80000100800 */
[----:B------:R-:W-:Y:S04]  /*1ace0*/  STL [R1+0x13cc], R222 ;  /* 0x0013ccde01007387 */ /* 0x000fe80000100800 */
[----:B0-----:R-:W2:Y:S04]  /*1acf0*/  LDL.LU.64 R206, [R1+0x1428] ;  /* 0x0014280001ce7983 */ /* 0x001ea80000300a00 */
[----:B------:R-:W-:Y:S01]  /*1ad00*/  STL [R1+0x13c8], R223 ;  /* 0x0013c8df01007387 */ /* 0x000fe20000100800 */
[----:B---3--:R-:W-:-:S03]  /*1ad10*/  IMAD.MOV.U32 R21, RZ, RZ, R209 ;  /* 0x000000ffff157224 */ /* 0x008fc600078e00d1 */
[----:B------:R0:W-:Y:S04]  /*1ad20*/  STL [R1+0x13d4], R208 ;  /* 0x0013d4d001007387 */ /* 0x0001e80000100800 */
[----:B------:R-:W-:Y:S04]  /*1ad30*/  STL [R1+0x13d0], R21 ;  /* 0x0013d01501007387 */ /* 0x000fe80000100800 */
[----:B------:R-:W-:Y:S04]  /*1ad40*/  STL [R1+0x13dc], R224 ;  /* 0x0013dce001007387 */ /* 0x000fe80000100800 */
[----:B------:R-:W-:Y:S04]  /*1ad50*/  STL [R1+0x13d8], R225 ;  /* 0x0013d8e101007387 */ /* 0x000fe80000100800 */
[----:B------:R1:W-:Y:S01]  /*1ad60*/  STL [R1+0x13e4], R212 ;  /* 0x0013e4d401007387 */ /* 0x0003e20000100800 */
[----:B------:R-:W-:-:S03]  /*1ad70*/  IMAD.MOV.U32 R22, RZ, RZ, R213 ;  /* 0x000000ffff167224 */ /* 0x000fc600078e00d5 */
[----:B0-----:R-:W3:Y:S04]  /*1ad80*/  LDL.LU.64 R208, [R1+0x1438] ;  /* 0x0014380001d07983 */ /* 0x001ee80000300a00 */
[----:B------:R-:W-:Y:S04]  /*1ad90*/  STL [R1+0x13e0], R22 ;  /* 0x0013e01601007387 */ /* 0x000fe80000100800 */
[----:B------:R-:W-:Y:S04]  /*1ada0*/  STL [R1+0x13ec], R228 ;  /* 0x0013ece401007387 */ /* 0x000fe80000100800 */
[----:B------:R-:W-:Y:S04]  /*1adb0*/  STL [R1+0x13e8], R229 ;  /* 0x0013e8e501007387 */ /* 0x000fe80000100800 */
[----:B-1----:R-:W3:Y:S01]  /*1adc0*/  LDL.LU.64 R212, [R1+0x1448] ;  /* 0x0014480001d47983 */ /* 0x002ee20000300a00 */
[----:B----4-:R-:W-:-:S03]  /*1add0*/  IMAD.MOV.U32 R23, RZ, RZ, R215 ;  /* 0x000000ffff177224 */ /* 0x010fc600078e00d7 */
[----:B------:R0:W-:Y:S04]  /*1ade0*/  STL [R1+0x13f4], R214 ;  /* 0x0013f4d601007387 */ /* 0x0001e80000100800 */
[----:B------:R-:W-:Y:S04]  /*1adf0*/  STL [R1+0x13f0], R23 ;  /* 0x0013f01701007387 */ /* 0x000fe80000100800 */
[----:B------:R-:W-:Y:S04]  /*1ae00*/  STL [R1+0x13fc], R232 ;  /* 0x0013fce801007387 */ /* 0x000fe80000100800 */
[----:B------:R-:W-:Y:S04]  /*1ae10*/  STL [R1+0x13f8], R233 ;  /* 0x0013f8e901007387 */ /* 0x000fe80000100800 */
[----:B0-----:R-:W4:Y:S01]  /*1ae20*/  LDL.LU.64 R214, [R1+0x1458] ;  /* 0x0014580001d67983 */ /* 0x001f220000300a00 */
[----:B------:R-:W-:-:S03]  /*1ae30*/  IMAD.MOV.U32 R152, RZ, RZ, R201 ;  /* 0x000000ffff987224 */ /* 0x000fc600078e00c9 */
[----:B------:R-:W-:Y:S04]  /*1ae40*/  STL [R1+0x1404], R200 ;  /* 0x001404c801007387 */ /* 0x000fe80000100800 */
[----:B------:R2:W-:Y:S04]  /*1ae50*/  STL [R1+0x1400], R152 ;  /* 0x0014009801007387 */ /* 0x0005e80000100800 */
[----:B------:R-:W-:Y:S04]  /*1ae60*/  STL [R1+0x140c], R234 ;  /* 0x00140cea01007387 */ /* 0x000fe80000100800 */
[----:B------:R-:W-:Y:S01]  /*1ae70*/  STL [R1+0x1408], R235 ;  /* 0x001408eb01007387 */ /* 0x000fe20000100800 */
[----:B--2---:R-:W-:-:S03]  /*1ae80*/  IMAD.MOV.U32 R152, RZ, RZ, R203 ;  /* 0x000000ffff987224 */ /* 0x004fc600078e00cb */
[----:B------:R-:W-:Y:S04]  /*1ae90*/  STL [R1+0x1414], R202 ;  /* 0x001414ca01007387 */ /* 0x000fe80000100800 */
[----:B------:R-:W2:Y:S04]  /*1aea0*/  LDL.LU.64 R200, [R1+0x1468] ;  /* 0x0014680001c87983 */ /* 0x000ea80000300a00 */
[----:B------:R0:W-:Y:S04]  /*1aeb0*/  STL [R1+0x1410], R152 ;  /* 0x0014109801007387 */ /* 0x0001e80000100800 */
[----:B------:R-:W-:Y:S04]  /*1aec0*/  STL [R1+0x141c], R236 ;  /* 0x00141cec01007387 */ /* 0x000fe80000100800 */
[----:B------:R-:W-:Y:S04]  /*1aed0*/  STL [R1+0x1418], R237 ;  /* 0x001418ed01007387 */ /* 0x000fe80000100800 */
[----:B------:R1:W-:Y:S01]  /*1aee0*/  STL [R1+0x1424], R206 ;  /* 0x001424ce01007387 */ /* 0x0003e20000100800 */
[----:B0-----:R-:W-:-:S03]  /*1aef0*/  IMAD.MOV.U32 R152, RZ, RZ, R207 ;  /* 0x000000ffff987224 */ /* 0x001fc600078e00cf */
[----:B------:R-:W2:Y:S04]  /*1af00*/  LDL.LU.64 R202, [R1+0x1478] ;  /* 0x0014780001ca7983 */ /* 0x000ea80000300a00 */
[----:B------:R-:W-:Y:S04]  /*1af10*/  STL [R1+0x142c], R238 ;  /* 0x00142cee01007387 */ /* 0x000fe80000100800 */
[----:B------:R3:W-:Y:S04]  /*1af20*/  STL [R1+0x1420], R152 ;  /* 0x0014209801007387 */ /* 0x0007e80000100800 */
[----:B------:R-:W-:Y:S04]  /*1af30*/  STL [R1+0x1428], R239 ;  /* 0x001428ef01007387 */ /* 0x000fe80000100800 */
[----:B-1----:R-:W2:Y:S01]  /*1af40*/  LDL.LU.64 R206, [R1+0x1488] ;  /* 0x0014880001ce7983 */ /* 0x002ea20000300a00 */
[----:B---3--:R-:W-:-:S03]  /*1af50*/  IMAD.MOV.U32 R152, RZ, RZ, R209 ;  /* 0x000000ffff987224 */ /* 0x008fc600078e00d1 */
[----:B------:R0:W-:Y:S04]  /*1af60*/  STL [R1+0x1434], R208 ;  /* 0x001434d001007387 */ /* 0x0001e80000100800 */
[----:B------:R-:W-:Y:S04]  /*1af70*/  STL [R1+0x143c], R174 ;  /* 0x00143cae01007387 */ /* 0x000fe80000100800 */
[----:B------:R1:W-:Y:S04]  /*1af80*/  STL [R1+0x1430], R152 ;  /* 0x0014309801007387 */ /* 0x0003e80000100800 */
[----:B------:R-:W-:Y:S04]  /*1af90*/  STL [R1+0x1438], R175 ;  /* 0x001438af01007387 */ /* 0x000fe80000100800 */
[----:B------:R-:W-:Y:S04]  /*1afa0*/  STL [R1+0x1444], R212 ;  /* 0x001444d401007387 */ /* 0x000fe80000100800 */
[----:B0-----:R-:W3:Y:S01]  /*1afb0*/  LDL.LU.64 R208, [R1+0x1498] ;  /* 0x0014980001d07983 */ /* 0x001ee20000300a00 */
[----:B-1----:R-:W-:-:S05]  /*1afc0*/  IMAD.MOV.U32 R152, RZ, RZ, R213 ;  /* 0x000000ffff987224 */ /* 0x002fca00078e00d5 */
[----:B------:R4:W-:Y:S04]  /*1afd0*/  STL [R1+0x1440], R152 ;  /* 0x0014409801007387 */ /* 0x0009e80000100800 */
[----:B------:R-:W-:Y:S04]  /*1afe0*/  STL [R1+0x144c], R242 ;  /* 0x00144cf201007387 */ /* 0x000fe80000100800 */
[----:B------:R-:W-:Y:S01]  /*1aff0*/  STL [R1+0x1448], R243 ;  /* 0x001448f301007387 */ /* 0x000fe20000100800 */
[----:B----4-:R-:W-:-:S03]  /*1b000*/  IMAD.MOV.U32 R152, RZ, RZ, R215 ;  /* 0x000000ffff987224 */ /* 0x010fc600078e00d7 */
[----:B------:R0:W-:Y:S04]  /*1b010*/  STL [R1+0x1454], R214 ;  /* 0x001454d601007387 */ /* 0x0001e80000100800 */
[----:B------:R-:W4:Y:S04]  /*1b020*/  LDL.LU.64 R212, [R1+0x14a8] ;  /* 0x0014a80001d47983 */ /* 0x000f280000300a00 */
[----:B------:R-:W-:Y:S04]  /*1b030*/  STL [R1+0x145c], R244 ;  /* 0x00145cf401007387 */ /* 0x000fe80000100800 */
[----:B------:R2:W-:Y:S04]  /*1b040*/  STL [R1+0x1450], R152 ;  /* 0x0014509801007387 */ /* 0x0005e80000100800 */
[----:B------:R-:W-:Y:S04]  /*1b050*/  STL [R1+0x1458], R245 ;  /* 0x001458f501007387 */ /* 0x000fe80000100800 */
[----:B0-----:R-:W4:Y:S01]  /*1b060*/  LDL.LU.64 R214, [R1+0x14b8] ;  /* 0x0014b80001d67983 */ /* 0x001f220000300a00 */
[----:B--2---:R-:W-:-:S03]  /*1b070*/  IMAD.MOV.U32 R152, RZ, RZ, R201 ;  /* 0x000000ffff987224 */ /* 0x004fc600078e00c9 */
[----:B------:R-:W-:Y:S04]  /*1b080*/  STL [R1+0x1464], R200 ;  /* 0x001464c801007387 */ /* 0x000fe80000100800 */
[----:B------:R-:W-:Y:S04]  /*1b090*/  STL [R1+0x146c], R180 ;  /* 0x00146cb401007387 */ /* 0x000fe80000100800 */
[----:B------:R0:W-:Y:S04]  /*1b0a0*/  STL [R1+0x1460], R152 ;  /* 0x0014609801007387 */ /* 0x0001e80000100800 */
[----:B------:R-:W-:Y:S01]  /*1b0b0*/  STL [R1+0x1468], R181 ;  /* 0x001468b501007387 */ /* 0x000fe20000100800 */
[----:B0-----:R-:W-:-:S03]  /*1b0c0*/  IMAD.MOV.U32 R152, RZ, RZ, R203 ;  /* 0x000000ffff987224 */ /* 0x001fc600078e00cb */
[----:B------:R-:W-:Y:S04]  /*1b0d0*/  STL [R1+0x1474], R202 ;  /* 0x001474ca01007387 */ /* 0x000fe80000100800 */
[----:B------:R-:W2:Y:S04]  /*1b0e0*/  LDL.LU.64 R200, [R1+0x14c8] ;  /* 0x0014c80001c87983 */ /* 0x000ea80000300a00 */
[----:B------:R0:W-:Y:S04]  /*1b0f0*/  STL [R1+0x1470], R152 ;  /* 0x0014709801007387 */ /* 0x0001e80000100800 */
[----:B------:R-:W-:Y:S04]  /*1b100*/  STL [R1+0x147c], R144 ;  /* 0x00147c9001007387 */ /* 0x000fe80000100800 */
[----:B------:R-:W-:Y:S01]  /*1b110*/  STL [R1+0x1478], R145 ;  /* 0x0014789101007387 */ /* 0x000fe20000100800 */
[----:B0-----:R-:W-:-:S03]  /*1b120*/  IMAD.MOV.U32 R152, RZ, RZ, R207 ;  /* 0x000000ffff987224 */ /* 0x001fc600078e00cf */
[----:B------:R0:W-:Y:S04]  /*1b130*/  STL [R1+0x1484], R206 ;  /* 0x001484ce01007387 */ /* 0x0001e80000100800 */
[----:B------:R-:W2:Y:S04]  /*1b140*/  LDL.LU.64 R202, [R1+0x14d8] ;  /* 0x0014d80001ca7983 */ /* 0x000ea80000300a00 */
[----:B------:R-:W-:Y:S04]  /*1b150*/  STL [R1+0x148c], R162 ;  /* 0x00148ca201007387 */ /* 0x000fe80000100800 */
[----:B------:R3:W-:Y:S04]  /*1b160*/  STL [R1+0x1480], R152 ;  /* 0x0014809801007387 */ /* 0x0007e80000100800 */
[----:B------:R-:W-:Y:S04]  /*1b170*/  STL [R1+0x1488], R163 ;  /* 0x001488a301007387 */ /* 0x000fe80000100800 */
[----:B0-----:R-:W2:Y:S01]  /*1b180*/  LDL.LU.64 R206, [R1+0x14e8] ;  /* 0x0014e80001ce7983 */ /* 0x001ea20000300a00 */
[----:B---3--:R-:W-:-:S03]  /*1b190*/  IMAD.MOV.U32 R152, RZ, RZ, R209 ;  /* 0x000000ffff987224 */ /* 0x008fc600078e00d1 */
[----:B------:R0:W-:Y:S04]  /*1b1a0*/  STL [R1+0x1494], R208 ;  /* 0x001494d001007387 */ /* 0x0001e80000100800 */
[----:B------:R-:W-:Y:S04]  /*1b1b0*/  STL [R1+0x149c], R226 ;  /* 0x00149ce201007387 */ /* 0x000fe80000100800 */
[----:B------:R4:W-:Y:S04]  /*1b1c0*/  STL [R1+0x1490], R152 ;  /* 0x0014909801007387 */ /* 0x0009e80000100800 */
[----:B0-----:R-:W3:Y:S04]  /*1b1d0*/  LDL.LU.64 R208, [R1+0x14f8] ;  /* 0x0014f80001d07983 */ /* 0x001ee80000300a00 */
[----:B------:R-:W-:Y:S01]  /*1b1e0*/  STL [R1+0x1498], R227 ;  /* 0x001498e301007387 */ /* 0x000fe20000100800 */
[----:B----4-:R-:W-:-:S03]  /*1b1f0*/  IMAD.MOV.U32 R152, RZ, RZ, R213 ;  /* 0x000000ffff987224 */ /* 0x010fc600078e00d5 */
[----:B------:R-:W-:Y:S04]  /*1b200*/  STL [R1+0x14a4], R212 ;  /* 0x0014a4d401007387 */ /* 0x000fe80000100800 */
[----:B------:R0:W-:Y:S04]  /*1b210*/  STL [R1+0x14a0], R152 ;  /* 0x0014a09801007387 */ /* 0x0001e80000100800 */
[----:B------:R-:W-:Y:S04]  /*1b220*/  STL [R1+0x14ac], R186 ;  /* 0x0014acba01007387 */ /* 0x000fe80000100800 */
[----:B------:R-:W-:Y:S01]  /*1b230*/  STL [R1+0x14a8], R187 ;  /* 0x0014a8bb01007387 */ /* 0x000fe20000100800 */
[----:B0-----:R-:W-:-:S03]  /*1b240*/  IMAD.MOV.U32 R152, RZ, RZ, R215 ;  /* 0x000000ffff987224 */ /* 0x001fc600078e00d7 */
[----:B------:R0:W-:Y:S04]  /*1b250*/  STL [R1+0x14b4], R214 ;  /* 0x0014b4d601007387 */ /* 0x0001e80000100800 */
[----:B------:R-:W-:Y:S04]  /*1b260*/  STL [R1+0x14bc], R216 ;  /* 0x0014bcd801007387 */ /* 0x000fe80000100800 */
[----:B------:R2:W-:Y:S04]  /*1b270*/  STL [R1+0x14b0], R152 ;  /* 0x0014b09801007387 */ /* 0x0005e80000100800 */
[----:B------:R-:W-:Y:S04]  /*1b280*/  STL [R1+0x14b8], R217 ;  /* 0x0014b8d901007387 */ /* 0x000fe80000100800 */
[----:B------:R-:W4:Y:S04]  /*1b290*/  LDL.LU.64 R212, [R1+0x1518] ;  /* 0x0015180001d47983 */ /* 0x000f280000300a00 */
        /* <DEDUP_REMOVED lines=8> */
[----:B------:R0:W-:Y:S04]  /*1b320*/  STL [R1+0x14d0], R152 ;  /* 0x0014d09801007387 */ /* 0x0001e80000100800 */
[----:B------:R-:W-:Y:S04]  /*1b330*/  STL [R1+0x14dc], R204 ;  /* 0x0014dccc01007387 */ /* 0x000fe80000100800 */
[----:B------:R-:W-:Y:S01]  /*1b340*/  STL [R1+0x14d8], R205 ;  /* 0x0014d8cd01007387 */ /* 0x000fe20000100800 */
[----:B0-----:R-:W-:-:S03]  /*1b350*/  IMAD.MOV.U32 R152, RZ, RZ, R207 ;  /* 0x000000ffff987224 */ /* 0x001fc600078e00cf */
[----:B------:R-:W-:Y:S04]  /*1b360*/  STL [R1+0x14e4], R206 ;  /* 0x0014e4ce01007387 */ /* 0x000fe80000100800 */
[----:B------:R-:W-:Y:S04]  /*1b370*/  STL [R1+0x14ec], R230 ;  /* 0x0014ece601007387 */ /* 0x000fe80000100800 */
[----:B------:R3:W-:Y:S04]  /*1b380*/  STL [R1+0x14e0], R152 ;  /* 0x0014e09801007387 */ /* 0x0007e80000100800 */
[----:B------:R-:W-:Y:S01]  /*1b390*/  STL [R1+0x14e8], R231 ;  /* 0x0014e8e701007387 */ /* 0x000fe20000100800 */
[----:B---3--:R-:W-:-:S03]  /*1b3a0*/  IMAD.MOV.U32 R152, RZ, RZ, R209 ;  /* 0x000000ffff987224 */ /* 0x008fc600078e00d1 */
[----:B------:R-:W-:Y:S04]  /*1b3b0*/  STL [R1+0x14f4], R208 ;  /* 0x0014f4d001007387 */ /* 0x000fe80000100800 */
[----:B------:R-:W-:Y:S04]  /*1b3c0*/  STL [R1+0x14fc], R150 ;  /* 0x0014fc9601007387 */ /* 0x000fe80000100800 */
[----:B------:R0:W-:Y:S04]  /*1b3d0*/  STL [R1+0x14f0], R152 ;  /* 0x0014f09801007387 */ /* 0x0001e80000100800 */
[----:B------:R-:W-:Y:S04]  /*1b3e0*/  STL [R1+0x14f8], R151 ;  /* 0x0014f89701007387 */ /* 0x000fe80000100800 */
[----:B------:R1:W-:Y:S01]  /*1b3f0*/  STL [R1+0x1504], R2 ;  /* 0x0015040201007387 */ /* 0x0003e20000100800 */
[----:B0-----:R-:W-:-:S03]  /*1b400*/  IMAD.MOV.U32 R152, RZ, RZ, R3 ;  /* 0x000000ffff987224 */ /* 0x001fc600078e0003 */
[----:B-1----:R-:W2:Y:S01]  /*1b410*/  LDL.LU.64 R2, [R1+0x1b68] ;  /* 0x001b680001027983 */ /* 0x002ea20000300a00 */
[----:B------:R-:W0:Y:S03]  /*1b420*/  S2R R252, SR_TID.X ;  /* 0x0000000000fc7919 */ /* 0x000e260000002100 */
[----:B------:R4:W-:Y:S04]  /*1b430*/  STL [R1+0x1500], R152 ;  /* 0x0015009801007387 */ /* 0x0009e80000100800 */
[----:B------:R-:W-:Y:S01]  /*1b440*/  STL [R1+0x150c], R246 ;  /* 0x00150cf601007387 */ /* 0x000fe20000100800 */
[----:B0-----:R-:W-:-:S04]  /*1b450*/  SHF.R.U32.HI R252, RZ, 0x6, R252 ;  /* 0x00000006fffc7819 */ /* 0x001fc800000116fc */
[----:B------:R-:W-:-:S04]  /*1b460*/  SGXT.U32 R252, R252, 0x1 ;  /* 0x00000001fcfc781a */ /* 0x000fc80000000000 */
[----:B------:R-:W-:-:S05]  /*1b470*/  LOP3.LUT R4, R252, 0xfe, RZ, 0xfc, !PT ;  /* 0x000000fefc047812 */ /* 0x000fca00078efcff */
[----:B------:R-:W-:Y:S02]  /*1b480*/  IMAD R5, R4, R60, RZ ;  /* 0x0000003c04057224 */ /* 0x000fe400078e02ff */
[----:B------:R-:W-:-:S04]  /*1b490*/  IMAD.MOV R4, RZ, RZ, -R60 ;  /* 0x000000ffff047224 */ /* 0x000fc800078e0a3c */
[----:B------:R-:W-:Y:S02]  /*1b4a0*/  IMAD R50, R4, 0x2, R5 ;  /* 0x0000000204327824 */ /* 0x000fe400078e0205 */
[----:B------:R-:W-:Y:S02]  /*1b4b0*/  IMAD R49, R252, R60, RZ ;  /* 0x0000003cfc317224 */ /* 0x000fe400078e02ff */
[C---:B------:R-:W-:Y:S02]  /*1b4c0*/  IMAD R51, R4.reuse, 0x2, R50 ;  /* 0x0000000204337824 */ /* 0x040fe400078e0232 */
[----:B----4-:R-:W-:Y:S01]  /*1b4d0*/  IMAD.MOV.U32 R152, RZ, RZ, R213 ;  /* 0x000000ffff987224 */ /* 0x010fe200078e00d5 */
[----:B------:R-:W-:Y:S01]  /*1b4e0*/  STL [R1+0x1508], R247 ;  /* 0x001508f701007387 */ /* 0x000fe20000100800 */
[C---:B------:R-:W-:Y:S02]  /*1b4f0*/  IMAD R6, R4.reuse, 0x2, R51 ;  /* 0x0000000204067824 */ /* 0x040fe400078e0233 */
[----:B------:R-:W-:Y:S01]  /*1b500*/  IMAD.MOV.U32 R154, RZ, RZ, R215 ;  /* 0x000000ffff9a7224 */ /* 0x000fe200078e00d7 */
[----:B------:R-:W-:Y:S01]  /*1b510*/  STL [R1+0x1514], R212 ;  /* 0x001514d401007387 */ /* 0x000fe20000100800 */
[----:B------:R-:W-:-:S03]  /*1b520*/  IMAD R7, R4, 0x2, R6 ;  /* 0x0000000204077824 */ /* 0x000fc600078e0206 */
[----:B------:R-:W-:Y:S04]  /*1b530*/  STL [R1+0x151c], R214 ;  /* 0x00151cd601007387 */ /* 0x000fe80000100800 */
[----:B------:R0:W-:Y:S01]  /*1b540*/  STL [R1+0x1510], R152 ;  /* 0x0015109801007387 */ /* 0x0001e20000100800 */
[----:B------:R-:W-:-:S03]  /*1b550*/  IMAD R8, R4, 0x2, R7 ;  /* 0x0000000204087824 */ /* 0x000fc600078e0207 */
[----:B------:R1:W-:Y:S01]  /*1b560*/  STL [R1+0x1518], R154 ;  /* 0x0015189a01007387 */ /* 0x0003e20000100800 */
[----:B------:R-:W-:-:S04]  /*1b570*/  IMAD R9, R4, 0x2, R8 ;  /* 0x0000000204097824 */ /* 0x000fc800078e0208 */
        /* <DEDUP_REMOVED lines=22> */
[----:B------:R-:W-:Y:S01]  /*1b6e0*/  IMAD R32, R4, 0x2, R31 ;  /* 0x0000000204207824 */ /* 0x000fe200078e021f */
[-C--:B--2---:R-:W-:Y:S02]  /*1b6f0*/  LEA R153, P6, R49, R3.reuse, 0x1 ;  /* 0x0000000331997211 */ /* 0x084fe400078c08ff */
[-C--:B0-----:R-:W-:Y:S02]  /*1b700*/  LEA R152, P0, R5, R3.reuse, 0x1 ;  /* 0x0000000305987211 */ /* 0x081fe400078008ff */
[-C--:B-1----:R-:W-:Y:S01]  /*1b710*/  LEA R154, P1, R50, R3.reuse, 0x1 ;  /* 0x00000003329a7211 */ /* 0x082fe200078208ff */
[----:B------:R0:W-:Y:S04]  /*1b720*/  STL [R1+0x1908], R153 ;  /* 0x0019089901007387 */ /* 0x0001e80000100800 */
[----:B------:R1:W-:Y:S01]  /*1b730*/  STL [R1+0x1524], R152 ;  /* 0x0015249801007387 */ /* 0x0003e20000100800 */
[----:B0-----:R-:W-:-:S03]  /*1b740*/  LEA R153, P2, R51, R3, 0x1 ;  /* 0x0000000333997211 */ /* 0x001fc600078408ff */
[----:B------:R0:W-:Y:S01]  /*1b750*/  STL [R1+0x152c], R154 ;  /* 0x00152c9a01007387 */ /* 0x0001e20000100800 */
[----:B-1----:R-:W-:-:S03]  /*1b760*/  LEA R152, P3, R6, R3, 0x1 ;  /* 0x0000000306987211 */ /* 0x002fc600078608ff */
[----:B------:R1:W-:Y:S04]  /*1b770*/  STL [R1+0x1534], R153 ;  /* 0x0015349901007387 */ /* 0x0003e80000100800 */
[----:B------:R2:W-:Y:S01]  /*1b780*/  STL [R1+0x153c], R152 ;  /* 0x00153c9801007387 */ /* 0x0005e20000100800 */
[-C--:B0-----:R-:W-:Y:S02]  /*1b790*/  LEA R154, P4, R7, R3.reuse, 0x1 ;  /* 0x00000003079a7211 */ /* 0x081fe400078808ff */
[----:B-1----:R-:W-:-:S03]  /*1b7a0*/  LEA R153, P5, R8, R3, 0x1 ;  /* 0x0000000308997211 */ /* 0x002fc600078a08ff */
[----:B------:R0:W-:Y:S01]  /*1b7b0*/  STL [R1+0x1544], R154 ;  /* 0x0015449a01007387 */ /* 0x0001e20000100800 */
[----:B--2---:R-:W-:-:S03]  /*1b7c0*/  LEA.HI.X.SX32 R152, R49, R2, 0x1, P6 ;  /* 0x0000000231987211 */ /* 0x004fc600030f0eff */
[----:B------:R1:W-:Y:S04]  /*1b7d0*/  STL [R1+0x154c], R153 ;  /* 0x00154c9901007387 */ /* 0x0003e80000100800 */
[----:B------:R2:W-:Y:S01]  /*1b7e0*/  STL [R1+0x1904], R152 ;  /* 0x0019049801007387 */ /* 0x0005e20000100800 */
[----:B0-----:R-:W-:Y:S02]  /*1b7f0*/  LEA R154, P6, R9, R3, 0x1 ;  /* 0x00000003099a7211 */ /* 0x001fe400078c08ff */
[----:B-1----:R-:W-:-:S03]  /*1b800*/  LEA.HI.X.SX32 R153, R5, R2, 0x1, P0 ;  /* 0x0000000205997211 */ /* 0x002fc600000f0eff */
[----:B------:R0:W-:Y:S01]  /*1b810*/  STL [R1+0x1554], R154 ;  /* 0x0015549a01007387 */ /* 0x0001e20000100800 */
[----:B--2---:R-:W-:-:S03]  /*1b820*/  LEA R152, P0, R10, R3, 0x1 ;  /* 0x000000030a987211 */ /* 0x004fc600078008ff */
[----:B------:R1:W-:Y:S04]  /*1b830*/  STL [R1+0x1520], R153 ;  /* 0x0015209901007387 */ /* 0x0003e80000100800 */
[----:B------:R2:W-:Y:S01]  /*1b840*/  STL [R1+0x155c], R152 ;  /* 0x00155c9801007387 */ /* 0x0005e20000100800 */
[----:B0-----:R-:W-:Y:S02]  /*1b850*/  LEA.HI.X.SX32 R154, R50, R2, 0x1, P1 ;  /* 0x00000002329a7211 */ /* 0x001fe400008f0eff */
[----:B-1----:R-:W-:-:S03]  /*1b860*/  LEA R153, P1, R11, R3, 0x1 ;  /* 0x000000030b997211 */ /* 0x002fc600078208ff */
[----:B------:R-:W-:Y:S01]  /*1b870*/  STL [R1+0x1528], R154 ;  /* 0x0015289a01007387 */ /* 0x000fe20000100800 */
[----:B--2---:R-:W-:-:S03]  /*1b880*/  LEA.HI.X.SX32 R152, R51, R2, 0x1, P2 ;  /* 0x0000000233987211 */ /* 0x004fc600010f0eff */
[----:B------:R0:W-:Y:S01]  /*1b890*/  STL [R1+0x1564], R153 ;  /* 0x0015649901007387 */ /* 0x0001e20000100800 */
[----:B------:R-:W-:-:S03]  /*1b8a0*/  LEA.HI.X.SX32 R6, R6, R2, 0x1, P3 ;  /* 0x0000000206067211 */ /* 0x000fc600018f0eff */
[----:B------:R1:W-:Y:S01]  /*1b8b0*/  STL [R1+0x1530], R152 ;  /* 0x0015309801007387 */ /* 0x0003e20000100800 */
[-C--:B0-----:R-:W-:Y:S02]  /*1b8c0*/  LEA R153, P2, R12, R3.reuse, 0x1 ;  /* 0x000000030c997211 */ /* 0x081fe400078408ff */
[----:B-1----:R-:W-:-:S03]  /*1b8d0*/  LEA R152, P3, R13, R3, 0x1 ;  /* 0x000000030d987211 */ /* 0x002fc600078608ff */
[----:B------:R-:W-:Y:S04]  /*1b8e0*/  STL [R1+0x156c], R153 ;  /* 0x00156c9901007387 */ /* 0x000fe80000100800 */
[----:B------:R0:W-:Y:S04]  /*1b8f0*/  STL [R1+0x1538], R6 ;  /* 0x0015380601007387 */ /* 0x0001e80000100800 */
[----:B------:R1:W-:Y:S01]  /*1b900*/  STL [R1+0x1574], R152 ;  /* 0x0015749801007387 */ /* 0x0003e20000100800 */
[----:B0-----:R-:W-:Y:S02]  /*1b910*/  LEA.HI.X.SX32 R6, R7, R2, 0x1, P4 ;  /* 0x0000000207067211 */ /* 0x001fe400020f0eff */
[----:B-1----:R-:W-:-:S03]  /*1b920*/  LEA R152, P4, R14, R3, 0x1 ;  /* 0x000000030e987211 */ /* 0x002fc600078808ff */
[----:B------:R-:W-:Y:S01]  /*1b930*/  STL [R1+0x1540], R6 ;  /* 0x0015400601007387 */ /* 0x000fe20000100800 */
[----:B------:R-:W-:-:S03]  /*1b940*/  LEA.HI.X.SX32 R7, R8, R2, 0x1, P5 ;  /* 0x0000000208077211 */ /* 0x000fc600028f0eff */
[----:B------:R0:W-:Y:S01]  /*1b950*/  STL [R1+0x157c], R152 ;  /* 0x00157c9801007387 */ /* 0x0001e20000100800 */
[----:B------:R-:W-:-:S03]  /*1b960*/  LEA.HI.X.SX32 R8, R9, R2, 0x1, P6 ;  /* 0x0000000209087211 */ /* 0x000fc600030f0eff */
[----:B------:R1:W-:Y:S01]  /*1b970*/  STL [R1+0x1548], R7 ;  /* 0x0015480701007387 */ /* 0x0003e20000100800 */
[-C--:B0-----:R-:W-:Y:S02]  /*1b980*/  LEA R152, P5, R15, R3.reuse, 0x1 ;  /* 0x000000030f987211 */ /* 0x081fe400078a08ff */
[----:B-1----:R-:W-:-:S03]  /*1b990*/  LEA R7, P6, R16, R3, 0x1 ;  /* 0x0000000310077211 */ /* 0x002fc600078c08ff */
[----:B------:R-:W-:Y:S01]  /*1b9a0*/  STL [R1+0x1584], R152 ;  /* 0x0015849801007387 */ /* 0x000fe20000100800 */
[----:B------:R-:W-:-:S03]  /*1b9b0*/  LEA.HI.X.SX32 R9, R10, R2, 0x1, P0 ;  /* 0x000000020a097211 */ /* 0x000fc600000f0eff */
[----:B------:R0:W-:Y:S04]  /*1b9c0*/  STL [R1+0x1550], R8 ;  /* 0x0015500801007387 */ /* 0x0001e80000100800 */
[----:B------:R1:W-:Y:S01]  /*1b9d0*/  STL [R1+0x158c], R7 ;  /* 0x00158c0701007387 */ /* 0x0003e20000100800 */
[----:B0-----:R-:W-:-:S03]  /*1b9e0*/  LEA R8, P0, R17, R3, 0x1 ;  /* 0x0000000311087211 */ /* 0x001fc600078008ff */
[----:B------:R-:W-:Y:S01]  /*1b9f0*/  STL [R1+0x1558], R9 ;  /* 0x0015580901007387 */ /* 0x000fe20000100800 */
[----:B-1----:R-:W-:-:S03]  /*1ba00*/  LEA.HI.X.SX32 R7, R11, R2, 0x1, P1 ;  /* 0x000000020b077211 */ /* 0x002fc600008f0eff */
        /* <DEDUP_REMOVED lines=10> */
[----:B------:R0:W-:Y:S01]  /*1bab0*/  STL [R1+0x1570], R11 ;  /* 0x0015700b01007387 */ /* 0x0001e20000100800 */
[----:B-1----:R-:W-:-:S03]  /*1bac0*/  LEA.HI.X.SX32 R7, R14, R2, 0x1, P4 ;  /* 0x000000020e077211 */ /* 0x002fc600020f0eff */
        /* <DEDUP_REMOVED lines=10> */
[----:B------:R0:W-:Y:S01]  /*1bb70*/  STL [R1+0x1588], R11 ;  /* 0x0015880b01007387 */ /* 0x0001e20000100800 */
[----:B--2---:R-:W-:-:S03]  /*1bb80*/  LEA.HI.X.SX32 R7, R17, R2, 0x1, P0 ;  /* 0x0000000211077211 */ /* 0x004fc600000f0eff */
[----:B------:R1:W-:Y:S04]  /*1bb90*/  STL [R1+0x15c4], R10 ;  /* 0x0015c40a01007387 */ /* 0x0003e80000100800 */
[----:B------:R2:W-:Y:S01]  /*1bba0*/  STL [R1+0x1590], R7 ;  /* 0x0015900701007387 */ /* 0x0005e20000100800 */
[-C--:B0-----:R-:W-:Y:S02]  /*1bbb0*/  LEA.HI.X.SX32 R11, R18, R2.reuse, 0x1, P1 ;  /* 0x00000002120b7211 */ /* 0x081fe400008f0eff */
[-C--:B-1----:R-:W-:Y:S02]  /*1bbc0*/  LEA.HI.X.SX32 R10, R20, R2.reuse, 0x1, P3 ;  /* 0x00000002140a7211 */ /* 0x082fe400018f0eff */
[-C--:B--2---:R-:W-:Y:S01]  /*1bbd0*/  LEA.HI.X.SX32 R7, R19, R2.reuse, 0x1, P2 ;  /* 0x0000000213077211 */ /* 0x084fe200010f0eff */
[----:B------:R0:W-:Y:S04]  /*1bbe0*/  STL [R1+0x1598], R11 ;  /* 0x0015980b01007387 */ /* 0x0001e80000100800 */
[----:B------:R1:W-:Y:S04]  /*1bbf0*/  STL [R1+0x15a0], R7 ;  /* 0x0015a00701007387 */ /* 0x0003e80000100800 */
[----:B------:R2:W-:Y:S01]  /*1bc00*/  STL [R1+0x15a8], R10 ;  /* 0x0015a80a01007387 */ /* 0x0005e20000100800 */
[----:B0-----:R-:W-:-:S02]  /*1bc10*/  LEA.HI.X.SX32 R11, R22, R2, 0x1, P5 ;  /* 0x00000002160b7211 */ /* 0x001fc400028f0eff */
[-C--:B-1----:R-:W-:Y:S02]  /*1bc20*/  LEA.HI.X.SX32 R7, R21, R2.reuse, 0x1, P4 ;  /* 0x0000000215077211 */ /* 0x082fe400020f0eff */
[----:B--2---:R-:W-:-:S03]  /*1bc30*/  LEA.HI.X.SX32 R10, R23, R2, 0x1, P6 ;  /* 0x00000002170a7211 */ /* 0x004fc600030f0eff */
[----:B------:R-:W-:Y:S01]  /*1bc40*/  STL [R1+0x15b0], R7 ;  /* 0x0015b00701007387 */ /* 0x000fe20000100800 */
[----:B------:R-:W-:-:S03]  /*1bc50*/  LEA R13, P1, R25, R3, 0x1 ;  /* 0x00000003190d7211 */ /* 0x000fc600078208ff */
[----:B------:R0:W-:Y:S04]  /*1bc60*/  STL [R1+0x15b8], R11 ;  /* 0x0015b80b01007387 */ /* 0x0001e80000100800 */
[----:B------:R1:W-:Y:S01]  /*1bc70*/  STL [R1+0x15c0], R10 ;  /* 0x0015c00a01007387 */ /* 0x0003e20000100800 */
[-C--:B0-----:R-:W-:Y:S02]  /*1bc80*/  LEA R11, P0, R24, R3.reuse, 0x1 ;  /* 0x00000003180b7211 */ /* 0x081fe400078008ff */
[----:B-1----:R-:W-:-:S03]  /*1bc90*/  LEA R10, P2, R26, R3, 0x1 ;  /* 0x000000031a0a7211 */ /* 0x002fc600078408ff */
[----:B------:R-:W-:Y:S01]  /*1bca0*/  STL [R1+0x15cc], R11 ;  /* 0x0015cc0b01007387 */ /* 0x000fe20000100800 */
[----:B------:R-:W-:-:S03]  /*1bcb0*/  LEA.HI.X.SX32 R16, R25, R2, 0x1, P1 ;  /* 0x0000000219107211 */ /* 0x000fc600008f0eff */
[----:B------:R0:W-:Y:S04]  /*1bcc0*/  STL [R1+0x15d4], R13 ;  /* 0x0015d40d01007387 */ /* 0x0001e80000100800 */
[----:B------:R1:W-:Y:S01]  /*1bcd0*/  STL [R1+0x15dc], R10 ;  /* 0x0015dc0a01007387 */ /* 0x0003e20000100800 */
[-C--:B0-----:R-:W-:Y:S02]  /*1bce0*/  LEA.HI.X.SX32 R13, R24, R2.reuse, 0x1, P0 ;  /* 0x00000002180d7211 */ /* 0x081fe400000f0eff */
[----:B-1----:R-:W-:-:S03]  /*1bcf0*/  LEA.HI.X.SX32 R10, R26, R2, 0x1, P2 ;  /* 0x000000021a0a7211 */ /* 0x002fc600010f0eff */
[----:B------:R-:W-:Y:S01]  /*1bd00*/  STL [R1+0x15c8], R13 ;  /* 0x0015c80d01007387 */ /* 0x000fe20000100800 */
[----:B------:R-:W-:-:S03]  /*1bd10*/  LEA R17, P0, R27, R3, 0x1 ;  /* 0x000000031b117211 */ /* 0x000fc600078008ff */
[----:B------:R0:W-:Y:S04]  /*1bd20*/  STL [R1+0x15d0], R16 ;  /* 0x0015d01001007387 */ /* 0x0001e80000100800 */
[----:B------:R1:W-:Y:S04]  /*1bd30*/  STL [R1+0x15d8], R10 ;  /* 0x0015d80a01007387 */ /* 0x0003e80000100800 */
[----:B------:R-:W-:Y:S01]  /*1bd40*/  STL [R1+0x15e4], R17 ;  /* 0x0015e41101007387 */ /* 0x000fe20000100800 */
[-C--:B0-----:R-:W-:Y:S02]  /*1bd50*/  LEA R16, P2, R29, R3.reuse, 0x1 ;  /* 0x000000031d107211 */ /* 0x081fe400078408ff */
[----:B-1----:R-:W-:-:S05]  /*1bd60*/  LEA R10, P1, R28, R3, 0x1 ;  /* 0x000000031c0a7211 */ /* 0x002fca00078208ff */
[----:B------:R0:W-:Y:S01]  /*1bd70*/  STL [R1+0x15ec], R10 ;  /* 0x0015ec0a01007387 */ /* 0x0001e20000100800 */
[----:B------:R-:W-:-:S03]  /*1bd80*/  LEA.HI.X.SX32 R18, R28, R2, 0x1, P1 ;  /* 0x000000021c127211 */ /* 0x000fc600008f0eff */
[----:B------:R1:W-:Y:S01]  /*1bd90*/  STL [R1+0x15f4], R16 ;  /* 0x0015f41001007387 */ /* 0x0003e20000100800 */
[-C--:B0-----:R-:W-:Y:S02]  /*1bda0*/  LEA.HI.X.SX32 R10, R27, R2.reuse, 0x1, P0 ;  /* 0x000000021b0a7211 */ /* 0x081fe400000f0eff */
[----:B-1----:R-:W-:-:S03]  /*1bdb0*/  LEA.HI.X.SX32 R16, R29, R2, 0x1, P2 ;  /* 0x000000021d107211 */ /* 0x002fc600010f0eff */
[----:B------:R-:W-:Y:S01]  /*1bdc0*/  STL [R1+0x15e0], R10 ;  /* 0x0015e00a01007387 */ /* 0x000fe20000100800 */
[----:B------:R-:W-:-:S03]  /*1bdd0*/  LEA R19, P0, R30, R3, 0x1 ;  /* 0x000000031e137211 */ /* 0x000fc600078008ff */
[----:B------:R0:W-:Y:S04]  /*1bde0*/  STL [R1+0x15e8], R18 ;  /* 0x0015e81201007387 */ /* 0x0001e80000100800 */
[----:B------:R1:W-:Y:S01]  /*1bdf0*/  STL [R1+0x15f0], R16 ;  /* 0x0015f01001007387 */ /* 0x0003e20000100800 */
[----:B------:R-:W-:-:S03]  /*1be00*/  IMAD R33, R4, 0x2, R32 ;  /* 0x0000000204217824 */ /* 0x000fc600078e0220 */
[----:B------:R2:W-:Y:S01]  /*1be10*/  STL [R1+0x15fc], R19 ;  /* 0x0015fc1301007387 */ /* 0x0005e20000100800 */
[-C--:B0-----:R-:W-:Y:S02]  /*1be20*/  LEA R18, P2, R32, R3.reuse, 0x1 ;  /* 0x0000000320127211 */ /* 0x081fe400078408ff */
[----:B-1----:R-:W-:Y:S01]  /*1be30*/  LEA R16, P1, R31, R3, 0x1 ;  /* 0x000000031f107211 */ /* 0x002fe200078208ff */
[----:B------:R-:W-:-:S04]  /*1be40*/  IMAD R34, R4, 0x2, R33 ;  /* 0x0000000204227824 */ /* 0x000fc800078e0221 */
[----:B------:R0:W-:Y:S01]  /*1be50*/  STL [R1+0x1604], R16 ;  /* 0x0016041001007387 */ /* 0x0001e20000100800 */
[-C--:B--2---:R-:W-:Y:S01]  /*1be60*/  LEA.HI.X.SX32 R19, R31, R2.reuse, 0x1, P1 ;  /* 0x000000021f137211 */ /* 0x084fe200008f0eff */
[----:B------:R-:W-:Y:S02]  /*1be70*/  IMAD R35, R4, 0x2, R34 ;  /* 0x0000000204237824 */ /* 0x000fe400078e0222 */
[----:B------:R1:W-:Y:S01]  /*1be80*/  STL [R1+0x160c], R18 ;  /* 0x00160c1201007387 */ /* 0x0003e20000100800 */
[-C--:B0-----:R-:W-:Y:S02]  /*1be90*/  LEA.HI.X.SX32 R16, R30, R2.reuse, 0x1, P0 ;  /* 0x000000021e107211 */ /* 0x081fe400000f0eff */
[----:B-1----:R-:W-:-:S03]  /*1bea0*/  LEA.HI.X.SX32 R18, R32, R2, 0x1, P2 ;  /* 0x0000000220127211 */ /* 0x002fc600010f0eff */
[----:B------:R-:W-:Y:S01]  /*1beb0*/  STL [R1+0x15f8], R16 ;  /* 0x0015f81001007387 */ /* 0x000fe20000100800 */
[----:B------:R-:W-:-:S03]  /*1bec0*/  LEA R20, P1, R34, R3, 0x1 ;  /* 0x0000000322147211 */ /* 0x000fc600078208ff */
[----:B------:R0:W-:Y:S01]  /*1bed0*/  STL [R1+0x1600], R19 ;  /* 0x0016001301007387 */ /* 0x0001e20000100800 */
[----:B------:R-:W-:-:S03]  /*1bee0*/  IMAD R36, R4, 0x2, R35 ;  /* 0x0000000204247824 */ /* 0x000fc600078e0223 */
[----:B------:R1:W-:Y:S01]  /*1bef0*/  STL [R1+0x1608], R18 ;  /* 0x0016081201007387 */ /* 0x0003e20000100800 */
[-C--:B0-----:R-:W-:Y:S02]  /*1bf00*/  LEA R19, P0, R33, R3.reuse, 0x1 ;  /* 0x0000000321137211 */ /* 0x081fe400078008ff */
[----:B-1----:R-:W-:-:S03]  /*1bf10*/  LEA R18, P2, R35, R3, 0x1 ;  /* 0x0000000323127211 */ /* 0x002fc600078408ff */
[----:B------:R-:W-:Y:S01]  /*1bf20*/  STL [R1+0x1614], R19 ;  /* 0x0016141301007387 */ /* 0x000fe20000100800 */
[----:B------:R-:W-:Y:S01]  /*1bf30*/  IMAD R37, R4, 0x2, R36 ;  /* 0x0000000204257824 */ /* 0x000fe200078e0224 */
[-C--:B------:R-:W-:Y:S02]  /*1bf40*/  LEA.HI.X.SX32 R22, R34, R2.reuse, 0x1, P1 ;  /* 0x0000000222167211 */ /* 0x080fe400008f0eff */
[----:B------:R0:W-:Y:S04]  /*1bf50*/  STL [R1+0x161c], R20 ;  /* 0x00161c1401007387 */ /* 0x0001e80000100800 */
[----:B------:R1:W-:Y:S01]  /*1bf60*/  STL [R1+0x1624], R18 ;  /* 0x0016241201007387 */ /* 0x0003e20000100800 */
[----:B------:R-:W-:Y:S01]  /*1bf70*/  IMAD R38, R4, 0x2, R37 ;  /* 0x0000000204267824 */ /* 0x000fe200078e0225 */
[----:B0-----:R-:W-:-:S02]  /*1bf80*/  LEA.HI.X.SX32 R20, R33, R2, 0x1, P0 ;  /* 0x0000000221147211 */ /* 0x001fc400000f0eff */
[----:B-1----:R-:W-:-:S03]  /*1bf90*/  LEA.HI.X.SX32 R18, R35, R2, 0x1, P2 ;  /* 0x0000000223127211 */ /* 0x002fc600010f0eff */
[----:B------:R-:W-:Y:S01]  /*1bfa0*/  STL [R1+0x1610], R20 ;  /* 0x0016101401007387 */ /* 0x000fe20000100800 */
[----:B------:R-:W-:-:S03]  /*1bfb0*/  LEA R23, P0, R36, R3, 0x1 ;  /* 0x0000000324177211 */ /* 0x000fc600078008ff */
[----:B------:R0:W-:Y:S04]  /*1bfc0*/  STL [R1+0x1618], R22 ;  /* 0x0016181601007387 */ /* 0x0001e80000100800 */
[----:B------:R1:W-:Y:S01]  /*1bfd0*/  STL [R1+0x1620], R18 ;  /* 0x0016201201007387 */ /* 0x0003e20000100800 */
[----:B------:R-:W-:-:S03]  /*1bfe0*/  IMAD R39, R4, 0x2, R38 ;  /* 0x0000000204277824 */ /* 0x000fc600078e0226 */
[----:B------:R-:W-:Y:S01]  /*1bff0*/  STL [R1+0x162c], R23 ;  /* 0x00162c1701007387 */ /* 0x000fe20000100800 */
[-C--:B0-----:R-:W-:Y:S02]  /*1c000*/  LEA R22, P2, R38, R3.reuse, 0x1 ;  /* 0x0000000326167211 */ /* 0x081fe400078408ff */
[----:B-1----:R-:W-:Y:S01]  /*1c010*/  LEA R18, P1, R37, R3, 0x1 ;  /* 0x0000000325127211 */ /* 0x002fe200078208ff */
[----:B------:R-:W-:-:S04]  /*1c020*/  IMAD R40, R4, 0x2, R39 ;  /* 0x0000000204287824 */ /* 0x000fc800078e0227 */
[----:B------:R0:W-:Y:S01]  /*1c030*/  STL [R1+0x1634], R18 ;  /* 0x0016341201007387 */ /* 0x0001e20000100800 */
[----:B------:R-:W-:-:S03]  /*1c040*/  LEA.HI.X.SX32 R152, R37, R2, 0x1, P1 ;  /* 0x0000000225987211 */ /* 0x000fc600008f0eff */
[----:B------:R1:W-:Y:S01]  /*1c050*/  STL [R1+0x163c], R22 ;  /* 0x00163c1601007387 */ /* 0x0003e20000100800 */
[----:B------:R-:W-:Y:S01]  /*1c060*/  IMAD R41, R4, 0x2, R40 ;  /* 0x0000000204297824 */ /* 0x000fe200078e0228 */
[-C--:B0-----:R-:W-:Y:S02]  /*1c070*/  LEA.HI.X.SX32 R18, R36, R2.reuse, 0x1, P0 ;  /* 0x0000000224127211 */ /* 0x081fe400000f0eff */
[----:B-1----:R-:W-:-:S03]  /*1c080*/  LEA.HI.X.SX32 R22, R38, R2, 0x1, P2 ;  /* 0x0000000226167211 */ /* 0x002fc600010f0eff */
[----:B------:R-:W-:Y:S01]  /*1c090*/  STL [R1+0x1628], R18 ;  /* 0x0016281201007387 */ /* 0x000fe20000100800 */
[----:B------:R-:W-:-:S03]  /*1c0a0*/  LEA R153, P0, R39, R3, 0x1 ;  /* 0x0000000327997211 */ /* 0x000fc600078008ff */
[----:B------:R0:W-:Y:S01]  /*1c0b0*/  STL [R1+0x1630], R152 ;  /* 0x0016309801007387 */ /* 0x0001e20000100800 */
[----:B------:R-:W-:-:S03]  /*1c0c0*/  IMAD R42, R4, 0x2, R41 ;  /* 0x00000002042a7824 */ /* 0x000fc600078e0229 */
[----:B------:R1:W-:Y:S01]  /*1c0d0*/  STL [R1+0x1638], R22 ;  /* 0x0016381601007387 */ /* 0x0003e20000100800 */
[----:B------:R-:W-:-:S03]  /*1c0e0*/  IMAD R43, R4, 0x2, R42 ;  /* 0x00000002042b7824 */ /* 0x000fc600078e022a */
[----:B------:R2:W-:Y:S01]  /*1c0f0*/  STL [R1+0x1644], R153 ;  /* 0x0016449901007387 */ /* 0x0005e20000100800 */
[-C--:B0-----:R-:W-:Y:S02]  /*1c100*/  LEA R152, P2, R41, R3.reuse, 0x1 ;  /* 0x0000000329987211 */ /* 0x081fe400078408ff */
[----:B-1----:R-:W-:Y:S01]  /*1c110*/  LEA R22, P1, R40, R3, 0x1 ;  /* 0x0000000328167211 */ /* 0x002fe200078208ff */
[----:B------:R-:W-:-:S04]  /*1c120*/  IMAD R44, R4, 0x2, R43 ;  /* 0x00000002042c7824 */ /* 0x000fc800078e022b */
[----:B------:R0:W-:Y:S01]  /*1c130*/  STL [R1+0x164c], R22 ;  /* 0x00164c1601007387 */ /* 0x0001e20000100800 */
[----:B--2---:R-:W-:-:S03]  /*1c140*/  LEA.HI.X.SX32 R153, R40, R2, 0x1, P1 ;  /* 0x0000000228997211 */ /* 0x004fc600008f0eff */
[----:B------:R1:W-:Y:S01]  /*1c150*/  STL [R1+0x1654], R152 ;  /* 0x0016549801007387 */ /* 0x0003e20000100800 */
[-C--:B0-----:R-:W-:Y:S02]  /*1c160*/  LEA.HI.X.SX32 R22, R39, R2.reuse, 0x1, P0 ;  /* 0x0000000227167211 */ /* 0x081fe400000f0eff */
[----:B-1----:R-:W-:-:S03]  /*1c170*/  LEA.HI.X.SX32 R152, R41, R2, 0x1, P2 ;  /* 0x0000000229987211 */ /* 0x002fc600010f0eff */
[----:B------:R-:W-:Y:S01]  /*1c180*/  STL [R1+0x1640], R22 ;  /* 0x0016401601007387 */ /* 0x000fe20000100800 */
[-C--:B------:R-:W-:Y:S01]  /*1c190*/  LEA R154, P0, R42, R3.reuse, 0x1 ;  /* 0x000000032a9a7211 */ /* 0x080fe200078008ff */
[C---:B------:R-:W-:Y:S02]  /*1c1a0*/  IMAD R45, R4.reuse, 0x2, R44 ;  /* 0x00000002042d7824 */ /* 0x040fe400078e022c */
[----:B------:R0:W-:Y:S04]  /*1c1b0*/  STL [R1+0x1648], R153 ;  /* 0x0016489901007387 */ /* 0x0001e80000100800 */
[----:B------:R1:W-:Y:S01]  /*1c1c0*/  STL [R1+0x1650], R152 ;  /* 0x0016509801007387 */ /* 0x0003e20000100800 */
[----:B------:R-:W-:Y:S01]  /*1c1d0*/  IMAD R46, R4, 0x2, R45 ;  /* 0x00000002042e7824 */ /* 0x000fe200078e022d */
[----:B0-----:R-:W-:-:S02]  /*1c1e0*/  LEA R153, P1, R43, R3, 0x1 ;  /* 0x000000032b997211 */ /* 0x001fc400078208ff */
[----:B------:R0:W-:Y:S01]  /*1c1f0*/  STL [R1+0x165c], R154 ;  /* 0x00165c9a01007387 */ /* 0x0001e20000100800 */
[----:B-1----:R-:W-:-:S03]  /*1c200*/  LEA R152, P2, R44, R3, 0x1 ;  /* 0x000000032c987211 */ /* 0x002fc600078408ff */
[----:B------:R1:W-:Y:S01]  /*1c210*/  STL [R1+0x1664], R153 ;  /* 0x0016649901007387 */ /* 0x0003e20000100800 */
[----:B------:R-:W-:-:S03]  /*1c220*/  IMAD R47, R4, 0x2, R46 ;  /* 0x00000002042f7824 */ /* 0x000fc600078e022e */
[----:B------:R2:W-:Y:S01]  /*1c230*/  STL [R1+0x166c], R152 ;  /* 0x00166c9801007387 */ /* 0x0005e20000100800 */
[-C--:B0-----:R-:W-:Y:S02]  /*1c240*/  LEA.HI.X.SX32 R154, R42, R2.reuse, 0x1, P0 ;  /* 0x000000022a9a7211 */ /* 0x081fe400000f0eff */
[----:B-1----:R-:W-:-:S03]  /*1c250*/  LEA.HI.X.SX32 R153, R43, R2, 0x1, P1 ;  /* 0x000000022b997211 */ /* 0x002fc600008f0eff */
[----:B------:R0:W-:Y:S01]  /*1c260*/  STL [R1+0x1658], R154 ;  /* 0x0016589a01007387 */ /* 0x0001e20000100800 */
[----:B--2---:R-:W-:-:S03]  /*1c270*/  LEA.HI.X.SX32 R152, R44, R2, 0x1, P2 ;  /* 0x000000022c987211 */ /* 0x004fc600010f0eff */
[----:B------:R1:W-:Y:S01]  /*1c280*/  STL [R1+0x1660], R153 ;  /* 0x0016609901007387 */ /* 0x0003e20000100800 */
[----:B------:R-:W-:-:S03]  /*1c290*/  IMAD R48, R4, 0x2, R47 ;  /* 0x0000000204307824 */ /* 0x000fc600078e022f */
[----:B------:R2:W-:Y:S01]  /*1c2a0*/  STL [R1+0x1668], R152 ;  /* 0x0016689801007387 */ /* 0x0005e20000100800 */
[-C--:B0-----:R-:W-:Y:S02]  /*1c2b0*/  LEA R154, P0, R45, R3.reuse, 0x1 ;  /* 0x000000032d9a7211 */ /* 0x081fe400078008ff */
[-C--:B-1----:R-:W-:Y:S01]  /*1c2c0*/  LEA R153, P1, R46, R3.reuse, 0x1 ;  /* 0x000000032e997211 */ /* 0x082fe200078208ff */
[C---:B------:R-:W-:Y:S01]  /*1c2d0*/  IMAD R49, R4.reuse, 0x2, R48 ;  /* 0x0000000204317824 */ /* 0x040fe200078e0230 */
[----:B--2---:R-:W-:Y:S01]  /*1c2e0*/  LEA R152, P2, R47, R3, 0x1 ;  /* 0x000000032f987211 */ /* 0x004fe200078408ff */
[----:B------:R0:W-:Y:S02]  /*1c2f0*/  STL [R1+0x1674], R154 ;  /* 0x0016749a01007387 */ /* 0x0001e40000100800 */
[----:B------:R-:W-:Y:S02]  /*1c300*/  IMAD R5, R4, 0x2, R49 ;  /* 0x0000000204057824 */ /* 0x000fe400078e0231 */
[----:B------:R1:W-:Y:S04]  /*1c310*/  STL [R1+0x167c], R153 ;  /* 0x00167c9901007387 */ /* 0x0003e80000100800 */
[----:B------:R2:W-:Y:S01]  /*1c320*/  STL [R1+0x1684], R152 ;  /* 0x0016849801007387 */ /* 0x0005e20000100800 */
[----:B0-----:R-:W-:-:S02]  /*1c330*/  LEA.HI.X.SX32 R154, R45, R2, 0x1, P0 ;  /* 0x000000022d9a7211 */ /* 0x001fc400000f0eff */
        /* <DEDUP_REMOVED lines=18> */
[----:B------:R1:W-:Y:S04]  /*1c460*/  STL [R1+0x1690], R153 ;  /* 0x0016909901007387 */ /* 0x0003e80000100800 */
[----:B------:R2:W-:Y:S01]  /*1c470*/  STL [R1+0x1698], R152 ;  /* 0x0016989801007387 */ /* 0x0005e20000100800 */
[-C--:B0-----:R-:W-:Y:S02]  /*1c480*/  LEA R154, P0, R51, R3.reuse, 0x1 ;  /* 0x00000003339a7211 */ /* 0x081fe400078008ff */
[-C--:B-1----:R-:W-:Y:S01]  /*1c490*/  LEA R153, P1, R50, R3.reuse, 0x1 ;  /* 0x0000000332997211 */ /* 0x082fe200078208ff */
[----:B------:R-:W-:Y:S01]  /*1c4a0*/  IMAD R52, R4, 0x2, R6 ;  /* 0x0000000204347824 */ /* 0x000fe200078e0206 */
[----:B--2---:R-:W-:Y:S01]  /*1c4b0*/  LEA R152, P2, R6, R3, 0x1 ;  /* 0x0000000306987211 */ /* 0x004fe200078408ff */
[----:B------:R-:W-:Y:S02]  /*1c4c0*/  STL [R1+0x16a4], R154 ;  /* 0x0016a49a01007387 */ /* 0x000fe40000100800 */
[----:B------:R-:W-:-:S02]  /*1c4d0*/  IMAD R9, R4, 0x2, R52 ;  /* 0x0000000204097824 */ /* 0x000fc400078e0234 */
[----:B------:R0:W-:Y:S01]  /*1c4e0*/  STL [R1+0x16ac], R153 ;  /* 0x0016ac9901007387 */ /* 0x0001e20000100800 */
[----:B------:R-:W-:-:S03]  /*1c4f0*/  LEA.HI.X.SX32 R6, R6, R2, 0x1, P2 ;  /* 0x0000000206067211 */ /* 0x000fc600010f0eff */
[----:B------:R1:W-:Y:S01]  /*1c500*/  STL [R1+0x16b4], R152 ;  /* 0x0016b49801007387 */ /* 0x0003e20000100800 */
[-C--:B0-----:R-:W-:Y:S02]  /*1c510*/  LEA.HI.X.SX32 R153, R51, R2.reuse, 0x1, P0 ;  /* 0x0000000233997211 */ /* 0x081fe400000f0eff */
[----:B-1----:R-:W-:-:S03]  /*1c520*/  LEA.HI.X.SX32 R152, R50, R2, 0x1, P1 ;  /* 0x0000000232987211 */ /* 0x002fc600008f0eff */
[----:B------:R0:W-:Y:S01]  /*1c530*/  STL [R1+0x16a0], R153 ;  /* 0x0016a09901007387 */ /* 0x0001e20000100800 */
[----:B------:R-:W-:-:S03]  /*1c540*/  IMAD R8, R4, 0x2, R9 ;  /* 0x0000000204087824 */ /* 0x000fc600078e0209 */
[----:B------:R1:W-:Y:S01]  /*1c550*/  STL [R1+0x16a8], R152 ;  /* 0x0016a89801007387 */ /* 0x0003e20000100800 */
[----:B------:R-:W-:-:S03]  /*1c560*/  IMAD R53, R4, 0x2, R8 ;  /* 0x0000000204357824 */ /* 0x000fc600078e0208 */
[----:B------:R2:W-:Y:S01]  /*1c570*/  STL [R1+0x16b0], R6 ;  /* 0x0016b00601007387 */ /* 0x0005e20000100800 */
[-C--:B0-----:R-:W-:Y:S01]  /*1c580*/  LEA R153, P0, R52, R3.reuse, 0x1 ;  /* 0x0000000334997211 */ /* 0x081fe200078008ff */
[----:B------:R-:W-:Y:S01]  /*1c590*/  IMAD R15, R4, 0x2, R53 ;  /* 0x00000002040f7824 */ /* 0x000fe200078e0235 */
[CC--:B-1----:R-:W-:Y:S02]  /*1c5a0*/  LEA R152, P2, R8.reuse, R3.reuse, 0x1 ;  /* 0x0000000308987211 */ /* 0x0c2fe400078408ff */
[----:B--2---:R-:W-:Y:S01]  /*1c5b0*/  LEA R6, P1, R9, R3, 0x1 ;  /* 0x0000000309067211 */ /* 0x004fe200078208ff */
[----:B------:R-:W-:Y:S01]  /*1c5c0*/  STL [R1+0x16bc], R153 ;  /* 0x0016bc9901007387 */ /* 0x000fe20000100800 */
[----:B------:R-:W-:-:S03]  /*1c5d0*/  LEA.HI.X.SX32 R8, R8, R2, 0x1, P2 ;  /* 0x0000000208087211 */ /* 0x000fc600010f0eff */
[----:B------:R0:W-:Y:S01]  /*1c5e0*/  STL [R1+0x16c4], R6 ;  /* 0x0016c40601007387 */ /* 0x0001e20000100800 */
[-C--:B------:R-:W-:Y:S01]  /*1c5f0*/  LEA.HI.X.SX32 R9, R9, R2.reuse, 0x1, P1 ;  /* 0x0000000209097211 */ /* 0x080fe200008f0eff */
[----:B------:R-:W-:Y:S02]  /*1c600*/  IMAD R12, R4, 0x2, R15 ;  /* 0x00000002040c7824 */ /* 0x000fe400078e020f */
[----:B------:R1:W-:Y:S01]  /*1c610*/  STL [R1+0x16cc], R152 ;  /* 0x0016cc9801007387 */ /* 0x0003e20000100800 */
[----:B0-----:R-:W-:-:S05]  /*1c620*/  LEA.HI.X.SX32 R6, R52, R2, 0x1, P0 ;  /* 0x0000000234067211 */ /* 0x001fca00000f0eff */
[----:B------:R-:W-:Y:S01]  /*1c630*/  STL [R1+0x16b8], R6 ;  /* 0x0016b80601007387 */ /* 0x000fe20000100800 */
[----:B-1----:R-:W-:-:S03]  /*1c640*/  LEA R152, P0, R53, R3, 0x1 ;  /* 0x0000000335987211 */ /* 0x002fc600078008ff */
[----:B------:R0:W-:Y:S01]  /*1c650*/  STL [R1+0x16c0], R9 ;  /* 0x0016c00901007387 */ /* 0x0001e20000100800 */
[----:B------:R-:W-:-:S03]  /*1c660*/  IMAD R14, R4, 0x2, R12 ;  /* 0x00000002040e7824 */ /* 0x000fc600078e020c */
[----:B------:R1:W-:Y:S01]  /*1c670*/  STL [R1+0x16c8], R8 ;  /* 0x0016c80801007387 */ /* 0x0003e20000100800 */
[----:B------:R-:W-:Y:S01]  /*1c680*/  IMAD R7, R4, 0x2, R14 ;  /* 0x0000000204077824 */ /* 0x000fe200078e020e */
[CC--:B0-----:R-:W-:Y:S02]  /*1c690*/  LEA R9, P2, R12.reuse, R3.reuse, 0x1 ;  /* 0x000000030c097211 */ /* 0x0c1fe400078408ff */
[----:B-1----:R-:W-:Y:S01]  /*1c6a0*/  LEA R8, P1, R15, R3, 0x1 ;  /* 0x000000030f087211 */ /* 0x002fe200078208ff */
[----:B------:R-:W-:Y:S04]  /*1c6b0*/  STL [R1+0x16d4], R152 ;  /* 0x0016d49801007387 */ /* 0x000fe80000100800 */
        /* <DEDUP_REMOVED lines=8> */
[----:B------:R0:W-:Y:S04]  /*1c740*/  STL [R1+0x16d8], R9 ;  /* 0x0016d80901007387 */ /* 0x0001e80000100800 */
[----:B------:R1:W-:Y:S01]  /*1c750*/  STL [R1+0x16e0], R12 ;  /* 0x0016e00c01007387 */ /* 0x0003e20000100800 */
[-C--:B0-----:R-:W-:Y:S02]  /*1c760*/  LEA R9, P0, R14, R3.reuse, 0x1 ;  /* 0x000000030e097211 */ /* 0x081fe400078008ff */
[----:B-1----:R-:W-:-:S03]  /*1c770*/  LEA R12, P2, R11, R3, 0x1 ;  /* 0x000000030b0c7211 */ /* 0x002fc600078408ff */
[----:B------:R-:W-:Y:S01]  /*1c780*/  STL [R1+0x16ec], R9 ;  /* 0x0016ec0901007387 */ /* 0x000fe20000100800 */
[----:B------:R-:W-:Y:S01]  /*1c790*/  IMAD R13, R4, 0x2, R11 ;  /* 0x00000002040d7824 */ /* 0x000fe200078e020b */
[----:B------:R-:W-:Y:S02]  /*1c7a0*/  LEA.HI.X.SX32 R14, R14, R2, 0x1, P0 ;  /* 0x000000020e0e7211 */ /* 0x000fe400000f0eff */
[----:B------:R-:W-:Y:S01]  /*1c7b0*/  STL [R1+0x16f4], R15 ;  /* 0x0016f40f01007387 */ /* 0x000fe20000100800 */
[----:B------:R-:W-:-:S03]  /*1c7c0*/  IMAD R17, R4, 0x2, R13 ;  /* 0x0000000204117824 */ /* 0x000fc600078e020d */
[----:B------:R0:W-:Y:S01]  /*1c7d0*/  STL [R1+0x16fc], R12 ;  /* 0x0016fc0c01007387 */ /* 0x0001e20000100800 */
[----:B------:R-:W-:-:S03]  /*1c7e0*/  IMAD R10, R4, 0x2, R17 ;  /* 0x00000002040a7824 */ /* 0x000fc600078e0211 */
[----:B------:R1:W-:Y:S01]  /*1c7f0*/  STL [R1+0x16e8], R14 ;  /* 0x0016e80e01007387 */ /* 0x0003e20000100800 */
[-C--:B0-----:R-:W-:Y:S02]  /*1c800*/  LEA.HI.X.SX32 R12, R7, R2.reuse, 0x1, P1 ;  /* 0x00000002070c7211 */ /* 0x081fe400008f0eff */
[----:B------:R-:W-:-:S03]  /*1c810*/  LEA.HI.X.SX32 R7, R11, R2, 0x1, P2 ;  /* 0x000000020b077211 */ /* 0x000fc600010f0eff */
[----:B------:R0:W-:Y:S04]  /*1c820*/  STL [R1+0x16f0], R12 ;  /* 0x0016f00c01007387 */ /* 0x0001e80000100800 */
[----:B------:R2:W-:Y:S01]  /*1c830*/  STL [R1+0x16f8], R7 ;  /* 0x0016f80701007387 */ /* 0x0005e20000100800 */
[-C--:B-1----:R-:W-:Y:S02]  /*1c840*/  LEA R14, P2, R10, R3.reuse, 0x1 ;  /* 0x000000030a0e7211 */ /* 0x082fe400078408ff */
[-C--:B0-----:R-:W-:Y:S02]  /*1c850*/  LEA R12, P0, R13, R3.reuse, 0x1 ;  /* 0x000000030d0c7211 */ /* 0x081fe400078008ff */
[----:B--2---:R-:W-:-:S03]  /*1c860*/  LEA R7, P1, R17, R3, 0x1 ;  /* 0x0000000311077211 */ /* 0x004fc600078208ff */
[----:B------:R-:W-:Y:S01]  /*1c870*/  STL [R1+0x1704], R12 ;  /* 0x0017040c01007387 */ /* 0x000fe20000100800 */
[----:B------:R-:W-:-:S03]  /*1c880*/  IMAD R21, R4, 0x2, R10 ;  /* 0x0000000204157824 */ /* 0x000fc600078e020a */
[----:B------:R0:W-:Y:S01]  /*1c890*/  STL [R1+0x170c], R7 ;  /* 0x00170c0701007387 */ /* 0x0001e20000100800 */
[-C--:B------:R-:W-:Y:S01]  /*1c8a0*/  LEA.HI.X.SX32 R10, R10, R2.reuse, 0x1, P2 ;  /* 0x000000020a0a7211 */ /* 0x080fe200010f0eff */
[C---:B------:R-:W-:Y:S02]  /*1c8b0*/  IMAD R16, R4.reuse, 0x2, R21 ;  /* 0x0000000204107824 */ /* 0x040fe400078e0215 */
[----:B------:R1:W-:Y:S01]  /*1c8c0*/  STL [R1+0x1714], R14 ;  /* 0x0017140e01007387 */ /* 0x0003e20000100800 */
[-C--:B0-----:R-:W-:Y:S02]  /*1c8d0*/  LEA.HI.X.SX32 R7, R13, R2.reuse, 0x1, P0 ;  /* 0x000000020d077211 */ /* 0x081fe400000f0eff */
[----:B------:R-:W-:Y:S01]  /*1c8e0*/  LEA.HI.X.SX32 R13, R17, R2, 0x1, P1 ;  /* 0x00000002110d7211 */ /* 0x000fe200008f0eff */
[----:B------:R-:W-:Y:S02]  /*1c8f0*/  IMAD R19, R4, 0x2, R16 ;  /* 0x0000000204137824 */ /* 0x000fe400078e0210 */
[----:B------:R-:W-:Y:S01]  /*1c900*/  STL [R1+0x1700], R7 ;  /* 0x0017000701007387 */ /* 0x000fe20000100800 */
[----:B-1----:R-:W-:-:S03]  /*1c910*/  LEA R14, P0, R21, R3, 0x1 ;  /* 0x00000003150e7211 */ /* 0x002fc600078008ff */
        /* <DEDUP_REMOVED lines=21> */
[C---:B------:R-:W-:Y:S01]  /*1ca70*/  IMAD R22, R4.reuse, 0x2, R27 ;  /* 0x0000000204167824 */ /* 0x040fe200078e021b */
        /* <DEDUP_REMOVED lines=8> */
[----:B------:R0:W-:Y:S01]  /*1cb00*/  STL [R1+0x1738], R16 ;  /* 0x0017381001007387 */ /* 0x0001e20000100800 */
[----:B------:R-:W-:-:S03]  /*1cb10*/  IMAD R26, R4, 0x2, R25 ;  /* 0x00000002041a7824 */ /* 0x000fc600078e0219 */
[----:B------:R1:W-:Y:S01]  /*1cb20*/  STL [R1+0x1740], R13 ;  /* 0x0017400d01007387 */ /* 0x0003e20000100800 */
[----:B------:R-:W-:-:S03]  /*1cb30*/  IMAD R28, R4, 0x2, R26 ;  /* 0x00000002041c7824 */ /* 0x000fc600078e021a */
[----:B------:R-:W-:Y:S01]  /*1cb40*/  STL [R1+0x174c], R18 ;  /* 0x00174c1201007387 */ /* 0x000fe20000100800 */
[-C--:B0-----:R-:W-:Y:S02]  /*1cb50*/  LEA R16, P2, R25, R3.reuse, 0x1 ;  /* 0x0000000319107211 */ /* 0x081fe400078408ff */
[----:B-1----:R-:W-:-:S05]  /*1cb60*/  LEA R13, P1, R22, R3, 0x1 ;  /* 0x00000003160d7211 */ /* 0x002fca00078208ff */
        /* <DEDUP_REMOVED lines=11> */
[----:B------:R-:W-:Y:S01]  /*1cc20*/  IMAD R5, R4, 0x2, R31 ;  /* 0x0000000204057824 */ /* 0x000fe200078e021f */
[-C--:B0-----:R-:W-:Y:S02]  /*1cc30*/  LEA R19, P2, R24, R3.reuse, 0x1 ;  /* 0x0000000318137211 */ /* 0x081fe400078408ff */
[----:B-1----:R-:W-:Y:S01]  /*1cc40*/  LEA R16, P1, R28, R3, 0x1 ;  /* 0x000000031c107211 */ /* 0x002fe200078208ff */
[----:B------:R0:W-:Y:S04]  /*1cc50*/  STL [R1+0x1764], R20 ;  /* 0x0017641401007387 */ /* 0x0001e80000100800 */
[----:B------:R1:W-:Y:S04]  /*1cc60*/  STL [R1+0x176c], R16 ;  /* 0x00176c1001007387 */ /* 0x0003e80000100800 */
[----:B------:R2:W-:Y:S01]  /*1cc70*/  STL [R1+0x1774], R19 ;  /* 0x0017741301007387 */ /* 0x0005e20000100800 */
[----:B0-----:R-:W-:-:S02]  /*1cc80*/  LEA.HI.X.SX32 R20, R24, R2, 0x1, P2 ;  /* 0x0000000218147211 */ /* 0x001fc400010f0eff */
[-C--:B-1----:R-:W-:Y:S01]  /*1cc90*/  LEA.HI.X.SX32 R16, R26, R2.reuse, 0x1, P0 ;  /* 0x000000021a107211 */ /* 0x082fe200000f0eff */
[----:B------:R-:W-:Y:S01]  /*1cca0*/  IMAD R29, R4, 0x2, R5 ;  /* 0x00000002041d7824 */ /* 0x000fe200078e0205 */
[----:B--2---:R-:W-:-:S03]  /*1ccb0*/  LEA.HI.X.SX32 R19, R28, R2, 0x1, P1 ;  /* 0x000000021c137211 */ /* 0x004fc600008f0eff */
        /* <DEDUP_REMOVED lines=8> */
[----:B------:R-:W-:-:S03]  /*1cd40*/  IMAD R32, R4, 0x2, R30 ;  /* 0x0000000204207824 */ /* 0x000fc600078e021e */
[----:B------:R0:W-:Y:S04]  /*1cd50*/  STL [R1+0x1784], R20 ;  /* 0x0017841401007387 */ /* 0x0001e80000100800 */
[----:B------:R1:W-:Y:S01]  /*1cd60*/  STL [R1+0x178c], R22 ;  /* 0x00178c1601007387 */ /* 0x0003e20000100800 */
[----:B------:R-:W-:Y:S01]  /*1cd70*/  IMAD R6, R4, 0x2, R32 ;  /* 0x0000000204067824 */ /* 0x000fe200078e0220 */
[-C--:B0-----:R-:W-:Y:S02]  /*1cd80*/  LEA.HI.X.SX32 R20, R31, R2.reuse, 0x1, P0 ;  /* 0x000000021f147211 */ /* 0x081fe400000f0eff */
[-C--:B-1----:R-:W-:Y:S02]  /*1cd90*/  LEA.HI.X.SX32 R22, R5, R2.reuse, 0x1, P1 ;  /* 0x0000000205167211 */ /* 0x082fe400008f0eff */
[----:B------:R-:W-:Y:S01]  /*1cda0*/  LEA.HI.X.SX32 R5, R29, R2, 0x1, P2 ;  /* 0x000000021d057211 */ /* 0x000fe200010f0eff */
[----:B------:R-:W-:Y:S01]  /*1cdb0*/  STL [R1+0x1778], R20 ;  /* 0x0017781401007387 */ /* 0x000fe20000100800 */
[----:B------:R-:W-:-:S03]  /*1cdc0*/  LEA R23, P2, R6, R3, 0x1 ;  /* 0x0000000306177211 */ /* 0x000fc600078408ff */
[----:B------:R0:W-:Y:S04]  /*1cdd0*/  STL [R1+0x1780], R22 ;  /* 0x0017801601007387 */ /* 0x0001e80000100800 */
[----:B------:R1:W-:Y:S01]  /*1cde0*/  STL [R1+0x1788], R5 ;  /* 0x0017880501007387 */ /* 0x0003e20000100800 */
[-C--:B0-----:R-:W-:Y:S02]  /*1cdf0*/  LEA R22, P0, R30, R3.reuse, 0x1 ;  /* 0x000000031e167211 */ /* 0x081fe400078008ff */
[----:B-1----:R-:W-:-:S03]  /*1ce00*/  LEA R5, P1, R32, R3, 0x1 ;  /* 0x0000000320057211 */ /* 0x002fc600078208ff */
[----:B------:R-:W-:Y:S01]  /*1ce10*/  STL [R1+0x1794], R22 ;  /* 0x0017941601007387 */ /* 0x000fe20000100800 */
[----:B------:R-:W-:-:S03]  /*1ce20*/  IMAD R33, R4, 0x2, R6 ;  /* 0x0000000204217824 */ /* 0x000fc600078e0206 */
[----:B------:R0:W-:Y:S01]  /*1ce30*/  STL [R1+0x179c], R5 ;  /* 0x00179c0501007387 */ /* 0x0001e20000100800 */
[----:B------:R-:W-:-:S03]  /*1ce40*/  LEA.HI.X.SX32 R6, R6, R2, 0x1, P2 ;  /* 0x0000000206067211 */ /* 0x000fc600010f0eff */
[----:B------:R1:W-:Y:S01]  /*1ce50*/  STL [R1+0x17a4], R23 ;  /* 0x0017a41701007387 */ /* 0x0003e20000100800 */
[----:B------:R-:W-:Y:S01]  /*1ce60*/  IMAD R8, R4, 0x2, R33 ;  /* 0x0000000204087824 */ /* 0x000fe200078e0221 */
[-C--:B0-----:R-:W-:Y:S02]  /*1ce70*/  LEA.HI.X.SX32 R5, R30, R2.reuse, 0x1, P0 ;  /* 0x000000021e057211 */ /* 0x081fe400000f0eff */
[----:B-1----:R-:W-:-:S03]  /*1ce80*/  LEA.HI.X.SX32 R23, R32, R2, 0x1, P1 ;  /* 0x0000000220177211 */ /* 0x002fc600008f0eff */
[----:B------:R-:W-:Y:S01]  /*1ce90*/  STL [R1+0x1790], R5 ;  /* 0x0017900501007387 */ /* 0x000fe20000100800 */
[----:B------:R-:W-:-:S03]  /*1cea0*/  IMAD R9, R4, 0x2, R8 ;  /* 0x0000000204097824 */ /* 0x000fc600078e0208 */
[----:B------:R0:W-:Y:S04]  /*1ceb0*/  STL [R1+0x1798], R23 ;  /* 0x0017981701007387 */ /* 0x0001e80000100800 */
[----:B------:R1:W-:Y:S01]  /*1cec0*/  STL [R1+0x17a0], R6 ;  /* 0x0017a00601007387 */ /* 0x0003e20000100800 */
[----:B------:R-:W-:Y:S01]  /*1ced0*/  IMAD R11, R4, 0x2, R9 ;  /* 0x00000002040b7824 */ /* 0x000fe200078e0209 */
[-C--:B0-----:R-:W-:Y:S02]  /*1cee0*/  LEA R23, P0, R33, R3.reuse, 0x1 ;  /* 0x0000000321177211 */ /* 0x081fe400078008ff */
[----:B-1----:R-:W-:-:S03]  /*1cef0*/  LEA R6, P1, R8, R3, 0x1 ;  /* 0x0000000308067211 */ /* 0x002fc600078208ff */
[----:B------:R-:W-:Y:S01]  /*1cf00*/  STL [R1+0x17ac], R23 ;  /* 0x0017ac1701007387 */ /* 0x000fe20000100800 */
[----:B------:R-:W-:-:S03]  /*1cf10*/  LEA R152, P2, R9, R3, 0x1 ;  /* 0x0000000309987211 */ /* 0x000fc600078408ff */
[----:B------:R0:W-:Y:S01]  /*1cf20*/  STL [R1+0x17b4], R6 ;  /* 0x0017b40601007387 */ /* 0x0001e20000100800 */
[-C--:B------:R-:W-:Y:S01]  /*1cf30*/  LEA.HI.X.SX32 R8, R8, R2.reuse, 0x1, P1 ;  /* 0x0000000208087211 */ /* 0x080fe200008f0eff */
[C---:B------:R-:W-:Y:S01]  /*1cf40*/  IMAD R12, R4.reuse, 0x2, R11 ;  /* 0x00000002040c7824 */ /* 0x040fe200078e020b */
[-C--:B------:R-:W-:Y:S01]  /*1cf50*/  LEA.HI.X.SX32 R9, R9, R2.reuse, 0x1, P2 ;  /* 0x0000000209097211 */ /* 0x080fe200010f0eff */
[----:B------:R1:W-:Y:S01]  /*1cf60*/  STL [R1+0x17bc], R152 ;  /* 0x0017bc9801007387 */ /* 0x0003e20000100800 */
[----:B0-----:R-:W-:Y:S01]  /*1cf70*/  LEA.HI.X.SX32 R6, R33, R2, 0x1, P0 ;  /* 0x0000000221067211 */ /* 0x001fe200000f0eff */
[----:B------:R-:W-:-:S04]  /*1cf80*/  IMAD R7, R4, 0x2, R12 ;  /* 0x0000000204077824 */ /* 0x000fc800078e020c */
[----:B------:R-:W-:Y:S04]  /*1cf90*/  STL [R1+0x17a8], R6 ;  /* 0x0017a80601007387 */ /* 0x000fe80000100800 */
[----:B------:R0:W-:Y:S01]  /*1cfa0*/  STL [R1+0x17b0], R8 ;  /* 0x0017b00801007387 */ /* 0x0001e20000100800 */
[----:B------:R-:W-:-:S03]  /*1cfb0*/  IMAD R17, R4, 0x2, R7 ;  /* 0x0000000204117824 */ /* 0x000fc600078e0207 */
        /* <DEDUP_REMOVED lines=8> */
[----:B------:R-:W-:Y:S02]  /*1d040*/  IMAD R14, R4, 0x2, R10 ;  /* 0x00000002040e7824 */ /* 0x000fe400078e020a */
[----:B------:R-:W-:Y:S01]  /*1d050*/  STL [R1+0x17d4], R152 ;  /* 0x0017d49801007387 */ /* 0x000fe20000100800 */
[-C--:B0-----:R-:W-:Y:S02]  /*1d060*/  LEA.HI.X.SX32 R9, R11, R2.reuse, 0x1, P0 ;  /* 0x000000020b097211 */ /* 0x081fe400000f0eff */
[----:B------:R-:W-:-:S03]  /*1d070*/  LEA.HI.X.SX32 R11, R12, R2, 0x1, P1 ;  /* 0x000000020c0b7211 */ /* 0x000fc600008f0eff */
        /* <DEDUP_REMOVED lines=17> */
[----:B------:R0:W-:Y:S01]  /*1d190*/  STL [R1+0x17e0], R12 ;  /* 0x0017e00c01007387 */ /* 0x0001e20000100800 */
[----:B------:R-:W-:-:S03]  /*1d1a0*/  IMAD R21, R4, 0x2, R13 ;  /* 0x0000000204157824 */ /* 0x000fc600078e020d */
[----:B------:R1:W-:Y:S01]  /*1d1b0*/  STL [R1+0x17e8], R10 ;  /* 0x0017e80a01007387 */ /* 0x0003e20000100800 */
[----:B------:R-:W-:Y:S01]  /*1d1c0*/  IMAD R16, R4, 0x2, R21 ;  /* 0x0000000204107824 */ /* 0x000fe200078e0215 */
[CC--:B0-----:R-:W-:Y:S02]  /*1d1d0*/  LEA R12, P2, R13.reuse, R3.reuse, 0x1 ;  /* 0x000000030d0c7211 */ /* 0x0c1fe400078408ff */
[----:B-1----:R-:W-:Y:S01]  /*1d1e0*/  LEA R10, P1, R18, R3, 0x1 ;  /* 0x00000003120a7211 */ /* 0x002fe200078208ff */
[----:B------:R-:W-:Y:S01]  /*1d1f0*/  STL [R1+0x17f4], R14 ;  /* 0x0017f40e01007387 */ /* 0x000fe20000100800 */
[----:B------:R-:W-:-:S03]  /*1d200*/  LEA.HI.X.SX32 R13, R13, R2, 0x1, P2 ;  /* 0x000000020d0d7211 */ /* 0x000fc600010f0eff */
[----:B------:R0:W-:Y:S04]  /*1d210*/  STL [R1+0x17fc], R10 ;  /* 0x0017fc0a01007387 */ /* 0x0001e80000100800 */
        /* <DEDUP_REMOVED lines=28> */
[----:B------:R-:W-:Y:S02]  /*1d3e0*/  LEA.HI.X.SX32 R18, R20, R2, 0x1, P0 ;  /* 0x0000000214127211 */ /* 0x000fe400000f0eff */
[----:B------:R0:W-:Y:S04]  /*1d3f0*/  STL [R1+0x182c], R17 ;  /* 0x00182c1101007387 */ /* 0x0001e80000100800 */
[----:B------:R1:W-:Y:S01]  /*1d400*/  STL [R1+0x1834], R16 ;  /* 0x0018341001007387 */ /* 0x0003e20000100800 */
[----:B------:R-:W-:-:S03]  /*1d410*/  IMAD R8, R4, 0x2, R6 ;  /* 0x0000000204087824 */ /* 0x000fc600078e0206 */
[----:B------:R2:W-:Y:S01]  /*1d420*/  STL [R1+0x1820], R18 ;  /* 0x0018201201007387 */ /* 0x0005e20000100800 */
[-C--:B0-----:R-:W-:Y:S02]  /*1d430*/  LEA.HI.X.SX32 R17, R5, R2.reuse, 0x1, P2 ;  /* 0x0000000205117211 */ /* 0x081fe400010f0eff */
[----:B-1----:R-:W-:Y:S01]  /*1d440*/  LEA.HI.X.SX32 R16, R22, R2, 0x1, P1 ;  /* 0x0000000216107211 */ /* 0x002fe200008f0eff */
[----:B------:R-:W-:-:S04]  /*1d450*/  IMAD R9, R4, 0x2, R8 ;  /* 0x0000000204097824 */ /* 0x000fc800078e0208 */
[----:B------:R0:W-:Y:S01]  /*1d460*/  STL [R1+0x1828], R16 ;  /* 0x0018281001007387 */ /* 0x0001e20000100800 */
[----:B--2---:R-:W-:-:S03]  /*1d470*/  LEA R18, P1, R6, R3, 0x1 ;  /* 0x0000000306127211 */ /* 0x004fc600078208ff */
[----:B------:R1:W-:Y:S01]  /*1d480*/  STL [R1+0x1830], R17 ;  /* 0x0018301101007387 */ /* 0x0003e20000100800 */
[----:B------:R-:W-:Y:S01]  /*1d490*/  IMAD R11, R4, 0x2, R9 ;  /* 0x00000002040b7824 */ /* 0x000fe200078e0209 */
[-C--:B0-----:R-:W-:Y:S02]  /*1d4a0*/  LEA R16, P0, R23, R3.reuse, 0x1 ;  /* 0x0000000317107211 */ /* 0x081fe400078008ff */
[----:B-1----:R-:W-:-:S03]  /*1d4b0*/  LEA R17, P2, R8, R3, 0x1 ;  /* 0x0000000308117211 */ /* 0x002fc600078408ff */
[----:B------:R-:W-:Y:S01]  /*1d4c0*/  STL [R1+0x183c], R16 ;  /* 0x00183c1001007387 */ /* 0x000fe20000100800 */
[----:B------:R-:W-:-:S03]  /*1d4d0*/  LEA.HI.X.SX32 R19, R23, R2, 0x1, P0 ;  /* 0x0000000217137211 */ /* 0x000fc600000f0eff */
[----:B------:R0:W-:Y:S01]  /*1d4e0*/  STL [R1+0x1844], R18 ;  /* 0x0018441201007387 */ /* 0x0001e20000100800 */
[----:B------:R-:W-:-:S03]  /*1d4f0*/  IMAD R7, R4, 0x2, R11 ;  /* 0x0000000204077824 */ /* 0x000fc600078e020b */
[----:B------:R1:W-:Y:S01]  /*1d500*/  STL [R1+0x184c], R17 ;  /* 0x00184c1101007387 */ /* 0x0003e20000100800 */
[----:B0-----:R-:W-:-:S03]  /*1d510*/  LEA.HI.X.SX32 R18, R6, R2, 0x1, P1 ;  /* 0x0000000206127211 */ /* 0x001fc600008f0eff */
[----:B------:R-:W-:Y:S01]  /*1d520*/  STL [R1+0x1838], R19 ;  /* 0x0018381301007387 */ /* 0x000fe20000100800 */
[----:B-1----:R-:W-:-:S03]  /*1d530*/  LEA.HI.X.SX32 R17, R8, R2, 0x1, P2 ;  /* 0x0000000208117211 */ /* 0x002fc600010f0eff */
[----:B------:R0:W-:Y:S01]  /*1d540*/  STL [R1+0x1840], R18 ;  /* 0x0018401201007387 */ /* 0x0001e20000100800 */
[CC--:B------:R-:W-:Y:S01]  /*1d550*/  LEA R8, P0, R9.reuse, R3.reuse, 0x1 ;  /* 0x0000000309087211 */ /* 0x0c0fe200078008ff */
[C---:B------:R-:W-:Y:S02]  /*1d560*/  IMAD R14, R4.reuse, 0x2, R7 ;  /* 0x00000002040e7824 */ /* 0x040fe400078e0207 */
[----:B------:R1:W-:Y:S01]  /*1d570*/  STL [R1+0x1848], R17 ;  /* 0x0018481101007387 */ /* 0x0003e20000100800 */
[-C--:B------:R-:W-:Y:S01]  /*1d580*/  LEA.HI.X.SX32 R9, R9, R2.reuse, 0x1, P0 ;  /* 0x0000000209097211 */ /* 0x080fe200000f0eff */
[----:B------:R-:W-:Y:S01]  /*1d590*/  IMAD R10, R4, 0x2, R14 ;  /* 0x00000002040a7824 */ /* 0x000fe200078e020e */
[-C--:B0-----:R-:W-:Y:S02]  /*1d5a0*/  LEA R18, P1, R11, R3.reuse, 0x1 ;  /* 0x000000030b127211 */ /* 0x081fe400078208ff */
[----:B-1----:R-:W-:Y:S01]  /*1d5b0*/  LEA R17, P2, R7, R3, 0x1 ;  /* 0x0000000307117211 */ /* 0x002fe200078408ff */
[----:B------:R-:W-:Y:S01]  /*1d5c0*/  STL [R1+0x1854], R8 ;  /* 0x0018540801007387 */ /* 0x000fe20000100800 */
[----:B------:R-:W-:-:S02]  /*1d5d0*/  LEA.HI.X.SX32 R11, R11, R2, 0x1, P1 ;  /* 0x000000020b0b7211 */ /* 0x000fc400008f0eff */
[----:B------:R-:W-:Y:S01]  /*1d5e0*/  LEA.HI.X.SX32 R7, R7, R2, 0x1, P2 ;  /* 0x0000000207077211 */ /* 0x000fe200010f0eff */
[----:B------:R-:W-:Y:S01]  /*1d5f0*/  STL [R1+0x185c], R18 ;  /* 0x00185c1201007387 */ /* 0x000fe20000100800 */
[----:B------:R-:W-:-:S03]  /*1d600*/  IMAD R12, R4, 0x2, R10 ;  /* 0x00000002040c7824 */ /* 0x000fc600078e020a */
[----:B------:R0:W-:Y:S04]  /*1d610*/  STL [R1+0x1864], R17 ;  /* 0x0018641101007387 */ /* 0x0001e80000100800 */
[----:B------:R-:W-:Y:S01]  /*1d620*/  STL [R1+0x1850], R9 ;  /* 0x0018500901007387 */ /* 0x000fe20000100800 */
[----:B------:R-:W-:-:S03]  /*1d630*/  IMAD R13, R4, 0x2, R12 ;  /* 0x00000002040d7824 */ /* 0x000fc600078e020c */
[----:B------:R1:W-:Y:S04]  /*1d640*/  STL [R1+0x1858], R11 ;  /* 0x0018580b01007387 */ /* 0x0003e80000100800 */
[----:B------:R2:W-:Y:S01]  /*1d650*/  STL [R1+0x1860], R7 ;  /* 0x0018600701007387 */ /* 0x0005e20000100800 */
[-C--:B0-----:R-:W-:Y:S02]  /*1d660*/  LEA R17, P2, R12, R3.reuse, 0x1 ;  /* 0x000000030c117211 */ /* 0x081fe400078408ff */
[-C--:B-1----:R-:W-:Y:S02]  /*1d670*/  LEA R11, P0, R14, R3.reuse, 0x1 ;  /* 0x000000030e0b7211 */ /* 0x082fe400078008ff */
[----:B--2---:R-:W-:-:S03]  /*1d680*/  LEA R7, P1, R10, R3, 0x1 ;  /* 0x000000030a077211 */ /* 0x004fc600078208ff */
[----:B------:R-:W-:Y:S01]  /*1d690*/  STL [R1+0x186c], R11 ;  /* 0x00186c0b01007387 */ /* 0x000fe20000100800 */
[----:B------:R-:W-:-:S03]  /*1d6a0*/  IMAD R15, R4, 0x2, R13 ;  /* 0x00000002040f7824 */ /* 0x000fc600078e020d */
[----:B------:R0:W-:Y:S01]  /*1d6b0*/  STL [R1+0x1874], R7 ;  /* 0x0018740701007387 */ /* 0x0001e20000100800 */
[----:B------:R-:W-:-:S03]  /*1d6c0*/  IMAD R5, R4, 0x2, R15 ;  /* 0x0000000204057824 */ /* 0x000fc600078e020f */
[----:B------:R-:W-:Y:S01]  /*1d6d0*/  STL [R1+0x187c], R17 ;  /* 0x00187c1101007387 */ /* 0x000fe20000100800 */
[-C--:B0-----:R-:W-:Y:S02]  /*1d6e0*/  LEA.HI.X.SX32 R7, R14, R2.reuse, 0x1, P0 ;  /* 0x000000020e077211 */ /* 0x081fe400000f0eff */
[-C--:B------:R-:W-:Y:S02]  /*1d6f0*/  LEA.HI.X.SX32 R14, R10, R2.reuse, 0x1, P1 ;  /* 0x000000020a0e7211 */ /* 0x080fe400008f0eff */
[----:B------:R-:W-:Y:S01]  /*1d700*/  LEA.HI.X.SX32 R10, R12, R2, 0x1, P2 ;  /* 0x000000020c0a7211 */ /* 0x000fe200010f0eff */
[----:B------:R-:W-:Y:S01]  /*1d710*/  STL [R1+0x1868], R7 ;  /* 0x0018680701007387 */ /* 0x000fe20000100800 */
[----:B------:R-:W-:-:S03]  /*1d720*/  LEA R12, P0, R13, R3, 0x1 ;  /* 0x000000030d0c7211 */ /* 0x000fc600078008ff */
[----:B------:R0:W-:Y:S01]  /*1d730*/  STL [R1+0x1870], R14 ;  /* 0x0018700e01007387 */ /* 0x0001e20000100800 */
[----:B------:R-:W-:-:S03]  /*1d740*/  IMAD R16, R4, 0x2, R5 ;  /* 0x0000000204107824 */ /* 0x000fc600078e0205 */
[----:B------:R1:W-:Y:S01]  /*1d750*/  STL [R1+0x1878], R10 ;  /* 0x0018780a01007387 */ /* 0x0003e20000100800 */
[----:B0-----:R-:W-:-:S03]  /*1d760*/  LEA R14, P1, R15, R3, 0x1 ;  /* 0x000000030f0e7211 */ /* 0x001fc600078208ff */
[----:B------:R-:W-:Y:S01]  /*1d770*/  STL [R1+0x1884], R12 ;  /* 0x0018840c01007387 */ /* 0x000fe20000100800 */
[----:B-1----:R-:W-:-:S03]  /*1d780*/  LEA R10, P2, R5, R3, 0x1 ;  /* 0x00000003050a7211 */ /* 0x002fc600078408ff */
[----:B------:R0:W-:Y:S01]  /*1d790*/  STL [R1+0x188c], R14 ;  /* 0x00188c0e01007387 */ /* 0x0001e20000100800 */
[----:B------:R-:W-:-:S03]  /*1d7a0*/  IMAD R6, R4, 0x2, R16 ;  /* 0x0000000204067824 */ /* 0x000fc600078e0210 */
[----:B------:R1:W-:Y:S01]  /*1d7b0*/  STL [R1+0x1894], R10 ;  /* 0x0018940a01007387 */ /* 0x0003e20000100800 */
[----:B------:R-:W-:Y:S01]  /*1d7c0*/  IMAD R8, R4, 0x2, R6 ;  /* 0x0000000204087824 */ /* 0x000fe200078e0206 */
[-C--:B0-----:R-:W-:Y:S02]  /*1d7d0*/  LEA.HI.X.SX32 R14, R13, R2.reuse, 0x1, P0 ;  /* 0x000000020d0e7211 */ /* 0x081fe400000f0eff */
[-C--:B------:R-:W-:Y:S02]  /*1d7e0*/  LEA.HI.X.SX32 R13, R5, R2.reuse, 0x1, P2 ;  /* 0x00000002050d7211 */ /* 0x080fe400010f0eff */
[----:B-1----:R-:W-:Y:S01]  /*1d7f0*/  LEA.HI.X.SX32 R10, R15, R2, 0x1, P1 ;  /* 0x000000020f0a7211 */ /* 0x002fe200008f0eff */
[----:B------:R0:W-:Y:S04]  /*1d800*/  STL [R1+0x1880], R14 ;  /* 0x0018800e01007387 */ /* 0x0001e80000100800 */
[----:B------:R1:W-:Y:S04]  /*1d810*/  STL [R1+0x1888], R10 ;  /* 0x0018880a01007387 */ /* 0x0003e80000100800 */
[----:B------:R2:W-:Y:S01]  /*1d820*/  STL [R1+0x1890], R13 ;  /* 0x0018900d01007387 */ /* 0x0005e20000100800 */
[----:B0-----:R-:W-:-:S02]  /*1d830*/  LEA R14, P1, R6, R3, 0x1 ;  /* 0x00000003060e7211 */ /* 0x001fc400078208ff */
[-C--:B-1----:R-:W-:Y:S01]  /*1d840*/  LEA R10, P0, R16, R3.reuse, 0x1 ;  /* 0x00000003100a7211 */ /* 0x082fe200078008ff */
[----:B------:R-:W-:Y:S01]  /*1d850*/  IMAD R9, R4, 0x2, R8 ;  /* 0x0000000204097824 */ /* 0x000fe200078e0208 */
[----:B--2---:R-:W-:-:S03]  /*1d860*/  LEA R13, P2, R8, R3, 0x1 ;  /* 0x00000003080d7211 */ /* 0x004fc600078408ff */
[----:B------:R-:W-:Y:S01]  /*1d870*/  STL [R1+0x189c], R10 ;  /* 0x00189c0a01007387 */ /* 0x000fe20000100800 */
[----:B------:R-:W-:-:S03]  /*1d880*/  IMAD R11, R4, 0x2, R9 ;  /* 0x00000002040b7824 */ /* 0x000fc600078e0209 */
[----:B------:R0:W-:Y:S04]  /*1d890*/  STL [R1+0x18a4], R14 ;  /* 0x0018a40e01007387 */ /* 0x0001e80000100800 */
[----:B------:R1:W-:Y:S01]  /*1d8a0*/  STL [R1+0x18ac], R13 ;  /* 0x0018ac0d01007387 */ /* 0x0003e20000100800 */
[-C--:B0-----:R-:W-:Y:S02]  /*1d8b0*/  LEA.HI.X.SX32 R14, R16, R2.reuse, 0x1, P0 ;  /* 0x00000002100e7211 */ /* 0x081fe400000f0eff */
[-C--:B-1----:R-:W-:Y:S02]  /*1d8c0*/  LEA.HI.X.SX32 R13, R6, R2.reuse, 0x1, P1 ;  /* 0x00000002060d7211 */ /* 0x082fe400008f0eff */
[----:B------:R-:W-:Y:S01]  /*1d8d0*/  LEA.HI.X.SX32 R6, R8, R2, 0x1, P2 ;  /* 0x0000000208067211 */ /* 0x000fe200010f0eff */
[----:B------:R-:W-:Y:S01]  /*1d8e0*/  STL [R1+0x1898], R14 ;  /* 0x0018980e01007387 */ /* 0x000fe20000100800 */
[----:B------:R-:W-:-:S03]  /*1d8f0*/  IMAD R7, R4, 0x2, R11 ;  /* 0x0000000204077824 */ /* 0x000fc600078e020b */
[----:B------:R0:W-:Y:S01]  /*1d900*/  STL [R1+0x18a0], R13 ;  /* 0x0018a00d01007387 */ /* 0x0001e20000100800 */
[----:B------:R-:W-:-:S03]  /*1d910*/  IMAD R12, R4, 0x2, R7 ;  /* 0x00000002040c7824 */ /* 0x000fc600078e0207 */
[----:B------:R1:W-:Y:S01]  /*1d920*/  STL [R1+0x18a8], R6 ;  /* 0x0018a80601007387 */ /* 0x0003e20000100800 */
[-C--:B0-----:R-:W-:Y:S02]  /*1d930*/  LEA R13, P0, R9, R3.reuse, 0x1 ;  /* 0x00000003090d7211 */ /* 0x081fe400078008ff */
[----:B-1----:R-:W-:-:S03]  /*1d940*/  LEA R6, P1, R11, R3, 0x1 ;  /* 0x000000030b067211 */ /* 0x002fc600078208ff */
[----:B------:R-:W-:Y:S01]  /*1d950*/  STL [R1+0x18b4], R13 ;  /* 0x0018b40d01007387 */ /* 0x000fe20000100800 */
[C---:B------:R-:W-:Y:S01]  /*1d960*/  LEA R14, P2, R7.reuse, R3, 0x1 ;  /* 0x00000003070e7211 */ /* 0x040fe200078408ff */
[C---:B------:R-:W-:Y:S02]  /*1d970*/  IMAD R5, R4.reuse, 0x2, R12 ;  /* 0x0000000204057824 */ /* 0x040fe400078e020c */
        /* <DEDUP_REMOVED lines=28> */
[----:B------:R0:W-:Y:S01]  /*1db40*/  STL [R1+0x18e4], R7 ;  /* 0x0018e40701007387 */ /* 0x0001e20000100800 */
[----:B------:R-:W-:-:S03]  /*1db50*/  LEA R11, P2, R6, R3, 0x1 ;  /* 0x00000003060b7211 */ /* 0x000fc600078408ff */
[----:B------:R1:W-:Y:S01]  /*1db60*/  STL [R1+0x18ec], R10 ;  /* 0x0018ec0a01007387 */ /* 0x0003e20000100800 */
[-C--:B------:R-:W-:Y:S01]  /*1db70*/  LEA.HI.X.SX32 R6, R6, R2.reuse, 0x1, P2 ;  /* 0x0000000206067211 */ /* 0x080fe200010f0eff */
[----:B0-----:R-:W-:Y:S01]  /*1db80*/  IMAD R7, R4, 0x2, R5 ;  /* 0x0000000204077824 */ /* 0x001fe200078e0205 */
[-C--:B-1----:R-:W-:Y:S02]  /*1db90*/  LEA.HI.X.SX32 R10, R8, R2.reuse, 0x1, P0 ;  /* 0x00000002080a7211 */ /* 0x082fe400000f0eff */
[----:B------:R-:W-:Y:S01]  /*1dba0*/  LEA.HI.X.SX32 R8, R13, R2, 0x1, P1 ;  /* 0x000000020d087211 */ /* 0x000fe200008f0eff */
[----:B------:R-:W-:Y:S01]  /*1dbb0*/  STL [R1+0x18f4], R11 ;  /* 0x0018f40b01007387 */ /* 0x000fe20000100800 */
[----:B------:R-:W-:-:S03]  /*1dbc0*/  IMAD R4, R4, 0x2, R7 ;  /* 0x0000000204047824 */ /* 0x000fc600078e0207 */
[----:B------:R0:W-:Y:S04]  /*1dbd0*/  STL [R1+0x18e0], R10 ;  /* 0x0018e00a01007387 */ /* 0x0001e80000100800 */
[----:B------:R1:W-:Y:S04]  /*1dbe0*/  STL [R1+0x18e8], R8 ;  /* 0x0018e80801007387 */ /* 0x0003e80000100800 */
[----:B------:R2:W-:Y:S01]  /*1dbf0*/  STL [R1+0x18f0], R6 ;  /* 0x0018f00601007387 */ /* 0x0005e20000100800 */
[-C--:B0-----:R-:W-:Y:S02]  /*1dc00*/  LEA R10, P0, R9, R3.reuse, 0x1 ;  /* 0x00000003090a7211 */ /* 0x081fe400078008ff */
[----:B-1----:R-:W-:-:S02]  /*1dc10*/  LEA R8, P2, R7, R3, 0x1 ;  /* 0x0000000307087211 */ /* 0x002fc400078408ff */
[CC--:B--2---:R-:W-:Y:S02]  /*1dc20*/  LEA R6, P1, R5.reuse, R3.reuse, 0x1 ;  /* 0x0000000305067211 */ /* 0x0c4fe400078208ff */
[----:B------:R-:W-:Y:S01]  /*1dc30*/  LEA R3, P3, R4, R3, 0x1 ;  /* 0x0000000304037211 */ /* 0x000fe200078608ff */
[----:B------:R-:W-:Y:S01]  /*1dc40*/  STL [R1+0x18f8], R10 ;  /* 0x0018f80a01007387 */ /* 0x000fe20000100800 */
[----:B------:R-:W-:-:S03]  /*1dc50*/  LEA.HI.X.SX32 R5, R5, R2, 0x1, P1 ;  /* 0x0000000205057211 */ /* 0x000fc600008f0eff */
[----:B------:R0:W-:Y:S04]  /*1dc60*/  STL [R1+0x18fc], R6 ;  /* 0x0018fc0601007387 */ /* 0x0001e80000100800 */
[----:B------:R-:W-:Y:S04]  /*1dc70*/  STL [R1+0x1900], R8 ;  /* 0x0019000801007387 */ /* 0x000fe80000100800 */
[----:B------:R1:W-:Y:S01]  /*1dc80*/  STL [R1+0x938], R3 ;  /* 0x0009380301007387 */ /* 0x0003e20000100800 */
[----:B0-----:R-:W-:-:S05]  /*1dc90*/  LEA.HI.X.SX32 R6, R9, R2, 0x1, P0 ;  /* 0x0000000209067211 */ /* 0x001fca00000f0eff */
[----:B------:R-:W-:Y:S01]  /*1dca0*/  STL [R1+0x928], R6 ;  /* 0x0009280601007387 */ /* 0x000fe20000100800 */
[-C--:B-1----:R-:W-:Y:S02]  /*1dcb0*/  LEA.HI.X.SX32 R3, R7, R2.reuse, 0x1, P2 ;  /* 0x0000000207037211 */ /* 0x082fe400010f0eff */
[----:B------:R-:W-:Y:S01]  /*1dcc0*/  LEA.HI.X.SX32 R2, R4, R2, 0x1, P3 ;  /* 0x0000000204027211 */ /* 0x000fe200018f0eff */
[----:B------:R-:W-:Y:S01]  /*1dcd0*/  STL [R1+0x930], R5 ;  /* 0x0009300501007387 */ /* 0x000fe20000100800 */
[----:B------:R-:W-:-:S03]  /*1dce0*/  LOP3.LUT R4, R252, 0x2, RZ, 0xfc, !PT ;  /* 0x00000002fc047812 */ /* 0x000fc600078efcff */
[----:B------:R0:W-:Y:S01]  /*1dcf0*/  STL [R1+0x934], R3 ;  /* 0x0009340301007387 */ /* 0x0001e20000100800 */
[----:B------:R-:W-:-:S03]  /*1dd00*/  LOP3.LUT R4, R252, 0x8, RZ, 0xfc, !PT ;  /* 0x00000008fc047812 */ /* 0x000fc600078efcff */
[----:B------:R1:W-:Y:S01]  /*1dd10*/  STL [R1+0x92c], R2 ;  /* 0x00092c0201007387 */ /* 0x0003e20000100800 */
[C---:B------:R-:W-:Y:S02]  /*1dd20*/  LOP3.LUT R4, R252.reuse, 0xe, RZ, 0xfc, !PT ;  /* 0x0000000efc047812 */ /* 0x040fe400078efcff */
[C---:B------:R-:W-:Y:S02]  /*1dd30*/  LOP3.LUT R4, R252.reuse, 0x14, RZ, 0xfc, !PT ;  /* 0x00000014fc047812 */ /* 0x040fe400078efcff */
[C---:B0-----:R-:W-:Y:S02]  /*1dd40*/  LOP3.LUT R3, R252.reuse, 0x4, RZ, 0xfc, !PT ;  /* 0x00000004fc037812 */ /* 0x041fe400078efcff */
[C---:B------:R-:W-:Y:S02]  /*1dd50*/  LOP3.LUT R3, R252.reuse, 0xa, RZ, 0xfc, !PT ;  /* 0x0000000afc037812 */ /* 0x040fe400078efcff */
[C---:B-1----:R-:W-:Y:S02]  /*1dd60*/  LOP3.LUT R2, R252.reuse, 0x6, RZ, 0xfc, !PT ;  /* 0x00000006fc027812 */ /* 0x042fe400078efcff */
[----:B------:R-:W-:-:S02]  /*1dd70*/  LOP3.LUT R2, R252, 0xc, RZ, 0xfc, !PT ;  /* 0x0000000cfc027812 */ /* 0x000fc400078efcff */
[C---:B------:R-:W-:Y:S02]  /*1dd80*/  LOP3.LUT R3, R252.reuse, 0x10, RZ, 0xfc, !PT ;  /* 0x00000010fc037812 */ /* 0x040fe400078efcff */
[C---:B------:R-:W-:Y:S02]  /*1dd90*/  LOP3.LUT R2, R252.reuse, 0x12, RZ, 0xfc, !PT ;  /* 0x00000012fc027812 */ /* 0x040fe400078efcff */
[C---:B------:R-:W-:Y:S02]  /*1dda0*/  LOP3.LUT R3, R252.reuse, 0x16, RZ, 0xfc, !PT ;  /* 0x00000016fc037812 */ /* 0x040fe400078efcff */
[C---:B------:R-:W-:Y:S02]  /*1ddb0*/  LOP3.LUT R2, R252.reuse, 0x18, RZ, 0xfc, !PT ;  /* 0x00000018fc027812 */ /* 0x040fe400078efcff */
[C---:B------:R-:W-:Y:S02]  /*1ddc0*/  LOP3.LUT R4, R252.reuse, 0x1a, RZ, 0xfc, !PT ;  /* 0x0000001afc047812 */ /* 0x040fe400078efcff */
        /* <DEDUP_REMOVED lines=46> */
[C---:B------:R-:W-:Y:S01]  /*1e0b0*/  LOP3.LUT R2, R252.reuse, 0x78, RZ, 0xfc, !PT ;  /* 0x00000078fc027812 */ /* 0x040fe200078efcff */
[----:B------:R0:W-:Y:S01]  /*1e0c0*/  STL [R1+0x534], RZ ;  /* 0x000534ff01007387 */ /* 0x0001e20000100800 */
        /* <DEDUP_REMOVED lines=60> */
[----:B------:R-:W-:Y:S02]  /*1e490*/  CS2R R24, SRZ ;  /* 0x0000000000187805 */ /* 0x000fe4000001ff00 */
[----:B------:R-:W-:-:S02]  /*1e4a0*/  LOP3.LUT R4, R252, 0xf2, RZ, 0xfc, !PT ;  /* 0x000000f2fc047812 */ /* 0x000fc400078efcff */
[----:B------:R-:W-:Y:S02]  /*1e4b0*/  CS2R R26, SRZ ;  /* 0x00000000001a7805 */ /* 0x000fe4000001ff00 */
[C---:B------:R-:W-:Y:S02]  /*1e4c0*/  LOP3.LUT R3, R252.reuse, 0xf4, RZ, 0xfc, !PT ;  /* 0x000000f4fc037812 */ /* 0x040fe400078efcff */
[----:B------:R-:W-:Y:S02]  /*1e4d0*/  CS2R R28, SRZ ;  /* 0x00000000001c7805 */ /* 0x000fe4000001ff00 */
[C---:B------:R-:W-:Y:S02]  /*1e4e0*/  LOP3.LUT R2, R252.reuse, 0xf6, RZ, 0xfc, !PT ;  /* 0x000000f6fc027812 */ /* 0x040fe400078efcff */
[----:B------:R-:W-:Y:S02]  /*1e4f0*/  CS2R R30, SRZ ;  /* 0x00000000001e7805 */ /* 0x000fe4000001ff00 */
[----:B------:R-:W-:-:S02]  /*1e500*/  LOP3.LUT R4, R252, 0xf8, RZ, 0xfc, !PT ;  /* 0x000000f8fc047812 */ /* 0x000fc400078efcff */
[----:B------:R-:W-:Y:S02]  /*1e510*/  CS2R R32, SRZ ;  /* 0x0000000000207805 */ /* 0x000fe4000001ff00 */
[C---:B------:R-:W-:Y:S02]  /*1e520*/  LOP3.LUT R3, R252.reuse, 0xfa, RZ, 0xfc, !PT ;  /* 0x000000fafc037812 */ /* 0x040fe400078efcff */
[----:B------:R-:W-:Y:S02]  /*1e530*/  CS2R R34, SRZ ;  /* 0x0000000000227805 */ /* 0x000fe4000001ff00 */
[----:B------:R-:W-:Y:S02]  /*1e540*/  LOP3.LUT R2, R252, 0xfc, RZ, 0xfc, !PT ;  /* 0x000000fcfc027812 */ /* 0x000fe400078efcff */
        /* <DEDUP_REMOVED lines=11> */
[----:B------:R-:W-:Y:S01]  /*1e600*/  CS2R R58, SRZ ;  /* 0x00000000003a7805 */ /* 0x000fe2000001ff00 */
[----:B------:R-:W1:Y:S01]  /*1e610*/  S2R R215, SR_TID.X ;  /* 0x0000000000d77919 */ /* 0x000e620000002100 */
[----:B------:R-:W2:Y:S08]  /*1e620*/  LDC R209, c[0x0][0x230] ;  /* 0x00008c00ffd17b82 */ /* 0x000eb00000000800 */
[----:B------:R-:W3:Y:S01]  /*1e630*/  LDC R213, c[0x0][0x23c] ;  /* 0x00008f00ffd57b82 */ /* 0x000ee20000000800 */
[----:B------:R-:W-:-:S02]  /*1e640*/  IMAD.SHL.U32 R8, R60, 0x100, RZ ;  /* 0x000001003c087824 */ /* 0x000fc400078e00ff */
[----:B--2---:R-:W-:-:S05]  /*1e650*/  VIADD R209, R209, 0xff ;  /* 0x000000ffd1d17836 */ /* 0x004fca0000000000 */
[----:B------:R-:W-:Y:S02]  /*1e660*/  SHF.R.S32.HI R214, RZ, 0x1f, R209 ;  /* 0x0000001fffd67819 */ /* 0x000fe400000114d1 */
[C---:B-1----:R-:W-:Y:S02]  /*1e670*/  LOP3.LUT R252, R215.reuse, 0x3f, RZ, 0xc0, !PT ;  /* 0x0000003fd7fc7812 */ /* 0x042fe400078ec0ff */
[----:B------:R-:W-:-:S03]  /*1e680*/  LOP3.LUT R215, R215, 0x40, RZ, 0xc0, !PT ;  /* 0x00000040d7d77812 */ /* 0x000fc600078ec0ff */
[----:B------:R-:W-:Y:S02]  /*1e690*/  IMAD.SHL.U32 R212, R252, 0x2, RZ ;  /* 0x00000002fcd47824 */ /* 0x000fe400078e00ff */
[----:B------:R-:W2:Y:S01]  /*1e6a0*/  LDL R252, [R1+0x1b5c] ;  /* 0x001b5c0001fc7983 */ /* 0x000ea20000100800 */
[----:B------:R-:W-:Y:S01]  /*1e6b0*/  LEA.HI R214, R214, R209, RZ, 0x8 ;  /* 0x000000d1d6d67211 */ /* 0x000fe200078f40ff */
[----:B------:R-:W-:Y:S01]  /*1e6c0*/  IMAD R215, R215, 0x200, R212 ;  /* 0x00000200d7d77824 */ /* 0x000fe200078e02d4 */
[----:B------:R-:W-:Y:S01]  /*1e6d0*/  UIADD3.64 UR8, UR6, 0x4, URZ ;  /* 0x0000000406087897 */ /* 0x000fe2000fffe03f */
[----:B---3--:R-:W-:Y:S01]  /*1e6e0*/  IMAD.SHL.U32 R6, R213, 0x100, RZ ;  /* 0x00000100d5067824 */ /* 0x008fe200078e00ff */
[----:B------:R-:W-:Y:S01]  /*1e6f0*/  SHF.R.S32.HI R2, RZ, 0x8, R214 ;  /* 0x00000008ff027819 */ /* 0x000fe200000114d6 */
[----:B------:R-:W-:Y:S01]  /*1e700*/  UIADD3.64 UR10, UR6, 0x2, URZ ;  /* 0x00000002060a7897 */ /* 0x000fe2000fffe03f */
[C---:B------:R-:W-:Y:S01]  /*1e710*/  LOP3.LUT R9, R215.reuse, 0x10, RZ, 0x3c, !PT ;  /* 0x00000010d7097812 */ /* 0x040fe200078e3cff */
[----:B------:R-:W-:Y:S01]  /*1e720*/  UIADD3.64 UR14, UR6, 0x800, URZ ;  /* 0x00000800060e7897 */ /* 0x000fe2000fffe03f */
[----:B------:R-:W-:-:S02]  /*1e730*/  LOP3.LUT R10, R215, 0x20, RZ, 0x3c, !PT ;  /* 0x00000020d70a7812 */ /* 0x000fc400078e3cff */
[C---:B------:R-:W-:Y:S02]  /*1e740*/  LOP3.LUT R11, R215.reuse, 0x30, RZ, 0x3c, !PT ;  /* 0x00000030d70b7812 */ /* 0x040fe400078e3cff */
[C---:B------:R-:W-:Y:S02]  /*1e750*/  LOP3.LUT R12, R215.reuse, 0x40, RZ, 0x3c, !PT ;  /* 0x00000040d70c7812 */ /* 0x040fe400078e3cff */
[C---:B------:R-:W-:Y:S02]  /*1e760*/  LOP3.LUT R13, R215.reuse, 0x50, RZ, 0x3c, !PT ;  /* 0x00000050d70d7812 */ /* 0x040fe400078e3cff */
[C---:B------:R-:W-:Y:S02]  /*1e770*/  LOP3.LUT R14, R215.reuse, 0x60, RZ, 0x3c, !PT ;  /* 0x00000060d70e7812 */ /* 0x040fe400078e3cff */
[----:B------:R-:W-:Y:S01]  /*1e780*/  LOP3.LUT R15, R215, 0x70, RZ, 0x3c, !PT ;  /* 0x00000070d70f7812 */ /* 0x000fe200078e3cff */
[C---:B--2---:R-:W-:Y:S01]  /*1e790*/  IMAD.IADD R4, R252.reuse, 0x1, R215 ;  /* 0x00000001fc047824 */ /* 0x044fe200078e02d7 */
[----:B------:R-:W-:Y:S01]  /*1e7a0*/  SHF.R.S32.HI R5, RZ, 0x1f, R6 ;  /* 0x0000001fff057819 */ /* 0x000fe20000011406 */
[----:B------:R-:W2:Y:S01]  /*1e7b0*/  LDL.LU R215, [R1+0x1944] ;  /* 0x0019440001d77983 */ /* 0x000ea20000300800 */
[----:B------:R-:W-:Y:S01]  /*1e7c0*/  SHF.R.S32.HI R7, RZ, 0x1f, R8 ;  /* 0x0000001fff077819 */ /* 0x000fe20000011408 */
[----:B------:R-:W-:Y:S01]  /*1e7d0*/  IMAD.IADD R9, R252, 0x1, R9 ;  /* 0x00000001fc097824 */ /* 0x000fe200078e0209 */
[C---:B------:R-:W-:Y:S01]  /*1e7e0*/  SHF.L.U64.HI R5, R6.reuse, 0x1, R5 ;  /* 0x0000000106057819 */ /* 0x040fe20000010205 */
[----:B------:R-:W-:Y:S01]  /*1e7f0*/  IMAD.SHL.U32 R6, R6, 0x2, RZ ;  /* 0x0000000206067824 */ /* 0x000fe200078e00ff */
[C---:B------:R-:W-:Y:S01]  /*1e800*/  SHF.L.U64.HI R7, R8.reuse, 0x1, R7 ;  /* 0x0000000108077819 */ /* 0x040fe20000010207 */
[----:B------:R-:W-:Y:S01]  /*1e810*/  IMAD.SHL.U32 R8, R8, 0x2, RZ ;  /* 0x0000000208087824 */ /* 0x000fe200078e00ff */
[----:B------:R-:W-:Y:S01]  /*1e820*/  CS2R R60, SRZ ;  /* 0x00000000003c7805 */ /* 0x000fe2000001ff00 */
[C---:B------:R-:W-:Y:S01]  /*1e830*/  IMAD.IADD R10, R252.reuse, 0x1, R10 ;  /* 0x00000001fc0a7824 */ /* 0x040fe200078e020a */
        /* <DEDUP_REMOVED lines=9> */
[----:B------:R-:W-:Y:S01]  /*1e8d0*/  IMAD.IADD R15, R252, 0x1, R15 ;  /* 0x00000001fc0f7824 */ /* 0x000fe200078e020f */
        /* <DEDUP_REMOVED lines=39> */
[----:B------:R-:W-:Y:S01]  /*1eb50*/  CS2R R150, SRZ ;  /* 0x0000000000967805 */ /* 0x000fe2000001ff00 */
[----:B------:R-:W-:Y:S02]  /*1eb60*/  UIADD3.64 UR8, UR4, 0x80, URZ ;  /* 0x0000008004087897 */ /* 0x000fe4000fffe03f */
[----:B------:R-:W-:Y:S02]  /*1eb70*/  UIADD3.64 UR12, UR4, 0x100, URZ ;  /* 0x00000100040c7897 */ /* 0x000fe4000fffe03f */
[----:B------:R-:W-:Y:S02]  /*1eb80*/  UIADD3.64 UR10, UR6, 0x7fe, URZ ;  /* 0x000007fe060a7897 */ /* 0x000fe4000fffe03f */
[----:B------:R-:W-:-:S02]  /*1eb90*/  UIADD3.64 UR18, UR6, 0x802, URZ ;  /* 0x0000080206127897 */ /* 0x000fc4000fffe03f */
[----:B------:R-:W-:Y:S02]  /*1eba0*/  UIADD3.64 UR22, UR6, 0x804, URZ ;  /* 0x0000080406167897 */ /* 0x000fe4000fffe03f */
[----:B------:R-:W-:Y:S02]  /*1ebb0*/  UIADD3.64 UR26, UR6, 0xffe, URZ ;  /* 0x00000ffe061a7897 */ /* 0x000fe4000fffe03f */
        /* <DEDUP_REMOVED lines=18> */
[----:B------:R-:W-:Y:S01]  /*1ece0*/  UIADD3.64 UR52, UR4, 0x700, URZ ;  /* 0x0000070004347897 */ /* 0x000fe2000fffe03f */
[C---:B--2---:R-:W-:Y:S02]  /*1ecf0*/  LOP3.LUT R17, R215.reuse, 0x20, RZ, 0x3c, !PT ;  /* 0x00000020d7117812 */ /* 0x044fe400078e3cff */
[C---:B------:R-:W-:Y:S02]  /*1ed00*/  LOP3.LUT R2, R215.reuse, 0x40, RZ, 0x3c, !PT ;  /* 0x00000040d7027812 */ /* 0x040fe400078e3cff */
[----:B------:R-:W-:Y:S01]  /*1ed10*/  LOP3.LUT R3, R215, 0x60, RZ, 0x3c, !PT ;  /* 0x00000060d7037812 */ /* 0x000fe200078e3cff */
[----:B------:R-:W-:-:S02]  /*1ed20*/  IMAD.IADD R16, R252, 0x1, R215 ;  /* 0x00000001fc107824 */ /* 0x000fc400078e02d7 */
[C---:B------:R-:W-:Y:S02]  /*1ed30*/  IMAD.IADD R17, R252.reuse, 0x1, R17 ;  /* 0x00000001fc117824 */ /* 0x040fe400078e0211 */
[C---:B------:R-:W-:Y:S02]  /*1ed40*/  IMAD.IADD R2, R252.reuse, 0x1, R2 ;  /* 0x00000001fc027824 */ /* 0x040fe400078e0202 */
[----:B0-----:R-:W-:-:S07]  /*1ed50*/  IMAD.IADD R3, R252, 0x1, R3 ;  /* 0x00000001fc037824 */ /* 0x001fce00078e0203 */
.L_x_1:
[----:B------:R-:W-:Y:S01]  /*1ed60*/  STL [R1+0x21c4], R197 ;  /* 0x0021c4c501007387 */ /* 0x000fe20000100800 */
[----:B0-----:R-:W0:Y:S03]  /*1ed70*/  LDC R20, c[0x0][0x230] ;  /* 0x00008c00ff147b82 */ /* 0x001e260000000800 */
        /* <DEDUP_REMOVED lines=32> */
[----:B-----5:R-:W-:Y:S04]  /*1ef80*/  STL [R1+0x2140], R16 ;  /* 0x0021401001007387 */ /* 0x020fe80000100800 */
        /* <DEDUP_REMOVED lines=294> */
[----:B------:R-:W0:Y:S01]  /*201f0*/  LDL.LU R8, [R1+0x534] ;  /* 0x0005340001087983 */ /* 0x000e220000300800 */
[----:B------:R-:W-:Y:S01]  /*20200*/  MOV R18, UR55 ;  /* 0x0000003700127c02 */ /* 0x000fe20008000f00 */
[----:B------:R-:W1:Y:S02]  /*20210*/  S2R R21, SR_TID.X ;  /* 0x0000000000157919 */ /* 0x000e640000002100 */
[----:B------:R2:W-:Y:S04]  /*20220*/  STL [R1+0x1b9c], R7 ;  /* 0x001b9c0701007387 */ /* 0x0005e80000100800 */
[----:B------:R-:W-:Y:S04]  /*20230*/  STL [R1+0x1b90], R5 ;  /* 0x001b900501007387 */ /* 0x000fe80000100800 */
[----:B-----5:R-:W-:Y:S01]  /*20240*/  STL [R1+0x1b64], R0 ;  /* 0x001b640001007387 */ /* 0x020fe20000100800 */
[----:B--2---:R-:W-:-:S03]  /*20250*/  MOV R7, UR54 ;  /* 0x0000003600077c02 */ /* 0x004fc60008000f00 */
[----:B------:R2:W-:Y:S04]  /*20260*/  STL [R1+0x1950], R18 ;  /* 0x0019501201007387 */ /* 0x0005e80000100800 */
[----:B------:R3:W-:Y:S04]  /*20270*/  STL [R1+0x194c], R7 ;  /* 0x00194c0701007387 */ /* 0x0007e80000100800 */
[----:B------:R-:W4:Y:S01]  /*20280*/  LDL R19, [R1+0x1908] ;  /* 0x0019080001137983 */ /* 0x000f220000100800 */
[----:B--2---:R-:W-:-:S05]  /*20290*/  MOV R18, UR53 ;  /* 0x0000003500127c02 */ /* 0x004fca0008000f00 */
[----:B------:R1:W-:Y:S01]  /*202a0*/  STL [R1+0x1948], R18 ;  /* 0x0019481201007387 */ /* 0x0003e20000100800 */
[----:B---3--:R-:W-:Y:S02]  /*202b0*/  MOV R7, UR52 ;  /* 0x0000003400077c02 */ /* 0x008fe40008000f00 */
[----:B-1----:R-:W-:-:S04]  /*202c0*/  SHF.R.U32.HI R18, RZ, 0x6, R21 ;  /* 0x00000006ff127819 */ /* 0x002fc80000011615 */
[----:B------:R-:W-:Y:S01]  /*202d0*/  SGXT.U32 R18, R18, 0x1 ;  /* 0x000000011212781a */ /* 0x000fe20000000000 */
[----:B------:R1:W-:Y:S01]  /*202e0*/  STL [R1+0x1944], R7 ;  /* 0x0019440701007387 */ /* 0x0003e20000100800 */
[----:B0-----:R-:W-:-:S03]  /*202f0*/  IMAD R20, R8, -0x100, R20 ;  /* 0xffffff0008147824 */ /* 0x001fc600078e0214 */
[----:B------:R-:W-:Y:S02]  /*20300*/  STL [R1+0x1ba0], R8 ;  /* 0x001ba00801007387 */ /* 0x000fe40000100800 */
[----:B------:R-:W-:Y:S02]  /*20310*/  ISETP.GE.AND P0, PT, R18, R20, PT ;  /* 0x000000141200720c */ /* 0x000fe40003f06270 */
[----:B------:R-:W4:Y:S01]  /*20320*/  LDL R18, [R1+0x1904] ;  /* 0x0019040001127983 */ /* 0x000f220000100800 */
[----:B------:R-:W-:Y:S01]  /*20330*/  PRMT R195, RZ, 0x7610, R195 ;  /* 0x00007610ffc37816 */ /* 0x000fe200000000c3 */
[----:B------:R-:W0:Y:S09]  /*20340*/  S2R R156, SR_TID.X ;  /* 0x00000000009c7919 */ /* 0x000e320000002100 */
[----:B----4-:R-:W-:-:S04]  /*20350*/  @!P0 LOP3.LUT R19, R19, R18, RZ, 0x3c, !PT ;  /* 0x0000001213138212 */ /* 0x010fc800078e3cff */
[----:B------:R-:W-:-:S04]  /*20360*/  @!P0 LOP3.LUT R18, R19, R18, RZ, 0x3c, !PT ;  /* 0x0000001213128212 */ /* 0x000fc800078e3cff */
[----:B------:R-:W-:-:S05]  /*20370*/  @!P0 LOP3.LUT R19, R19, R18, RZ, 0x3c, !PT ;  /* 0x0000001213138212 */ /* 0x000fca00078e3cff */
[----:B------:R-:W2:Y:S01]  /*20380*/  @!P0 LDG.E.U16 R195, desc[UR60][R18.64] ;  /* 0x0000003c12c38981 */ /* 0x000ea2000c1e1500 */
[--C-:B0-----:R-:W-:Y:S02]  /*20390*/  SHF.R.U32.HI R197, RZ, 0x6, R156.reuse ;  /* 0x00000006ffc57819 */ /* 0x101fe4000001169c */
[----:B------:R-:W-:Y:S02]  /*203a0*/  SHF.R.U32.HI R156, RZ, 0x6, R156 ;  /* 0x00000006ff9c7819 */ /* 0x000fe4000001169c */
[----:B------:R-:W-:Y:S02]  /*203b0*/  SGXT.U32 R197, R197, 0x1 ;  /* 0x00000001c5c5781a */ /* 0x000fe40000000000 */
[----:B------:R-:W-:Y:S02]  /*203c0*/  SGXT.U32 R156, R156, 0x1 ;  /* 0x000000019c9c781a */ /* 0x000fe40000000000 */
[C---:B------:R-:W-:Y:S02]  /*203d0*/  LOP3.LUT R244, R197.reuse, 0x2, RZ, 0xfc, !PT ;  /* 0x00000002c5f47812 */ /* 0x040fe400078efcff */
[----:B------:R-:W-:-:S04]  /*203e0*/  LOP3.LUT R197, R197, 0x4, RZ, 0xfc, !PT ;  /* 0x00000004c5c57812 */ /* 0x000fc800078efcff */
[-C--:B------:R-:W-:Y:S02]  /*203f0*/  ISETP.GE.AND P2, PT, R197, R20.reuse, PT ;  /* 0x00000014c500720c */ /* 0x080fe40003f46270 */
[----:B------:R-:W-:Y:S02]  /*20400*/  LOP3.LUT R197, R156, 0x6, RZ, 0xfc, !PT ;  /* 0x000000069cc57812 */ /* 0x000fe400078efcff */
[-C--:B------:R-:W-:Y:S02]  /*20410*/  ISETP.GE.AND P1, PT, R244, R20.reuse, PT ;  /* 0x00000014f400720c */ /* 0x080fe40003f26270 */
[----:B------:R-:W3:Y:S01]  /*20420*/  LDL R244, [R1+0x930] ;  /* 0x0009300001f47983 */ /* 0x000ee20000100800 */
[----:B------:R-:W-:-:S03]  /*20430*/  ISETP.GE.AND P3, PT, R197, R20, PT ;  /* 0x00000014c500720c */ /* 0x000fc60003f66270 */
[----:B-1----:R-:W4:Y:S04]  /*20440*/  LDL.LU R7, [R1+0x18fc] ;  /* 0x0018fc0001077983 */ /* 0x002f280000300800 */
[----:B------:R-:W3:Y:S04]  /*20450*/  LDL.LU R197, [R1+0x21c4] ;  /* 0x0021c40001c57983 */ /* 0x000ee80000300800 */
[----:B------:R-:W4:Y:S04]  /*20460*/  LDL R18, [R1+0x92c] ;  /* 0x00092c0001127983 */ /* 0x000f280000100800 */
[----:B--2---:R0:W-:Y:S04]  /*20470*/  STL [R1+0x174], R195 ;  /* 0x000174c301007387 */ /* 0x0041e80000100800 */
[----:B------:R-:W4:Y:S01]  /*20480*/  LDL R19, [R1+0x938] ;  /* 0x0009380001137983 */ /* 0x000f220000100800 */
[----:B------:R-:W-:Y:S01]  /*20490*/  PRMT R193, RZ, 0x7610, R193 ;  /* 0x00007610ffc17816 */ /* 0x000fe200000000c1 */
[----:B------:R-:W1:Y:S01]  /*204a0*/  S2R R156, SR_TID.X ;  /* 0x00000000009c7919 */ /* 0x000e620000002100 */
[----:B----4-:R-:W-:-:S04]  /*204b0*/  @!P1 LOP3.LUT R19, R19, R18, RZ, 0x3c, !PT ;  /* 0x0000001213139212 */ /* 0x010fc800078e3cff */
[----:B------:R-:W-:-:S04]  /*204c0*/  @!P1 LOP3.LUT R18, R19, R18, RZ, 0x3c, !PT ;  /* 0x0000001213129212 */ /* 0x000fc800078e3cff */
[----:B------:R-:W-:-:S05]  /*204d0*/  @!P1 LOP3.LUT R19, R19, R18, RZ, 0x3c, !PT ;  /* 0x0000001213139212 */ /* 0x000fca00078e3cff */
[----:B------:R-:W2:Y:S01]  /*204e0*/  @!P1 LDG.E.U16 R193, desc[UR60][R18.64] ;  /* 0x0000003c12c19981 */ /* 0x000ea2000c1e1500 */
[----:B-1----:R-:W-:-:S04]  /*204f0*/  SHF.R.U32.HI R156, RZ, 0x6, R156 ;  /* 0x00000006ff9c7819 */ /* 0x002fc8000001169c */
[----:B------:R-:W-:-:S04]  /*20500*/  SGXT.U32 R156, R156, 0x1 ;  /* 0x000000019c9c781a */ /* 0x000fc80000000000 */
[----:B0-----:R-:W-:-:S04]  /*20510*/  LOP3.LUT R195, R156, 0x8, RZ, 0xfc, !PT ;  /* 0x000000089cc37812 */ /* 0x001fc800078efcff */
[----:B------:R-:W-:Y:S02]  /*20520*/  ISETP.GE.AND P0, PT, R195, R20, PT ;  /* 0x00000014c300720c */ /* 0x000fe40003f06270 */
[----:B------:R-:W4:Y:S01]  /*20530*/  LDL.LU R195, [R1+0x21c0] ;  /* 0x0021c00001c37983 */ /* 0x000f220000300800 */
[----:B------:R-:W0:Y:S03]  /*20540*/  S2R R156, SR_TID.X ;  /* 0x00000000009c7919 */ /* 0x000e260000002100 */
[----:B--2---:R0:W-:Y:S04]  /*20550*/  STL [R1+0x170], R193 ;  /* 0x000170c101007387 */ /* 0x0041e80000100800 */
[----:B------:R-:W2:Y:S04]  /*20560*/  LDL R18, [R1+0x934] ;  /* 0x0009340001127983 */ /* 0x000ea80000100800 */
[----:B------:R-:W2:Y:S01]  /*20570*/  LDL R19, [R1+0x1900] ;  /* 0x0019000001137983 */ /* 0x000ea20000100800 */
[----:B0-----:R-:W-:-:S02]  /*20580*/  SHF.R.U32.HI R193, RZ, 0x6, R156 ;  /* 0x00000006ffc17819 */ /* 0x001fc4000001169c */
[----:B------:R-:W-:Y:S02]  /*20590*/  SHF.R.U32.HI R156, RZ, 0x6, R156 ;  /* 0x00000006ff9c7819 */ /* 0x000fe4000001169c */
[----:B------:R-:W-:Y:S02]  /*205a0*/  PRMT R189, RZ, 0x7610, R189 ;  /* 0x00007610ffbd7816 */ /* 0x000fe400000000bd */
[----:B------:R-:W-:Y:S02]  /*205b0*/  SGXT.U32 R156, R156, 0x1 ;  /* 0x000000019c9c781a */ /* 0x000fe40000000000 */
[----:B------:R-:W-:Y:S02]  /*205c0*/  PRMT R188, RZ, 0x7610, R188 ;  /* 0x00007610ffbc7816 */ /* 0x000fe400000000bc */
[----:B--2---:R-:W-:-:S04]  /*205d0*/  @!P2 LOP3.LUT R19, R19, R18, RZ, 0x3c, !PT ;  /* 0x000000121313a212 */ /* 0x004fc800078e3cff */
[----:B------:R-:W-:-:S04]  /*205e0*/  @!P2 LOP3.LUT R18, R19, R18, RZ, 0x3c, !PT ;  /* 0x000000121312a212 */ /* 0x000fc800078e3cff */
[----:B------:R-:W-:-:S05]  /*205f0*/  @!P2 LOP3.LUT R19, R19, R18, RZ, 0x3c, !PT ;  /* 0x000000121313a212 */ /* 0x000fca00078e3cff */
[----:B------:R0:W2:Y:S02]  /*20600*/  @!P2 LDG.E.U16 R189, desc[UR60][R18.64] ;  /* 0x0000003c12bda981 */ /* 0x0000a4000c1e1500 */
[----:B0-----:R-:W-:Y:S01]  /*20610*/  LOP3.LUT R19, R156, 0xc, RZ, 0xfc, !PT ;  /* 0x0000000c9c137812 */ /* 0x001fe200078efcff */
[----:B------:R-:W-:-:S03]  /*20620*/  @!P3 IMAD.MOV.U32 R18, RZ, RZ, R7 ;  /* 0x000000ffff12b224 */ /* 0x000fc600078e0007 */
[----:B------:R-:W-:Y:S01]  /*20630*/  ISETP.GE.AND P2, PT, R19, R20, PT ;  /* 0x000000141300720c */ /* 0x000fe20003f46270 */
[----:B---3--:R-:W-:-:S05]  /*20640*/  @!P3 IMAD.MOV.U32 R19, RZ, RZ, R244 ;  /* 0x000000ffff13b224 */ /* 0x008fca00078e00f4 */
[----:B------:R-:W3:Y:S01]  /*20650*/  @!P3 LDG.E.U16 R188, desc[UR60][R18.64] ;  /* 0x0000003c12bcb981 */ /* 0x000ee2000c1e1500 */
[----:B------:R-:W-:-:S04]  /*20660*/  SGXT.U32 R193, R193, 0x1 ;  /* 0x00000001c1c1781a */ /* 0x000fc80000000000 */
[----:B------:R-:W-:-:S04]  /*20670*/  LOP3.LUT R193, R193, 0xa, RZ, 0xfc, !PT ;  /* 0x0000000ac1c17812 */ /* 0x000fc800078efcff */
[----:B------:R-:W-:Y:S02]  /*20680*/  ISETP.GE.AND P1, PT, R193, R20, PT ;  /* 0x00000014c100720c */ /* 0x000fe40003f26270 */
[----:B------:R-:W4:Y:S04]  /*20690*/  LDL.LU R193, [R1+0x21bc] ;  /* 0x0021bc0001c17983 */ /* 0x000f280000300800 */
[----:B--2---:R0:W-:Y:S04]  /*206a0*/  STL [R1+0x16c], R189 ;  /* 0x00016cbd01007387 */ /* 0x0041e80000100800 */
[----:B0-----:R-:W2:Y:S04]  /*206b0*/  LDL.LU R189, [R1+0x21b8] ;  /* 0x0021b80001bd7983 */ /* 0x001ea80000300800 */
[----:B------:R-:W4:Y:S04]  /*206c0*/  LDL R244, [R1+0x18e4] ;  /* 0x0018e40001f47983 */ /* 0x000f280000100800 */
[----:B------:R-:W-:Y:S04]  /*206d0*/  STL [R1+0x1ba4], R7 ;  /* 0x001ba40701007387 */ /* 0x000fe80000100800 */
[----:B------:R-:W2:Y:S04]  /*206e0*/  LDL R18, [R1+0x928] ;  /* 0x0009280001127983 */ /* 0x000ea80000100800 */
[----:B---3--:R0:W-:Y:S04]  /*206f0*/  STL [R1+0x168], R188 ;  /* 0x000168bc01007387 */ /* 0x0081e80000100800 */
[----:B------:R-:W2:Y:S01]  /*20700*/  LDL R19, [R1+0x18f8] ;  /* 0x0018f80001137983 */ /* 0x000ea20000100800 */
[----:B------:R-:W-:Y:S01]  /*20710*/  PRMT R192, RZ, 0x7610, R192 ;  /* 0x00007610ffc07816 */ /* 0x000fe200000000c0 */
[----:B------:R-:W1:Y:S01]  /*20720*/  S2R R156, SR_TID.X ;  /* 0x00000000009c7919 */ /* 0x000e620000002100 */
[----:B--2---:R-:W-:-:S04]  /*20730*/  @!P0 LOP3.LUT R19, R19, R18, RZ, 0x3c, !PT ;  /* 0x0000001213138212 */ /* 0x004fc800078e3cff */
[----:B------:R-:W-:-:S04]  /*20740*/  @!P0 LOP3.LUT R18, R19, R18, RZ, 0x3c, !PT ;  /* 0x0000001213128212 */ /* 0x000fc800078e3cff */
[----:B------:R-:W-:-:S05]  /*20750*/  @!P0 LOP3.LUT R19, R19, R18, RZ, 0x3c, !PT ;  /* 0x0000001213138212 */ /* 0x000fca00078e3cff */
[----:B------:R-:W2:Y:S01]  /*20760*/  @!P0 LDG.E.U16 R192, desc[UR60][R18.64] ;  /* 0x0000003c12c08981 */ /* 0x000ea2000c1e1500 */
[----:B-1----:R-:W-:-:S04]  /*20770*/  SHF.R.U32.HI R156, RZ, 0x6, R156 ;  /* 0x00000006ff9c7819 */ /* 0x002fc8000001169c */
[----:B------:R-:W-:-:S04]  /*20780*/  SGXT.U32 R156, R156, 0x1 ;  /* 0x000000019c9c781a */ /* 0x000fc80000000000 */
[----:B0-----:R-:W-:-:S04]  /*20790*/  LOP3.LUT R188, R156, 0xe, RZ, 0xfc, !PT ;  /* 0x0000000e9cbc7812 */ /* 0x001fc800078efcff */
[----:B------:R-:W-:Y:S02]  /*207a0*/  ISETP.GE.AND P3, PT, R188, R20, PT ;  /* 0x00000014bc00720c */ /* 0x000fe40003f66270 */
        /* <DEDUP_REMOVED lines=14> */
[----:B------:R-:W4:Y:S04]  /*20890*/  LDL.LU R192, [R1+0x21b0] ;  /* 0x0021b00001c07983 */ /* 0x000f280000300800 */
[----:B--2---:R0:W-:Y:S04]  /*208a0*/  STL [R1+0x160], R194 ;  /* 0x000160c201007387 */ /* 0x0041e80000100800 */
[----:B------:R-:W2:Y:S04]  /*208b0*/  LDL R18, [R1+0x18e8] ;  /* 0x0018e80001127983 */ /* 0x000ea80000100800 */
[----:B------:R-:W2:Y:S01]  /*208c0*/  LDL R19, [R1+0x18ec] ;  /* 0x0018ec0001137983 */ /* 0x000ea20000100800 */
[----:B------:R-:W-:Y:S01]  /*208d0*/  PRMT R196, RZ, 0x7610, R196 ;  /* 0x00007610ffc47816 */ /* 0x000fe200000000c4 */
[----:B------:R-:W0:Y:S01]  /*208e0*/  S2R R156, SR_TID.X ;  /* 0x00000000009c7919 */ /* 0x000e220000002100 */
[----:B--2---:R-:W-:-:S04]  /*208f0*/  @!P2 LOP3.LUT R19, R19, R18, RZ, 0x3c, !PT ;  /* 0x000000121313a212 */ /* 0x004fc800078e3cff */
[----:B------:R-:W-:-:S04]  /*20900*/  @!P2 LOP3.LUT R18, R19, R18, RZ, 0x3c, !PT ;  /* 0x000000121312a212 */ /* 0x000fc800078e3cff */
[----:B------:R-:W-:-:S05]  /*20910*/  @!P2 LOP3.LUT R19, R19, R18, RZ, 0x3c, !PT ;  /* 0x000000121313a212 */ /* 0x000fca00078e3cff */
[----:B------:R-:W2:Y:S01]  /*20920*/  @!P2 LDG.E.U16 R196, desc[UR60][R18.64] ;  /* 0x0000003c12c4a981 */ /* 0x000ea2000c1e1500 */
[----:B0-----:R-:W-:-:S04]  /*20930*/  SHF.R.U32.HI R194, RZ, 0x6, R156 ;  /* 0x00000006ffc27819 */ /* 0x001fc8000001169c */
[----:B------:R-:W-:-:S04]  /*20940*/  SGXT.U32 R194, R194, 0x1 ;  /* 0x00000001c2c2781a */ /* 0x000fc80000000000 */
[----:B------:R-:W-:-:S04]  /*20950*/  LOP3.LUT R194, R194, 0x12, RZ, 0xfc, !PT ;  /* 0x00000012c2c27812 */ /* 0x000fc800078efcff */
[----:B------:R-:W-:Y:S02]  /*20960*/  ISETP.GE.AND P1, PT, R194, R20, PT ;  /* 0x00000014c200720c */ /* 0x000fe40003f26270 */
[----:B------:R-:W4:Y:S01]  /*20970*/  LDL.LU R194, [R1+0x21ac] ;  /* 0x0021ac0001c27983 */ /* 0x000f220000300800 */
[----:B------:R-:W-:-:S03]  /*20980*/  SHF.R.U32.HI R156, RZ, 0x6, R156 ;  /* 0x00000006ff9c7819 */ /* 0x000fc6000001169c */
[----:B--2---:R0:W-:Y:S04]  /*20990*/  STL [R1+0x15c], R196 ;  /* 0x00015cc401007387 */ /* 0x0041e80000100800 */
[----:B0-----:R-:W2:Y:S04]  /*209a0*/  LDL.LU R196, [R1+0x21a8] ;  /* 0x0021a80001c47983 */ /* 0x001ea80000300800 */
[----:B------:R-:W3:Y:S01]  /*209b0*/  LDL R19, [R1+0x18e0] ;  /* 0x0018e00001137983 */ /* 0x000ee20000100800 */
[----:B------:R-:W-:-:S04]  /*209c0*/  SGXT.U32 R156, R156, 0x1 ;  /* 0x000000019c9c781a */ /* 0x000fc80000000000 */
[----:B------:R-:W-:Y:S02]  /*209d0*/  LOP3.LUT R18, R156, 0x14, RZ, 0xfc, !PT ;  /* 0x000000149c127812 */ /* 0x000fe400078efcff */
[----:B------:R-:W-:Y:S02]  /*209e0*/  PRMT R198, RZ, 0x7610, R198 ;  /* 0x00007610ffc67816 */ /* 0x000fe400000000c6 */
[----:B------:R-:W-:Y:S01]  /*209f0*/  ISETP.GE.AND P2, PT, R18, R20, PT ;  /* 0x000000141200720c */ /* 0x000fe20003f46270 */
[----:B------:R-:W-:Y:S02]  /*20a00*/  @!P3 IMAD.MOV.U32 R18, RZ, RZ, R244 ;  /* 0x000000ffff12b224 */ /* 0x000fe400078e00f4 */
[----:B------:R-:W4:Y:S04]  /*20a10*/  LDL R244, [R1+0x18c4] ;  /* 0x0018c40001f47983 */ /* 0x000f280000100800 */
[----:B---3--:R-:W3:Y:S04]  /*20a20*/  @!P3 LDG.E.U16 R198, desc[UR60][R18.64] ;  /* 0x0000003c12c6b981 */ /* 0x008ee8000c1e1500 */
        /* <DEDUP_REMOVED lines=315> */
[----:B------:R-:W-:-:S05]  /*21de0*/  @!P3 IMAD.MOV.U32 R18, RZ, RZ, R244 ;  /* 0x000000ffff12b224 */ /* 0x000fca00078e00f4 */
[----:B---3--:R0:W3:Y:S04]  /*21df0*/  @!P3 LDG.E.U16 R191, desc[UR60][R18.64] ;  /* 0x0000003c12bfb981 */ /* 0x0080e8000c1e1500 */
[----:B------:R-:W0:Y:S04]  /*21e00*/  LDL R18, [R1+0x1818] ;  /* 0x0018180001127983 */ /* 0x000e280000100800 */
[----:B------:R-:W0:Y:S01]  /*21e10*/  LDL R19, [R1+0x181c] ;  /* 0x00181c0001137983 */ /* 0x000e220000100800 */
[----:B------:R-:W-:Y:S01]  /*21e20*/  PRMT R190, RZ, 0x7610, R190 ;  /* 0x00007610ffbe7816 */ /* 0x000fe200000000be */
[----:B------:R-:W1:Y:S01]  /*21e30*/  S2R R156, SR_TID.X ;  /* 0x00000000009c7919 */ /* 0x000e620000002100 */
[----:B0-----:R-:W-:-:S04]  /*21e40*/  @!P0 LOP3.LUT R19, R19, R18, RZ, 0x3c, !PT ;  /* 0x0000001213138212 */ /* 0x001fc800078e3cff */
[----:B------:R-:W-:-:S04]  /*21e50*/  @!P0 LOP3.LUT R18, R19, R18, RZ, 0x3c, !PT ;  /* 0x0000001213128212 */ /* 0x000fc800078e3cff */
[----:B------:R-:W-:-:S05]  /*21e60*/  @!P0 LOP3.LUT R19, R19, R18, RZ, 0x3c, !PT ;  /* 0x0000001213138212 */ /* 0x000fca00078e3cff */
[----:B------:R-:W4:Y:S01]  /*21e70*/  @!P0 LDG.E.U16 R190, desc[UR60][R18.64] ;  /* 0x0000003c12be8981 */ /* 0x000f22000c1e1500 */
[----:B-1----:R-:W-:-:S04]  /*21e80*/  SHF.R.U32.HI R156, RZ, 0x6, R156 ;  /* 0x00000006ff9c7819 */ /* 0x002fc8000001169c */
[----:B------:R-:W-:-:S04]  /*21e90*/  SGXT.U32 R156, R156, 0x1 ;  /* 0x000000019c9c781a */ /* 0x000fc80000000000 */
[----:B------:R-:W-:Y:S01]  /*21ea0*/  LOP3.LUT R244, R156, 0x46, RZ, 0xfc, !PT ;  /* 0x000000469cf47812 */ /* 0x000fe200078efcff */
[----:B---3--:R0:W-:Y:S03]  /*21eb0*/  STL [R1+0xf8], R191 ;  /* 0x0000f8bf01007387 */ /* 0x0081e60000100800 */
[----:B------:R-:W-:Y:S01]  /*21ec0*/  ISETP.GE.AND P3, PT, R244, R20, PT ;  /* 0x00000014f400720c */ /* 0x000fe20003f66270 */
[----:B0-----:R-:W3:Y:S04]  /*21ed0*/  LDL R191, [R1+0x1804] ;  /* 0x0018040001bf7983 */ /* 0x001ee80000100800 */
[----:B------:R-:W2:Y:S04]  /*21ee0*/  LDL.LU R244, [R1+0x2144] ;  /* 0x0021440001f47983 */ /* 0x000ea80000300800 */
[----:B------:R-:W3:Y:S04]  /*21ef0*/  LDL R18, [R1+0x1810] ;  /* 0x0018100001127983 */ /* 0x000ee80000100800 */
[----:B----4-:R0:W-:Y:S04]  /*21f00*/  STL [R1+0xf4], R190 ;  /* 0x0000f4be01007387 */ /* 0x0101e80000100800 */
[----:B------:R-:W3:Y:S01]  /*21f10*/  LDL R19, [R1+0x1814] ;  /* 0x0018140001137983 */ /* 0x000ee20000100800 */
[----:B------:R-:W-:Y:S01]  /*21f20*/  PRMT R16, RZ, 0x7610, R16 ;  /* 0x00007610ff107816 */ /* 0x000fe20000000010 */
[----:B------:R-:W1:Y:S01]  /*21f30*/  S2R R156, SR_TID.X ;  /* 0x00000000009c7919 */ /* 0x000e620000002100 */
[----:B---3--:R-:W-:-:S04]  /*21f40*/  @!P1 LOP3.LUT R19, R19, R18, RZ, 0x3c, !PT ;  /* 0x0000001213139212 */ /* 0x008fc800078e3cff */
[----:B------:R-:W-:-:S04]  /*21f50*/  @!P1 LOP3.LUT R18, R19, R18, RZ, 0x3c, !PT ;  /* 0x0000001213129212 */ /* 0x000fc800078e3cff */
[----:B------:R-:W-:-:S05]  /*21f60*/  @!P1 LOP3.LUT R19, R19, R18, RZ, 0x3c, !PT ;  /* 0x0000001213139212 */ /* 0x000fca00078e3cff */
[----:B------:R-:W3:Y:S01]  /*21f70*/  @!P1 LDG.E.U16 R16, desc[UR60][R18.64] ;  /* 0x0000003c12109981 */ /* 0x000ee2000c1e1500 */
[----:B-1----:R-:W-:-:S04]  /*21f80*/  SHF.R.U32.HI R156, RZ, 0x6, R156 ;  /* 0x00000006ff9c7819 */ /* 0x002fc8000001169c */
[----:B------:R-:W-:-:S04]  /*21f90*/  SGXT.U32 R156, R156, 0x1 ;  /* 0x000000019c9c781a */ /* 0x000fc80000000000 */
[----:B0-----:R-:W-:Y:S01]  /*21fa0*/  LOP3.LUT R190, R156, 0x48, RZ, 0xfc, !PT ;  /* 0x000000489cbe7812 */ /* 0x001fe200078efcff */
[----:B------:R-:W4:Y:S03]  /*21fb0*/  LDL R18, [R1+0x1808] ;  /* 0x0018080001127983 */ /* 0x000f260000100800 */
[----:B------:R-:W-:Y:S02]  /*21fc0*/  ISETP.GE.AND P0, PT, R190, R20, PT ;  /* 0x00000014be00720c */ /* 0x000fe40003f06270 */
[----:B------:R-:W2:Y:S01]  /*21fd0*/  LDL R190, [R1+0x17fc] ;  /* 0x0017fc0001be7983 */ /* 0x000ea20000100800 */
[----:B------:R-:W0:Y:S03]  /*21fe0*/  S2R R156, SR_TID.X ;  /* 0x00000000009c7919 */ /* 0x000e260000002100 */
[----:B---3--:R1:W-:Y:S04]  /*21ff0*/  STL [R1+0xf0], R16 ;  /* 0x0000f01001007387 */ /* 0x0083e80000100800 */
[----:B------:R-:W4:Y:S01]  /*22000*/  LDL R19, [R1+0x180c] ;  /* 0x00180c0001137983 */ /* 0x000f220000100800 */
[----:B0-----:R-:W-:-:S04]  /*22010*/  SHF.R.U32.HI R156, RZ, 0x6, R156 ;  /* 0x00000006ff9c7819 */ /* 0x001fc8000001169c */
[----:B------:R-:W-:Y:S02]  /*22020*/  SGXT.U32 R156, R156, 0x1 ;  /* 0x000000019c9c781a */ /* 0x000fe40000000000 */
[----:B------:R-:W-:Y:S02]  /*22030*/  PRMT R187, RZ, 0x7610, R187 ;  /* 0x00007610ffbb7816 */ /* 0x000fe400000000bb */
[----:B-1----:R-:W-:-:S04]  /*22040*/  LOP3.LUT R16, R156, 0x4a, RZ, 0xfc, !PT ;  /* 0x0000004a9c107812 */ /* 0x002fc800078efcff */
[----:B------:R-:W-:Y:S02]  /*22050*/  ISETP.GE.AND P1, PT, R16, R20, PT ;  /* 0x000000141000720c */ /* 0x000fe40003f26270 */
[----:B------:R-:W3:Y:S01]  /*22060*/  LDL.LU R16, [R1+0x2140] ;  /* 0x0021400001107983 */ /* 0x000ee20000300800 */
[----:B------:R-:W0:Y:S01]  /*22070*/  S2R R156, SR_TID.X ;  /* 0x00000000009c7919 */ /* 0x000e220000002100 */
[----:B----4-:R-:W-:-:S04]  /*22080*/  @!P2 LOP3.LUT R19, R19, R18, RZ, 0x3c, !PT ;  /* 0x000000121313a212 */ /* 0x010fc800078e3cff */
[----:B------:R-:W-:-:S04]  /*22090*/  @!P2 LOP3.LUT R18, R19, R18, RZ, 0x3c, !PT ;  /* 0x000000121312a212 */ /* 0x000fc800078e3cff */
[----:B------:R-:W-:-:S05]  /*220a0*/  @!P2 LOP3.LUT R19, R19, R18, RZ, 0x3c, !PT ;  /* 0x000000121313a212 */ /* 0x000fca00078e3cff */
[----:B------:R1:W4:Y:S04]  /*220b0*/  @!P2 LDG.E.U16 R187, desc[UR60][R18.64] ;  /* 0x0000003c12bba981 */ /* 0x000328000c1e1500 */
[----:B------:R-:W2:Y:S01]  /*220c0*/  LDL R19, [R1+0x1800] ;  /* 0x0018000001137983 */ /* 0x000ea20000100800 */
[----:B0-----:R-:W-:-:S04]  /*220d0*/  SHF.R.U32.HI R156, RZ, 0x6, R156 ;  /* 0x00000006ff9c7819 */ /* 0x001fc8000001169c */
[----:B------:R-:W-:-:S04]  /*220e0*/  SGXT.U32 R156, R156, 0x1 ;  /* 0x000000019c9c781a */ /* 0x000fc80000000000 */
[----:B-1----:R-:W-:Y:S02]  /*220f0*/  LOP3.LUT R18, R156, 0x4c, RZ, 0xfc, !PT ;  /* 0x0000004c9c127812 */ /* 0x002fe400078efcff */
[----:B------:R-:W-:Y:S02]  /*22100*/  PRMT R186, RZ, 0x7610, R186 ;  /* 0x00007610ffba7816 */ /* 0x000fe400000000ba */
[----:B------:R-:W-:Y:S01]  /*22110*/  ISETP.GE.AND P2, PT, R18, R20, PT ;  /* 0x000000141200720c */ /* 0x000fe20003f46270 */
[----:B------:R-:W-:Y:S01]  /*22120*/  @!P3 IMAD.MOV.U32 R18, RZ, RZ, R191 ;  /* 0x000000ffff12b224 */ /* 0x000fe200078e00bf */
[----:B------:R-:W0:Y:S01]  /*22130*/  S2R R156, SR_TID.X ;  /* 0x00000000009c7919 */ /* 0x000e220000002100 */
[----:B----4-:R1:W-:Y:S04]  /*22140*/  STL [R1+0xec], R187 ;  /* 0x0000ecbb01007387 */ /* 0x0103e80000100800 */
[----:B--2---:R2:W4:Y:S01]  /*22150*/  @!P3 LDG.E.U16 R186, desc[UR60][R18.64] ;  /* 0x0000003c12bab981 */ /* 0x004522000c1e1500 */
[----:B0-----:R-:W-:-:S02]  /*22160*/  SHF.R.U32.HI R156, RZ, 0x6, R156 ;  /* 0x00000006ff9c7819 */ /* 0x001fc4000001169c */
[----:B------:R-:W-:Y:S01]  /*22170*/  PRMT R185, RZ, 0x7610, R185 ;  /* 0x00007610ffb97816 */ /* 0x000fe200000000b9 */
[----:B-1----:R-:W3:Y:S04]  /*22180*/  LDL R187, [R1+0x17f4] ;  /* 0x0017f40001bb7983 */ /* 0x002ee80000100800 */
[----:B------:R-:W3:Y:S04]  /*22190*/  LDL R191, [R1+0x17e8] ;  /* 0x0017e80001bf7983 */ /* 0x000ee80000100800 */
[----:B------:R-:W3:Y:S01]  /*221a0*/  LDL R19, [R1+0x17f8] ;  /* 0x0017f80001137983 */ /* 0x000ee20000100800 */
[----:B------:R-:W-:-:S04]  /*221b0*/  SGXT.U32 R156, R156, 0x1 ;  /* 0x000000019c9c781a */ /* 0x000fc80000000000 */
[----:B--2---:R-:W-:-:S04]  /*221c0*/  LOP3.LUT R18, R156, 0x4e, RZ, 0xfc, !PT ;  /* 0x0000004e9c127812 */ /* 0x004fc800078efcff */
[----:B------:R-:W-:Y:S01]  /*221d0*/  ISETP.GE.AND P3, PT, R18, R20, PT ;  /* 0x000000141200720c */ /* 0x000fe20003f66270 */
[----:B------:R-:W-:Y:S01]  /*221e0*/  @!P0 IMAD.MOV.U32 R18, RZ, RZ, R190 ;  /* 0x000000ffff128224 */ /* 0x000fe200078e00be */
[----:B------:R-:W0:Y:S01]  /*221f0*/  S2R R156, SR_TID.X ;  /* 0x00000000009c7919 */ /* 0x000e220000002100 */
[----:B----4-:R1:W-:Y:S04]  /*22200*/  STL [R1+0xe8], R186 ;  /* 0x0000e8ba01007387 */ /* 0x0103e80000100800 */
[----:B---3--:R2:W3:Y:S04]  /*22210*/  @!P0 LDG.E.U16 R185, desc[UR60][R18.64] ;  /* 0x0000003c12b98981 */ /* 0x0084e8000c1e1500 */
[----:B-1----:R-:W4:Y:S01]  /*22220*/  LDL R186, [R1+0x17ec] ;  /* 0x0017ec0001ba7983 */ /* 0x002f220000100800 */
[----:B0-----:R-:W-:-:S02]  /*22230*/  SHF.R.U32.HI R156, RZ, 0x6, R156 ;  /* 0x00000006ff9c7819 */ /* 0x001fc4000001169c */
[----:B------:R-:W-:Y:S01]  /*22240*/  PRMT R184, RZ, 0x7610, R184 ;  /* 0x00007610ffb87816 */ /* 0x000fe200000000b8 */
[----:B------:R-:W4:Y:S04]  /*22250*/  LDL R190, [R1+0x17e0] ;  /* 0x0017e00001be7983 */ /* 0x000f280000100800 */
[----:B------:R-:W4:Y:S01]  /*22260*/  LDL R19, [R1+0x17f0] ;  /* 0x0017f00001137983 */ /* 0x000f220000100800 */
[----:B------:R-:W-:-:S04]  /*22270*/  SGXT.U32 R156, R156, 0x1 ;  /* 0x000000019c9c781a */ /* 0x000fc80000000000 */
[----:B--2---:R-:W-:Y:S02]  /*22280*/  LOP3.LUT R18, R156, 0x50, RZ, 0xfc, !PT ;  /* 0x000000509c127812 */ /* 0x004fe400078efcff */
[----:B------:R-:W0:Y:S02]  /*22290*/  S2R R156, SR_TID.X ;  /* 0x00000000009c7919 */ /* 0x000e240000002100 */
[----:B------:R-:W-:Y:S01]  /*222a0*/  ISETP.GE.AND P0, PT, R18, R20, PT ;  /* 0x000000141200720c */ /* 0x000fe20003f06270 */
[----:B------:R-:W-:Y:S01]  /*222b0*/  @!P1 IMAD.MOV.U32 R18, RZ, RZ, R187 ;  /* 0x000000ffff129224 */ /* 0x000fe200078e00bb */
[----:B------:R-:W-:Y:S02]  /*222c0*/  PRMT R183, RZ, 0x7610, R183 ;  /* 0x00007610ffb77816 */ /* 0x000fe400000000b7 */
[----:B0-----:R-:W-:-:S04]  /*222d0*/  SHF.R.U32.HI R156, RZ, 0x6, R156 ;  /* 0x00000006ff9c7819 */ /* 0x001fc8000001169c */
[----:B------:R-:W-:Y:S01]  /*222e0*/  SGXT.U32 R156, R156, 0x1 ;  /* 0x000000019c9c781a */ /* 0x000fe20000000000 */
[----:B---3--:R0:W-:Y:S01]  /*222f0*/  STL [R1+0xe4], R185 ;  /* 0x0000e4b901007387 */ /* 0x0081e20000100800 */
[----:B------:R-:W-:-:S03]  /*22300*/  PRMT R175, RZ, 0x7610, R175 ;  /* 0x00007610ffaf7816 */ /* 0x000fc600000000af */
[----:B------:R-:W2:Y:S04]  /*22310*/  LDL R187, [R1+0x17d8] ;  /* 0x0017d80001bb7983 */ /* 0x000ea80000100800 */
[----:B0-----:R-:W3:Y:S04]  /*22320*/  LDL R185, [R1+0x17e4] ;  /* 0x0017e40001b97983 */ /* 0x001ee80000100800 */
[----:B----4-:R0:W4:Y:S02]  /*22330*/  @!P1 LDG.E.U16 R184, desc[UR60][R18.64] ;  /* 0x0000003c12b89981 */ /* 0x010124000c1e1500 */
[----:B0-----:R-:W-:Y:S01]  /*22340*/  LOP3.LUT R19, R156, 0x52, RZ, 0xfc, !PT ;  /* 0x000000529c137812 */ /* 0x001fe200078efcff */
[----:B------:R-:W-:-:S03]  /*22350*/  @!P2 IMAD.MOV.U32 R18, RZ, RZ, R186 ;  /* 0x000000ffff12a224 */ /* 0x000fc600078e00ba */
[----:B------:R-:W-:Y:S01]  /*22360*/  ISETP.GE.AND P1, PT, R19, R20, PT ;  /* 0x000000141300720c */ /* 0x000fe20003f26270 */
[----:B------:R-:W-:-:S05]  /*22370*/  @!P2 IMAD.MOV.U32 R19, RZ, RZ, R191 ;  /* 0x000000ffff13a224 */ /* 0x000fca00078e00bf */
[----:B------:R0:W2:Y:S02]  /*22380*/  @!P2 LDG.E.U16 R183, desc[UR60][R18.64] ;  /* 0x0000003c12b7a981 */ /* 0x0000a4000c1e1500 */
[----:B0-----:R-:W-:Y:S02]  /*22390*/  @!P3 IMAD.MOV.U32 R19, RZ, RZ, R190 ;  /* 0x000000ffff13b224 */ /* 0x001fe400078e00be */
[----:B---3--:R-:W-:-:S05]  /*223a0*/  @!P3 IMAD.MOV.U32 R18, RZ, RZ, R185 ;  /* 0x000000ffff12b224 */ /* 0x008fca00078e00b9 */
[----:B------:R0:W3:Y:S04]  /*223b0*/  @!P3 LDG.E.U16 R175, desc[UR60][R18.64] ;  /* 0x0000003c12afb981 */ /* 0x0000e8000c1e1500 */
[----:B----4-:R1:W-:Y:S04]  /*223c0*/  STL [R1+0xe0], R184 ;  /* 0x0000e0b801007387 */ /* 0x0103e80000100800 */
[----:B------:R-:W4:Y:S04]  /*223d0*/  LDL R186, [R1+0x17d0] ;  /* 0x0017d00001ba7983 */ /* 0x000f280000100800 */
[----:B-1----:R-:W4:Y:S04]  /*223e0*/  LDL R184, [R1+0x17dc] ;  /* 0x0017dc0001b87983 */ /* 0x002f280000100800 */
[----:B--2---:R1:W-:Y:S04]  /*223f0*/  STL [R1+0xdc], R183 ;  /* 0x0000dcb701007387 */ /* 0x0043e80000100800 */
[----:B------:R-:W2:Y:S04]  /*22400*/  LDL R185, [R1+0x17c8] ;  /* 0x0017c80001b97983 */ /* 0x000ea80000100800 */
[----:B-1----:R-:W2:Y:S01]  /*22410*/  LDL R183, [R1+0x17d4] ;  /* 0x0017d40001b77983 */ /* 0x002ea20000100800 */
[----:B------:R-:W-:Y:S01]  /*22420*/  PRMT R169, RZ, 0x7610, R169 ;  /* 0x00007610ffa97816 */ /* 0x000fe200000000a9 */
[----:B0-----:R-:W-:Y:S01]  /*22430*/  @!P0 IMAD.MOV.U32 R19, RZ, RZ, R187 ;  /* 0x000000ffff138224 */ /* 0x001fe200078e00bb */
[----:B------:R-:W-:Y:S01]  /*22440*/  PRMT R159, RZ, 0x7610, R159 ;  /* 0x00007610ff9f7816 */ /* 0x000fe2000000009f */
[----:B------:R-:W0:Y:S02]  /*22450*/  S2R R156, SR_TID.X ;  /* 0x00000000009c7919 */ /* 0x000e240000002100 */
[----:B0-----:R-:W-:-:S04]  /*22460*/  SHF.R.U32.HI R156, RZ, 0x6, R156 ;  /* 0x00000006ff9c7819 */ /* 0x001fc8000001169c */
[----:B------:R-:W-:-:S04]  /*22470*/  SGXT.U32 R156, R156, 0x1 ;  /* 0x000000019c9c781a */ /* 0x000fc80000000000 */
[----:B------:R-:W-:Y:S02]  /*22480*/  LOP3.LUT R191, R156, 0x54, RZ, 0xfc, !PT ;  /* 0x000000549cbf7812 */ /* 0x000fe400078efcff */
[----:B------:R-:W0:Y:S01]  /*22490*/  S2R R156, SR_TID.X ;  /* 0x00000000009c7919 */ /* 0x000e220000002100 */
[----:B---3--:R1:W-:Y:S04]  /*224a0*/  STL [R1+0xd8], R175 ;  /* 0x0000d8af01007387 */ /* 0x0083e80000100800 */
[----:B-1----:R-:W3:Y:S01]  /*224b0*/  LDL R175, [R1+0x17cc] ;  /* 0x0017cc0001af7983 */ /* 0x002ee20000100800 */
[----:B----4-:R-:W-:Y:S01]  /*224c0*/  @!P0 IMAD.MOV.U32 R18, RZ, RZ, R184 ;  /* 0x000000ffff128224 */ /* 0x010fe200078e00b8 */
[----:B0-----:R-:W-:Y:S02]  /*224d0*/  SHF.R.U32.HI R156, RZ, 0x6, R156 ;  /* 0x00000006ff9c7819 */ /* 0x001fe4000001169c */
[----:B------:R-:W4:Y:S04]  /*224e0*/  LDL R184, [R1+0x17c0] ;  /* 0x0017c00001b87983 */ /* 0x000f280000100800 */
[----:B------:R2:W4:Y:S02]  /*224f0*/  @!P0 LDG.E.U16 R169, desc[UR60][R18.64] ;  /* 0x0000003c12a98981 */ /* 0x000524000c1e1500 */
[----:B--2---:R-:W-:-:S02]  /*22500*/  @!P1 IMAD.MOV.U32 R18, RZ, RZ, R183 ;  /* 0x000000ffff129224 */ /* 0x004fc400078e00b7 */
[----:B------:R-:W-:-:S05]  /*22510*/  @!P1 IMAD.MOV.U32 R19, RZ, RZ, R186 ;  /* 0x000000ffff139224 */ /* 0x000fca00078e00ba */
[----:B------:R0:W2:Y:S01]  /*22520*/  @!P1 LDG.E.U16 R159, desc[UR60][R18.64] ;  /* 0x0000003c129f9981 */ /* 0x0000a2000c1e1500 */
[----:B------:R-:W-:-:S04]  /*22530*/  SGXT.U32 R156, R156, 0x1 ;  /* 0x000000019c9c781a */ /* 0x000fc80000000000 */
[----:B------:R-:W-:Y:S02]  /*22540*/  LOP3.LUT R190, R156, 0x56, RZ, 0xfc, !PT ;  /* 0x000000569cbe7812 */ /* 0x000fe400078efcff */
[----:B------:R-:W1:Y:S01]  /*22550*/  S2R R156, SR_TID.X ;  /* 0x00000000009c7919 */ /* 0x000e620000002100 */
[----:B------:R-:W-:Y:S02]  /*22560*/  ISETP.GE.AND P2, PT, R191, R20, PT ;  /* 0x00000014bf00720c */ /* 0x000fe40003f46270 */
[----:B-1----:R-:W-:-:S04]  /*22570*/  SHF.R.U32.HI R156, RZ, 0x6, R156 ;  /* 0x00000006ff9c7819 */ /* 0x002fc8000001169c */
[----:B------:R-:W-:-:S04]  /*22580*/  SGXT.U32 R156, R156, 0x1 ;  /* 0x000000019c9c781a */ /* 0x000fc80000000000 */
[----:B------:R-:W-:Y:S02]  /*22590*/  LOP3.LUT R187, R156, 0x58, RZ, 0xfc, !PT ;  /* 0x000000589cbb7812 */ /* 0x000fe400078efcff */
[----:B------:R-:W1:Y:S01]  /*225a0*/  S2R R156, SR_TID.X ;  /* 0x00000000009c7919 */ /* 0x000e620000002100 */
[----:B------:R-:W-:Y:S01]  /*225b0*/  PRMT R164, RZ, 0x7610, R164 ;  /* 0x00007610ffa47816 */ /* 0x000fe200000000a4 */
[----:B0-----:R-:W-:Y:S01]  /*225c0*/  @!P2 IMAD.MOV.U32 R19, RZ, RZ, R185 ;  /* 0x000000ffff13a224 */ /* 0x001fe200078e00b9 */
[----:B-1----:R-:W-:-:S04]  /*225d0*/  SHF.R.U32.HI R156, RZ, 0x6, R156 ;  /* 0x00000006ff9c7819 */ /* 0x002fc8000001169c */
[----:B------:R-:W-:-:S04]  /*225e0*/  SGXT.U32 R156, R156, 0x1 ;  /* 0x000000019c9c781a */ /* 0x000fc80000000000 */
[----:B------:R-:W-:Y:S01]  /*225f0*/  LOP3.LUT R186, R156, 0x5a, RZ, 0xfc, !PT ;  /* 0x0000005a9cba7812 */ /* 0x000fe200078efcff */
[----:B---3--:R-:W-:-:S05]  /*22600*/  @!P2 IMAD.MOV.U32 R18, RZ, RZ, R175 ;  /* 0x000000ffff12a224 */ /* 0x008fca00078e00af */
[----:B------:R0:W3:Y:S04]  /*22610*/  @!P2 LDG.E.U16 R164, desc[UR60][R18.64] ;  /* 0x0000003c12a4a981 */ /* 0x0000e8000c1e1500 */
[----:B----4-:R1:W-:Y:S04]  /*22620*/  STL [R1+0xd4], R169 ;  /* 0x0000d4a901007387 */ /* 0x0103e80000100800 */
[----:B------:R-:W4:Y:S04]  /*22630*/  LDL R183, [R1+0x17b8] ;  /* 0x0017b80001b77983 */ /* 0x000f280000100800 */
[----:B-1----:R-:W4:Y:S04]  /*22640*/  LDL R169, [R1+0x17c4] ;  /* 0x0017c40001a97983 */ /* 0x002f280000100800 */
[----:B--2---:R1:W-:Y:S04]  /*22650*/  STL [R1+0xd0], R159 ;  /* 0x0000d09f01007387 */ /* 0x0043e80000100800 */
[----:B------:R-:W2:Y:S01]  /*22660*/  LDL R156, [R1+0x17bc] ;  /* 0x0017bc00019c7983 */ /* 0x000ea20000100800 */
[----:B------:R-:W-:-:S02]  /*22670*/  ISETP.GE.AND P3, PT, R190, R20, PT ;  /* 0x00000014be00720c */ /* 0x000fc40003f66270 */
[----:B------:R-:W-:Y:S01]  /*22680*/  ISETP.GE.AND P0, PT, R187, R20, PT ;  /* 0x00000014bb00720c */ /* 0x000fe20003f06270 */
[----:B------:R-:W2:Y:S01]  /*22690*/  LDL R175, [R1+0x17b0] ;  /* 0x0017b00001af7983 */ /* 0x000ea20000100800 */
[----:B------:R-:W-:Y:S02]  /*226a0*/  PRMT R160, RZ, 0x7610, R160 ;  /* 0x00007610ffa07816 */ /* 0x000fe400000000a0 */
[----:B------:R-:W-:-:S07]  /*226b0*/  PRMT R0, RZ, 0x7610, R0 ;  /* 0x00007610ff007816 */ /* 0x000fce0000000000 */
[----:B0-----:R-:W-:Y:S01]  /*226c0*/  @!P3 IMAD.MOV.U32 R19, RZ, RZ, R184 ;  /* 0x000000ffff13b224 */ /* 0x001fe200078e00b8 */
[----:B-1----:R-:W0:Y:S01]  /*226d0*/  S2R R159, SR_TID.X ;  /* 0x00000000009f7919 */ /* 0x002e220000002100 */
[----:B---3--:R1:W-:Y:S04]  /*226e0*/  STL [R1+0xcc], R164 ;  /* 0x0000cca401007387 */ /* 0x0083e80000100800 */
[----:B-1----:R-:W3:Y:S01]  /*226f0*/  LDL R164, [R1+0x17b4] ;  /* 0x0017b40001a47983 */ /* 0x002ee20000100800 */
[----:B----4-:R-:W-:-:S05]  /*22700*/  @!P3 IMAD.MOV.U32 R18, RZ, RZ, R169 ;  /* 0x000000ffff12b224 */ /* 0x010fca00078e00a9 */
[----:B------:R2:W4:Y:S02]  /*22710*/  @!P3 LDG.E.U16 R160, desc[UR60][R18.64] ;  /* 0x0000003c12a0b981 */ /* 0x000524000c1e1500 */
[----:B--2---:R-:W-:Y:S02]  /*22720*/  @!P0 IMAD.MOV.U32 R18, RZ, RZ, R156 ;  /* 0x000000ffff128224 */ /* 0x004fe400078e009c */
[----:B------:R-:W-:-:S05]  /*22730*/  @!P0 IMAD.MOV.U32 R19, RZ, RZ, R183 ;  /* 0x000000ffff138224 */ /* 0x000fca00078e00b7 */
[----:B------:R1:W2:Y:S01]  /*22740*/  @!P0 LDG.E.U16 R0, desc[UR60][R18.64] ;  /* 0x0000003c12008981 */ /* 0x0002a2000c1e1500 */
[----:B0-----:R-:W-:-:S04]  /*22750*/  SHF.R.U32.HI R159, RZ, 0x6, R159 ;  /* 0x00000006ff9f7819 */ /* 0x001fc8000001169f */
[----:B------:R-:W-:-:S04]  /*22760*/  SGXT.U32 R159, R159, 0x1 ;  /* 0x000000019f9f781a */ /* 0x000fc80000000000 */
[----:B------:R-:W-:Y:S02]  /*22770*/  LOP3.LUT R185, R159, 0x5c, RZ, 0xfc, !PT ;  /* 0x0000005c9fb97812 */ /* 0x000fe400078efcff */
[----:B------:R-:W0:Y:S01]  /*22780*/  S2R R159, SR_TID.X ;  /* 0x00000000009f7919 */ /* 0x000e220000002100 */
[----:B------:R-:W-:Y:S02]  /*22790*/  ISETP.GE.AND P1, PT, R186, R20, PT ;  /* 0x00000014ba00720c */ /* 0x000fe40003f26270 */
[----:B------:R-:W-:-:S11]  /*227a0*/  PRMT R172, RZ, 0x7610, R172 ;  /* 0x00007610ffac7816 */ /* 0x000fd600000000ac */
[----:B-1----:R-:W-:Y:S01]  /*227b0*/  @!P1 IMAD.MOV.U32 R19, RZ, RZ, R175 ;  /* 0x000000ffff139224 */ /* 0x002fe200078e00af */
[----:B0-----:R-:W-:-:S04]  /*227c0*/  SHF.R.U32.HI R159, RZ, 0x6, R159 ;  /* 0x00000006ff9f7819 */ /* 0x001fc8000001169f */
[----:B------:R-:W-:-:S04]  /*227d0*/  SGXT.U32 R159, R159, 0x1 ;  /* 0x000000019f9f781a */ /* 0x000fc80000000000 */
[----:B------:R-:W-:Y:S01]  /*227e0*/  LOP3.LUT R184, R159, 0x5e, RZ, 0xfc, !PT ;  /* 0x0000005e9fb87812 */ /* 0x000fe200078efcff */
[----:B---3--:R-:W-:-:S05]  /*227f0*/  @!P1 IMAD.MOV.U32 R18, RZ, RZ, R164 ;  /* 0x000000ffff129224 */ /* 0x008fca00078e00a4 */
[----:B------:R-:W3:Y:S04]  /*22800*/  @!P1 LDG.E.U16 R172, desc[UR60][R18.64] ;  /* 0x0000003c12ac9981 */ /* 0x000ee8000c1e1500 */
[----:B----4-:R0:W-:Y:S04]  /*22810*/  STL [R1+0xc8], R160 ;  /* 0x0000c8a001007387 */ /* 0x0101e80000100800 */
[----:B------:R-:W4:Y:S04]  /*22820*/  LDL R159, [R1+0x17ac] ;  /* 0x0017ac00019f7983 */ /* 0x000f280000100800 */
[----:B------:R-:W4:Y:S04]  /*22830*/  LDL R156, [R1+0x17a0] ;  /* 0x0017a000019c7983 */ /* 0x000f280000100800 */
[----:B0-----:R-:W4:Y:S04]  /*22840*/  LDL R160, [R1+0x17a8] ;  /* 0x0017a80001a07983 */ /* 0x001f280000100800 */
[----:B--2---:R0:W-:Y:S01]  /*22850*/  STL [R1+0xc4], R0 ;  /* 0x0000c40001007387 */ /* 0x0041e20000100800 */
[----:B------:R-:W1:Y:S01]  /*22860*/  S2R R169, SR_TID.X ;  /* 0x0000000000a97919 */ /* 0x000e620000002100 */
[----:B------:R-:W-:-:S02]  /*22870*/  ISETP.GE.AND P2, PT, R185, R20, PT ;  /* 0x00000014b900720c */ /* 0x000fc40003f46270 */
[----:B------:R-:W-:Y:S01]  /*22880*/  ISETP.GE.AND P3, PT, R184, R20, PT ;  /* 0x00000014b800720c */ /* 0x000fe20003f66270 */
[----:B------:R-:W2:Y:S04]  /*22890*/  LDL R164, [R1+0x179c] ;  /* 0x00179c0001a47983 */ /* 0x000ea80000100800 */
[----:B0-----:R-:W2:Y:S01]  /*228a0*/  LDL R0, [R1+0x17a4] ;  /* 0x0017a40001007983 */ /* 0x001ea20000100800 */
[----:B-1----:R-:W-:-:S04]  /*228b0*/  SHF.R.U32.HI R169, RZ, 0x6, R169 ;  /* 0x00000006ffa97819 */ /* 0x002fc800000116a9 */
[----:B------:R-:W-:-:S04]  /*228c0*/  SGXT.U32 R169, R169, 0x1 ;  /* 0x00000001a9a9781a */ /* 0x000fc80000000000 */
[----:B------:R-:W-:Y:S02]  /*228d0*/  LOP3.LUT R183, R169, 0x60, RZ, 0xfc, !PT ;  /* 0x00000060a9b77812 */ /* 0x000fe400078efcff */
[----:B------:R-:W0:Y:S01]  /*228e0*/  S2R R169, SR_TID.X ;  /* 0x0000000000a97919 */ /* 0x000e220000002100 */
[----:B------:R-:W-:Y:S02]  /*228f0*/  PRMT R182, RZ, 0x7610, R182 ;  /* 0x00007610ffb67816 */ /* 0x000fe400000000b6 */
[----:B0-----:R-:W-:-:S04]  /*22900*/  SHF.R.U32.HI R169, RZ, 0x6, R169 ;  /* 0x00000006ffa97819 */ /* 0x001fc800000116a9 */
[----:B------:R-:W-:-:S04]  /*22910*/  SGXT.U32 R169, R169, 0x1 ;  /* 0x00000001a9a9781a */ /* 0x000fc80000000000 */
[----:B------:R-:W-:Y:S01]  /*22920*/  LOP3.LUT R175, R169, 0x62, RZ, 0xfc, !PT ;  /* 0x00000062a9af7812 */ /* 0x000fe200078efcff */
[----:B---3--:R0:W-:Y:S04]  /*22930*/  STL [R1+0xc0], R172 ;  /* 0x0000c0ac01007387 */ /* 0x0081e80000100800 */
[----:B------:R-:W3:Y:S01]  /*22940*/  LDL R169, [R1+0x1798] ;  /* 0x0017980001a97983 */ /* 0x000ee20000100800 */
[----:B----4-:R-:W-:-:S03]  /*22950*/  @!P2 IMAD.MOV.U32 R18, RZ, RZ, R159 ;  /* 0x000000ffff12a224 */ /* 0x010fc600078e009f */
[----:B------:R-:W4:Y:S01]  /*22960*/  LDL R159, [R1+0x1794] ;  /* 0x00179400019f7983 */ /* 0x000f220000100800 */
[----:B------:R-:W-:-:S03]  /*22970*/  @!P2 IMAD.MOV.U32 R19, RZ, RZ, R160 ;  /* 0x000000ffff13a224 */ /* 0x000fc600078e00a0 */
[----:B------:R-:W4:Y:S04]  /*22980*/  LDL R160, [R1+0x1790] ;  /* 0x0017900001a07983 */ /* 0x000f280000100800 */
[----:B------:R1:W4:Y:S02]  /*22990*/  @!P2 LDG.E.U16 R182, desc[UR60][R18.64] ;  /* 0x0000003c12b6a981 */ /* 0x000324000c1e1500 */
[----:B-1----:R-:W-:Y:S02]  /*229a0*/  @!P3 IMAD.MOV.U32 R19, RZ, RZ, R156 ;  /* 0x000000ffff13b224 */ /* 0x002fe400078e009c */
[----:B--2---:R-:W-:Y:S01]  /*229b0*/  @!P3 IMAD.MOV.U32 R18, RZ, RZ, R0 ;  /* 0x000000ffff12b224 */ /* 0x004fe200078e0000 */
[----:B------:R-:W2:Y:S04]  /*229c0*/  LDL R156, [R1+0x1788] ;  /* 0x00178800019c7983 */ /* 0x000ea80000100800 */
[----:B------:R-:W2:Y:S01]  /*229d0*/  LDL R0, [R1+0x178c] ;  /* 0x00178c0001007983 */ /* 0x000ea20000100800 */
[----:B0-----:R-:W0:Y:S01]  /*229e0*/  S2R R172, SR_TID.X ;  /* 0x0000000000ac7919 */ /* 0x001e220000002100 */
[----:B------:R-:W-:-:S02]  /*229f0*/  ISETP.GE.AND P0, PT, R183, R20, PT ;  /* 0x00000014b700720c */ /* 0x000fc40003f06270 */
[----:B------:R-:W-:Y:S02]  /*22a00*/  PRMT R181, RZ, 0x7610, R181 ;  /* 0x00007610ffb57816 */ /* 0x000fe400000000b5 */
[----:B------:R-:W-:Y:S02]  /*22a10*/  ISETP.GE.AND P1, PT, R175, R20, PT ;  /* 0x00000014af00720c */ /* 0x000fe40003f26270 */
[----:B------:R-:W-:Y:S02]  /*22a20*/  PRMT R180, RZ, 0x7610, R180 ;  /* 0x00007610ffb47816 */ /* 0x000fe400000000b4 */
[----:B------:R1:W2:Y:S01]  /*22a30*/  @!P3 LDG.E.U16 R181, desc[UR60][R18.64] ;  /* 0x0000003c12b5b981 */ /* 0x0002a2000c1e1500 */
[----:B------:R-:W-:-:S04]  /*22a40*/  PRMT R179, RZ, 0x7610, R179 ;  /* 0x00007610ffb37816 */ /* 0x000fc800000000b3 */
[----:B-1----:R-:W-:Y:S02]  /*22a50*/  @!P0 IMAD.MOV.U32 R18, RZ, RZ, R164 ;  /* 0x000000ffff128224 */ /* 0x002fe400078e00a4 */
[----:B------:R-:W2:Y:S01]  /*22a60*/  LDL R164, [R1+0x1784] ;  /* 0x0017840001a47983 */ /* 0x000ea20000100800 */
[----:B0-----:R-:W-:-:S04]  /*22a70*/  SHF.R.U32.HI R172, RZ, 0x6, R172 ;  /* 0x00000006ffac7819 */ /* 0x001fc800000116ac */
[----:B------:R-:W-:-:S04]  /*22a80*/  SGXT.U32 R172, R172, 0x1 ;  /* 0x00000001acac781a */ /* 0x000fc80000000000 */
[----:B------:R-:W-:-:S04]  /*22a90*/  LOP3.LUT R175, R172, 0x64, RZ, 0xfc, !PT ;  /* 0x00000064acaf7812 */ /* 0x000fc800078efcff */
[----:B------:R-:W-:Y:S01]  /*22aa0*/  ISETP.GE.AND P2, PT, R175, R20, PT ;  /* 0x00000014af00720c */ /* 0x000fe20003f46270 */
[----:B------:R-:W0:Y:S01]  /*22ab0*/  S2R R172, SR_TID.X ;  /* 0x0000000000ac7919 */ /* 0x000e220000002100 */
[----:B---3--:R-:W-:Y:S02]  /*22ac0*/  @!P0 IMAD.MOV.U32 R19, RZ, RZ, R169 ;  /* 0x000000ffff138224 */ /* 0x008fe400078e00a9 */
[----:B------:R-:W3:Y:S04]  /*22ad0*/  LDL R169, [R1+0x1780] ;  /* 0x0017800001a97983 */ /* 0x000ee80000100800 */
[----:B------:R4:W3:Y:S02]  /*22ae0*/  @!P0 LDG.E.U16 R180, desc[UR60][R18.64] ;  /* 0x0000003c12b48981 */ /* 0x0008e4000c1e1500 */
[----:B----4-:R-:W-:-:S02]  /*22af0*/  @!P1 IMAD.MOV.U32 R18, RZ, RZ, R159 ;  /* 0x000000ffff129224 */ /* 0x010fc400078e009f */
[----:B------:R-:W-:Y:S01]  /*22b00*/  @!P1 IMAD.MOV.U32 R19, RZ, RZ, R160 ;  /* 0x000000ffff139224 */ /* 0x000fe200078e00a0 */
[----:B------:R-:W4:Y:S04]  /*22b10*/  LDL R159, [R1+0x177c] ;  /* 0x00177c00019f7983 */ /* 0x000f280000100800 */
[----:B------:R-:W4:Y:S04]  /*22b20*/  LDL R160, [R1+0x1778] ;  /* 0x0017780001a07983 */ /* 0x000f280000100800 */
[----:B------:R2:W4:Y:S04]  /*22b30*/  @!P1 LDG.E.U16 R179, desc[UR60][R18.64] ;  /* 0x0000003c12b39981 */ /* 0x000528000c1e1500 */
[----:B------:R-:W-:Y:S01]  /*22b40*/  STL [R1+0xbc], R182 ;  /* 0x0000bcb601007387 */ /* 0x000fe20000100800 */
[----:B--2---:R-:W-:-:S02]  /*22b50*/  @!P2 IMAD.MOV.U32 R18, RZ, RZ, R0 ;  /* 0x000000ffff12a224 */ /* 0x004fc400078e0000 */
[----:B------:R-:W-:Y:S01]  /*22b60*/  @!P2 IMAD.MOV.U32 R19, RZ, RZ, R156 ;  /* 0x000000ffff13a224 */ /* 0x000fe200078e009c */
[----:B------:R-:W2:Y:S04]  /*22b70*/  LDL R0, [R1+0x1774] ;  /* 0x0017740001007983 */ /* 0x000ea80000100800 */
[----:B------:R-:W2:Y:S01]  /*22b80*/  LDL R156, [R1+0x1770] ;  /* 0x00177000019c7983 */ /* 0x000ea20000100800 */
[----:B0-----:R-:W-:-:S04]  /*22b90*/  SHF.R.U32.HI R172, RZ, 0x6, R172 ;  /* 0x00000006ffac7819 */ /* 0x001fc800000116ac */
[----:B------:R-:W-:-:S04]  /*22ba0*/  SGXT.U32 R172, R172, 0x1 ;  /* 0x00000001acac781a */ /* 0x000fc80000000000 */
[----:B------:R-:W-:Y:S02]  /*22bb0*/  LOP3.LUT R175, R172, 0x66, RZ, 0xfc, !PT ;  /* 0x00000066acaf7812 */ /* 0x000fe400078efcff */
[----:B------:R-:W0:Y:S02]  /*22bc0*/  S2R R172, SR_TID.X ;  /* 0x0000000000ac7919 */ /* 0x000e240000002100 */
[----:B------:R-:W-:Y:S02]  /*22bd0*/  ISETP.GE.AND P3, PT, R175, R20, PT ;  /* 0x00000014af00720c */ /* 0x000fe40003f66270 */
[----:B0-----:R-:W-:-:S04]  /*22be0*/  SHF.R.U32.HI R172, RZ, 0x6, R172 ;  /* 0x00000006ffac7819 */ /* 0x001fc800000116ac */
[----:B------:R-:W-:-:S04]  /*22bf0*/  SGXT.U32 R172, R172, 0x1 ;  /* 0x00000001acac781a */ /* 0x000fc80000000000 */
[----:B------:R-:W-:Y:S02]  /*22c00*/  LOP3.LUT R175, R172, 0x68, RZ, 0xfc, !PT ;  /* 0x00000068acaf7812 */ /* 0x000fe400078efcff */
[----:B------:R-:W0:Y:S01]  /*22c10*/  S2R R172, SR_TID.X ;  /* 0x0000000000ac7919 */ /* 0x000e220000002100 */
[----:B------:R-:W-:Y:S02]  /*22c20*/  PRMT R178, RZ, 0x7610, R178 ;  /* 0x00007610ffb27816 */ /* 0x000fe400000000b2 */
[----:B------:R-:W-:Y:S02]  /*22c30*/  ISETP.GE.AND P0, PT, R175, R20, PT ;  /* 0x00000014af00720c */ /* 0x000fe40003f06270 */
[----:B------:R-:W-:Y:S02]  /*22c40*/  PRMT R177, RZ, 0x7610, R177 ;  /* 0x00007610ffb17816 */ /* 0x000fe400000000b1 */
[----:B------:R1:W2:Y:S01]  /*22c50*/  @!P2 LDG.E.U16 R178, desc[UR60][R18.64] ;  /* 0x0000003c12b2a981 */ /* 0x0002a2000c1e1500 */
[----:B------:R-:W-:Y:S01]  /*22c60*/  PRMT R176, RZ, 0x7610, R176 ;  /* 0x00007610ffb07816 */ /* 0x000fe200000000b0 */
[----:B-1----:R-:W-:Y:S01]  /*22c70*/  @!P3 IMAD.MOV.U32 R18, RZ, RZ, R164 ;  /* 0x000000ffff12b224 */ /* 0x002fe200078e00a4 */
[----:B0-----:R-:W-:-:S04]  /*22c80*/  SHF.R.U32.HI R172, RZ, 0x6, R172 ;  /* 0x00000006ffac7819 */ /* 0x001fc800000116ac */
[----:B------:R-:W-:-:S04]  /*22c90*/  SGXT.U32 R172, R172, 0x1 ;  /* 0x00000001acac781a */ /* 0x000fc80000000000 */
[----:B------:R-:W-:-:S04]  /*22ca0*/  LOP3.LUT R175, R172, 0x6a, RZ, 0xfc, !PT ;  /* 0x0000006aacaf7812 */ /* 0x000fc800078efcff */
[----:B------:R-:W-:Y:S02]  /*22cb0*/  ISETP.GE.AND P1, PT, R175, R20, PT ;  /* 0x00000014af00720c */ /* 0x000fe40003f26270 */
[----:B------:R-:W-:Y:S01]  /*22cc0*/  PRMT R152, RZ, 0x7610, R152 ;  /* 0x00007610ff987816 */ /* 0x000fe20000000098 */
[----:B------:R-:W-:Y:S04]  /*22cd0*/  STL [R1+0xb8], R181 ;  /* 0x0000b8b501007387 */ /* 0x000fe80000100800 */
[----:B------:R-:W2:Y:S01]  /*22ce0*/  LDL R164, [R1+0x176c] ;  /* 0x00176c0001a47983 */ /* 0x000ea20000100800 */
[----:B------:R-:W0:Y:S01]  /*22cf0*/  S2R R172, SR_TID.X ;  /* 0x0000000000ac7919 */ /* 0x000e220000002100 */
[----:B---3--:R-:W-:Y:S02]  /*22d00*/  @!P3 IMAD.MOV.U32 R19, RZ, RZ, R169 ;  /* 0x000000ffff13b224 */ /* 0x008fe400078e00a9 */
[----:B------:R-:W3:Y:S04]  /*22d10*/  LDL R169, [R1+0x1768] ;  /* 0x0017680001a97983 */ /* 0x000ee80000100800 */
[----:B------:R4:W3:Y:S02]  /*22d20*/  @!P3 LDG.E.U16 R177, desc[UR60][R18.64] ;  /* 0x0000003c12b1b981 */ /* 0x0008e4000c1e1500 */
[----:B----4-:R-:W-:-:S02]  /*22d30*/  @!P0 IMAD.MOV.U32 R18, RZ, RZ, R159 ;  /* 0x000000ffff128224 */ /* 0x010fc400078e009f */
[----:B------:R-:W-:-:S05]  /*22d40*/  @!P0 IMAD.MOV.U32 R19, RZ, RZ, R160 ;  /* 0x000000ffff138224 */ /* 0x000fca00078e00a0 */
[----:B------:R2:W4:Y:S02]  /*22d50*/  @!P0 LDG.E.U16 R176, desc[UR60][R18.64] ;  /* 0x0000003c12b08981 */ /* 0x000524000c1e1500 */
[----:B--2---:R-:W-:Y:S02]  /*22d60*/  @!P1 IMAD.MOV.U32 R18, RZ, RZ, R0 ;  /* 0x000000ffff129224 */ /* 0x004fe400078e0000 */
[----:B------:R-:W-:-:S05]  /*22d70*/  @!P1 IMAD.MOV.U32 R19, RZ, RZ, R156 ;  /* 0x000000ffff139224 */ /* 0x000fca00078e009c */
[----:B------:R1:W2:Y:S04]  /*22d80*/  @!P1 LDG.E.U16 R152, desc[UR60][R18.64] ;  /* 0x0000003c12989981 */ /* 0x0002a8000c1e1500 */
[----:B------:R-:W-:Y:S04]  /*22d90*/  STL [R1+0xb4], R180 ;  /* 0x0000b4b401007387 */ /* 0x000fe80000100800 */
[----:B------:R-:W4:Y:S04]  /*22da0*/  LDL R160, [R1+0x1760] ;  /* 0x0017600001a07983 */ /* 0x000f280000100800 */
[----:B------:R-:W4:Y:S01]  /*22db0*/  LDL R159, [R1+0x1764] ;  /* 0x00176400019f7983 */ /* 0x000f220000100800 */
        /* <DEDUP_REMOVED lines=14> */
[----:B------:R-:W-:Y:S04]  /*22ea0*/  STL [R1+0xb0], R179 ;  /* 0x0000b0b301007387 */ /* 0x000fe80000100800 */
[----:B------:R-:W4:Y:S04]  /*22eb0*/  LDL R156, [R1+0x1758] ;  /* 0x00175800019c7983 */ /* 0x000f280000100800 */
[----:B------:R-:W4:Y:S01]  /*22ec0*/  LDL R0, [R1+0x175c] ;  /* 0x00175c0001007983 */ /* 0x000f220000100800 */
[----:B0-----:R-:W-:-:S04]  /*22ed0*/  SHF.R.U32.HI R172, RZ, 0x6, R172 ;  /* 0x00000006ffac7819 */ /* 0x001fc800000116ac */
[----:B------:R-:W-:-:S04]  /*22ee0*/  SGXT.U32 R172, R172, 0x1 ;  /* 0x00000001acac781a */ /* 0x000fc80000000000 */
[----:B------:R-:W-:-:S04]  /*22ef0*/  LOP3.LUT R172, R172, 0x72, RZ, 0xfc, !PT ;  /* 0x00000072acac7812 */ /* 0x000fc800078efcff */
[----:B------:R-:W-:Y:S01]  /*22f00*/  ISETP.GE.AND P1, PT, R172, R20, PT ;  /* 0x00000014ac00720c */ /* 0x000fe20003f26270 */
[----:B-1----:R-:W-:Y:S01]  /*22f10*/  @!P2 IMAD.MOV.U32 R18, RZ, RZ, R164 ;  /* 0x000000ffff12a224 */ /* 0x002fe200078e00a4 */
[----:B------:R-:W-:Y:S02]  /*22f20*/  PRMT R173, RZ, 0x7610, R173 ;  /* 0x00007610ffad7816 */ /* 0x000fe400000000ad */
[----:B------:R-:W-:Y:S01]  /*22f30*/  PRMT R163, RZ, 0x7610, R163 ;  /* 0x00007610ffa37816 */ /* 0x000fe200000000a3 */
[----:B---3--:R-:W-:-:S05]  /*22f40*/  @!P2 IMAD.MOV.U32 R19, RZ, RZ, R169 ;  /* 0x000000ffff13a224 */ /* 0x008fca00078e00a9 */
[----:B------:R4:W3:Y:S04]  /*22f50*/  @!P2 LDG.E.U16 R173, desc[UR60][R18.64] ;  /* 0x0000003c12ada981 */ /* 0x0008e8000c1e1500 */
[----:B--2---:R0:W-:Y:S04]  /*22f60*/  STL [R1+0xa0], R152 ;  /* 0x0000a09801007387 */ /* 0x0041e80000100800 */
[----:B------:R-:W-:Y:S04]  /*22f70*/  STL [R1+0xac], R178 ;  /* 0x0000acb201007387 */ /* 0x000fe80000100800 */
[----:B------:R-:W2:Y:S04]  /*22f80*/  LDL R172, [R1+0x1750] ;  /* 0x0017500001ac7983 */ /* 0x000ea80000100800 */
[----:B------:R-:W3:Y:S01]  /*22f90*/  LDL R169, [R1+0x1754] ;  /* 0x0017540001a97983 */ /* 0x000ee20000100800 */
[----:B----4-:R-:W-:-:S02]  /*22fa0*/  @!P3 IMAD.MOV.U32 R18, RZ, RZ, R159 ;  /* 0x000000ffff12b224 */ /* 0x010fc400078e009f */
[----:B------:R-:W-:-:S05]  /*22fb0*/  @!P3 IMAD.MOV.U32 R19, RZ, RZ, R160 ;  /* 0x000000ffff13b224 */ /* 0x000fca00078e00a0 */
[----:B------:R1:W4:Y:S01]  /*22fc0*/  @!P3 LDG.E.U16 R163, desc[UR60][R18.64] ;  /* 0x0000003c12a3b981 */ /* 0x000322000c1e1500 */
[----:B0-----:R-:W0:Y:S01]  /*22fd0*/  S2R R152, SR_TID.X ;  /* 0x0000000000987919 */ /* 0x001e220000002100 */
[----:B------:R-:W-:Y:S02]  /*22fe0*/  ISETP.GE.AND P0, PT, R175, R20, PT ;  /* 0x00000014af00720c */ /* 0x000fe40003f06270 */
[----:B------:R-:W-:Y:S02]  /*22ff0*/  PRMT R174, RZ, 0x7610, R174 ;  /* 0x00007610ffae7816 */ /* 0x000fe400000000ae */
[----:B------:R-:W-:Y:S01]  /*23000*/  PRMT R166, RZ, 0x7610, R166 ;  /* 0x00007610ffa67816 */ /* 0x000fe200000000a6 */
[----:B------:R-:W-:Y:S04]  /*23010*/  STL [R1+0xa8], R177 ;  /* 0x0000a8b101007387 */ /* 0x000fe80000100800 */
[----:B------:R-:W4:Y:S01]  /*23020*/  LDL R160, [R1+0x1748] ;  /* 0x0017480001a07983 */ /* 0x000f220000100800 */
[----:B0-----:R-:W-:-:S02]  /*23030*/  SHF.R.U32.HI R164, RZ, 0x6, R152 ;  /* 0x00000006ffa47819 */ /* 0x001fc40000011698 */
[----:B------:R-:W-:-:S04]  /*23040*/  SHF.R.U32.HI R152, RZ, 0x6, R152 ;  /* 0x00000006ff987819 */ /* 0x000fc80000011698 */
[----:B------:R-:W-:-:S04]  /*23050*/  SGXT.U32 R152, R152, 0x1 ;  /* 0x000000019898781a */ /* 0x000fc80000000000 */
[----:B------:R-:W-:Y:S02]  /*23060*/  LOP3.LUT R159, R152, 0x76, RZ, 0xfc, !PT ;  /* 0x00000076989f7812 */ /* 0x000fe400078efcff */
[----:B------:R-:W4:Y:S01]  /*23070*/  LDL R152, [R1+0x174c] ;  /* 0x00174c0001987983 */ /* 0x000f220000100800 */
[----:B-1----:R-:W-:Y:S02]  /*23080*/  @!P0 IMAD.MOV.U32 R19, RZ, RZ, R156 ;  /* 0x000000ffff138224 */ /* 0x002fe400078e009c */
[----:B------:R-:W-:-:S05]  /*23090*/  @!P0 IMAD.MOV.U32 R18, RZ, RZ, R0 ;  /* 0x000000ffff128224 */ /* 0x000fca00078e0000 */
[----:B------:R2:W4:Y:S01]  /*230a0*/  @!P0 LDG.E.U16 R174, desc[UR60][R18.64] ;  /* 0x0000003c12ae8981 */ /* 0x000522000c1e1500 */
[----:B------:R-:W-:-:S04]  /*230b0*/  SGXT.U32 R164, R164, 0x1 ;  /* 0x00000001a4a4781a */ /* 0x000fc80000000000 */
[----:B------:R-:W-:Y:S01]  /*230c0*/  LOP3.LUT R164, R164, 0x74, RZ, 0xfc, !PT ;  /* 0x00000074a4a47812 */ /* 0x000fe200078efcff */
[----:B------:R-:W-:Y:S03]  /*230d0*/  STL [R1+0xa4], R176 ;  /* 0x0000a4b001007387 */ /* 0x000fe60000100800 */
[----:B------:R-:W-:Y:S02]  /*230e0*/  ISETP.GE.AND P2, PT, R164, R20, PT ;  /* 0x00000014a400720c */ /* 0x000fe40003f46270 */
[----:B------:R-:W4:Y:S01]  /*230f0*/  LDL R164, [R1+0x1740] ;  /* 0x0017400001a47983 */ /* 0x000f220000100800 */
[----:B--2---:R-:W-:Y:S02]  /*23100*/  @!P1 IMAD.MOV.U32 R19, RZ, RZ, R172 ;  /* 0x000000ffff139224 */ /* 0x004fe400078e00ac */
[----:B---3--:R-:W-:-:S05]  /*23110*/  @!P1 IMAD.MOV.U32 R18, RZ, RZ, R169 ;  /* 0x000000ffff129224 */ /* 0x008fca00078e00a9 */
[----:B------:R0:W2:Y:S04]  /*23120*/  @!P1 LDG.E.U16 R166, desc[UR60][R18.64] ;  /* 0x0000003c12a69981 */ /* 0x0000a8000c1e1500 */
[----:B----4-:R1:W-:Y:S04]  /*23130*/  STL [R1+0x98], R163 ;  /* 0x000098a301007387 */ /* 0x0103e80000100800 */
[----:B-1----:R-:W3:Y:S04]  /*23140*/  LDL R163, [R1+0x1744] ;  /* 0x0017440001a37983 */ /* 0x002ee80000100800 */
[----:B------:R-:W-:Y:S04]  /*23150*/  STL [R1+0x9c], R173 ;  /* 0x00009cad01007387 */ /* 0x000fe80000100800 */
[----:B------:R-:W4:Y:S04]  /*23160*/  LDL R156, [R1+0x1738] ;  /* 0x00173800019c7983 */ /* 0x000f280000100800 */
[----:B------:R-:W4:Y:S01]  /*23170*/  LDL R0, [R1+0x173c] ;  /* 0x00173c0001007983 */ /* 0x000f220000100800 */
[----:B0-----:R-:W-:Y:S01]  /*23180*/  @!P2 IMAD.MOV.U32 R18, RZ, RZ, R152 ;  /* 0x000000ffff12a224 */ /* 0x001fe200078e0098 */
[----:B------:R-:W-:Y:S01]  /*23190*/  ISETP.GE.AND P3, PT, R159, R20, PT ;  /* 0x000000149f00720c */ /* 0x000fe20003f66270 */
[----:B------:R-:W-:Y:S01]  /*231a0*/  @!P2 IMAD.MOV.U32 R19, RZ, RZ, R160 ;  /* 0x000000ffff13a224 */ /* 0x000fe200078e00a0 */
[----:B------:R-:W-:-:S02]  /*231b0*/  PRMT R171, RZ, 0x7610, R171 ;  /* 0x00007610ffab7816 */ /* 0x000fc400000000ab */
[----:B------:R-:W-:-:S04]  /*231c0*/  PRMT R161, RZ, 0x7610, R161 ;  /* 0x00007610ffa17816 */ /* 0x000fc800000000a1 */
[----:B------:R0:W4:Y:S05]  /*231d0*/  @!P2 LDG.E.U16 R171, desc[UR60][R18.64] ;  /* 0x0000003c12aba981 */ /* 0x00012a000c1e1500 */
[----:B0-----:R-:W-:Y:S01]  /*231e0*/  @!P3 IMAD.MOV.U32 R19, RZ, RZ, R164 ;  /* 0x000000ffff13b224 */ /* 0x001fe200078e00a4 */
[----:B--2---:R0:W-:Y:S04]  /*231f0*/  STL [R1+0x90], R166 ;  /* 0x000090a601007387 */ /* 0x0041e80000100800 */
[----:B------:R-:W2:Y:S04]  /*23200*/  LDL R152, [R1+0x1734] ;  /* 0x0017340001987983 */ /* 0x000ea80000100800 */
[----:B0-----:R-:W2:Y:S01]  /*23210*/  LDL R166, [R1+0x1730] ;  /* 0x0017300001a67983 */ /* 0x001ea20000100800 */
[----:B---3--:R-:W-:Y:S01]  /*23220*/  @!P3 IMAD.MOV.U32 R18, RZ, RZ, R163 ;  /* 0x000000ffff12b224 */ /* 0x008fe200078e00a3 */
[----:B------:R-:W0:Y:S04]  /*23230*/  S2R R159, SR_TID.X ;  /* 0x00000000009f7919 */ /* 0x000e280000002100 */
[----:B------:R4:W3:Y:S01]  /*23240*/  @!P3 LDG.E.U16 R161, desc[UR60][R18.64] ;  /* 0x0000003c12a1b981 */ /* 0x0008e2000c1e1500 */
[----:B------:R-:W-:-:S02]  /*23250*/  PRMT R170, RZ, 0x7610, R170 ;  /* 0x00007610ffaa7816 */ /* 0x000fc400000000aa */
[----:B------:R-:W-:Y:S01]  /*23260*/  PRMT R158, RZ, 0x7610, R158 ;  /* 0x00007610ff9e7816 */ /* 0x000fe2000000009e */
[----:B------:R-:W1:Y:S01]  /*23270*/  S2R R160, SR_TID.X ;  /* 0x0000000000a07919 */ /* 0x000e620000002100 */
[----:B------:R-:W3:Y:S01]  /*23280*/  LDL R163, [R1+0x1728] ;  /* 0x0017280001a37983 */ /* 0x000ee20000100800 */
[--C-:B0-----:R-:W-:Y:S02]  /*23290*/  SHF.R.U32.HI R173, RZ, 0x6, R159.reuse ;  /* 0x00000006ffad7819 */ /* 0x101fe4000001169f */
[----:B------:R-:W-:Y:S02]  /*232a0*/  SHF.R.U32.HI R159, RZ, 0x6, R159 ;  /* 0x00000006ff9f7819 */ /* 0x000fe4000001169f */
[----:B------:R-:W-:Y:S02]  /*232b0*/  SGXT.U32 R173, R173, 0x1 ;  /* 0x00000001adad781a */ /* 0x000fe40000000000 */
[----:B------:R-:W-:Y:S02]  /*232c0*/  SGXT.U32 R159, R159, 0x1 ;  /* 0x000000019f9f781a */ /* 0x000fe40000000000 */
[----:B------:R-:W-:-:S02]  /*232d0*/  LOP3.LUT R173, R173, 0x78, RZ, 0xfc, !PT ;  /* 0x00000078adad7812 */ /* 0x000fc400078efcff */
[----:B------:R-:W-:Y:S02]  /*232e0*/  LOP3.LUT R159, R159, 0x7a, RZ, 0xfc, !PT ;  /* 0x0000007a9f9f7812 */ /* 0x000fe400078efcff */
[-C--:B------:R-:W-:Y:S02]  /*232f0*/  ISETP.GE.AND P0, PT, R173, R20.reuse, PT ;  /* 0x00000014ad00720c */ /* 0x080fe40003f06270 */
[----:B------:R-:W-:-:S11]  /*23300*/  ISETP.GE.AND P1, PT, R159, R20, PT ;  /* 0x000000149f00720c */ /* 0x000fd60003f26270 */
[----:B----4-:R-:W-:Y:S02]  /*23310*/  @!P0 IMAD.MOV.U32 R18, RZ, RZ, R0 ;  /* 0x000000ffff128224 */ /* 0x010fe400078e0000 */
[----:B------:R-:W-:-:S05]  /*23320*/  @!P0 IMAD.MOV.U32 R19, RZ, RZ, R156 ;  /* 0x000000ffff138224 */ /* 0x000fca00078e009c */
[----:B------:R2:W4:Y:S01]  /*23330*/  @!P0 LDG.E.U16 R170, desc[UR60][R18.64] ;  /* 0x0000003c12aa8981 */ /* 0x000522000c1e1500 */
[----:B------:R-:W0:Y:S01]  /*23340*/  S2R R159, SR_TID.X ;  /* 0x00000000009f7919 */ /* 0x000e220000002100 */
[----:B-1----:R-:W-:-:S04]  /*23350*/  SHF.R.U32.HI R160, RZ, 0x6, R160 ;  /* 0x00000006ffa07819 */ /* 0x002fc800000116a0 */
[----:B------:R-:W-:-:S04]  /*23360*/  SGXT.U32 R160, R160, 0x1 ;  /* 0x00000001a0a0781a */ /* 0x000fc80000000000 */
[----:B------:R-:W-:-:S04]  /*23370*/  LOP3.LUT R160, R160, 0x7e, RZ, 0xfc, !PT ;  /* 0x0000007ea0a07812 */ /* 0x000fc800078efcff */
[----:B------:R-:W-:Y:S02]  /*23380*/  ISETP.GE.AND P3, PT, R160, R20, PT ;  /* 0x00000014a000720c */ /* 0x000fe40003f66270 */
[----:B0-----:R-:W-:Y:S02]  /*23390*/  SHF.R.U32.HI R169, RZ, 0x6, R159 ;  /* 0x00000006ffa97819 */ /* 0x001fe4000001169f */
[----:B------:R-:W4:Y:S01]  /*233a0*/  LDL R159, [R1+0x172c] ;  /* 0x00172c00019f7983 */ /* 0x000f220000100800 */
[----:B--2---:R-:W-:Y:S02]  /*233b0*/  @!P1 IMAD.MOV.U32 R18, RZ, RZ, R152 ;  /* 0x000000ffff129224 */ /* 0x004fe400078e0098 */
[----:B------:R-:W-:-:S05]  /*233c0*/  @!P1 IMAD.MOV.U32 R19, RZ, RZ, R166 ;  /* 0x000000ffff139224 */ /* 0x000fca00078e00a6 */
[----:B------:R0:W2:Y:S04]  /*233d0*/  @!P1 LDG.E.U16 R158, desc[UR60][R18.64] ;  /* 0x0000003c129e9981 */ /* 0x0000a8000c1e1500 */
[----:B---3--:R1:W-:Y:S04]  /*233e0*/  STL [R1+0x88], R161 ;  /* 0x000088a101007387 */ /* 0x0083e80000100800 */
[----:B------:R-:W-:Y:S04]  /*233f0*/  STL [R1+0x94], R174 ;  /* 0x000094ae01007387 */ /* 0x000fe80000100800 */
[----:B------:R-:W3:Y:S04]  /*23400*/  LDL R160, [R1+0x1724] ;  /* 0x0017240001a07983 */ /* 0x000ee80000100800 */
[----:B-1----:R-:W3:Y:S04]  /*23410*/  LDL R161, [R1+0x1720] ;  /* 0x0017200001a17983 */ /* 0x002ee80000100800 */
[----:B------:R-:W3:Y:S04]  /*23420*/  LDL R156, [R1+0x1718] ;  /* 0x00171800019c7983 */ /* 0x000ee80000100800 */
[----:B------:R-:W3:Y:S04]  /*23430*/  LDL R0, [R1+0x171c] ;  /* 0x00171c0001007983 */ /* 0x000ee80000100800 */
[----:B------:R-:W3:Y:S04]  /*23440*/  LDL R152, [R1+0x1714] ;  /* 0x0017140001987983 */ /* 0x000ee80000100800 */
[----:B------:R-:W-:Y:S01]  /*23450*/  STL [R1+0x8c], R171 ;  /* 0x00008cab01007387 */ /* 0x000fe20000100800 */
[----:B------:R-:W-:-:S04]  /*23460*/  SGXT.U32 R169, R169, 0x1 ;  /* 0x00000001a9a9781a */ /* 0x000fc80000000000 */
[----:B------:R-:W-:-:S04]  /*23470*/  LOP3.LUT R169, R169, 0x7c, RZ, 0xfc, !PT ;  /* 0x0000007ca9a97812 */ /* 0x000fc800078efcff */
[----:B------:R-:W-:Y:S02]  /*23480*/  ISETP.GE.AND P2, PT, R169, R20, PT ;  /* 0x00000014a900720c */ /* 0x000fe40003f46270 */
[----:B------:R-:W-:Y:S02]  /*23490*/  PRMT R167, RZ, 0x7610, R167 ;  /* 0x00007610ffa77816 */ /* 0x000fe400000000a7 */
[----:B------:R-:W-:-:S09]  /*234a0*/  PRMT R15, RZ, 0x7610, R15 ;  /* 0x00007610ff0f7816 */ /* 0x000fd2000000000f */
[----:B0-----:R-:W-:Y:S02]  /*234b0*/  @!P2 IMAD.MOV.U32 R19, RZ, RZ, R163 ;  /* 0x000000ffff13a224 */ /* 0x001fe400078e00a3 */
[----:B----4-:R-:W-:-:S05]  /*234c0*/  @!P2 IMAD.MOV.U32 R18, RZ, RZ, R159 ;  /* 0x000000ffff12a224 */ /* 0x010fca00078e009f */
[----:B------:R3:W4:Y:S04]  /*234d0*/  @!P2 LDG.E.U16 R167, desc[UR60][R18.64] ;  /* 0x0000003c12a7a981 */ /* 0x000728000c1e1500 */
[----:B--2---:R0:W-:Y:S04]  /*234e0*/  STL [R1+0x80], R158 ;  /* 0x0000809e01007387 */ /* 0x0041e80000100800 */
[----:B------:R-:W2:Y:S01]  /*234f0*/  LDL R166, [R1+0x1710] ;  /* 0x0017100001a67983 */ /* 0x000ea20000100800 */
[----:B------:R-:W1:Y:S01]  /*23500*/  S2R R164, SR_TID.X ;  /* 0x0000000000a47919 */ /* 0x000e620000002100 */
[----:B---3--:R-:W-:-:S02]  /*23510*/  @!P3 IMAD.MOV.U32 R18, RZ, RZ, R160 ;  /* 0x000000ffff12b224 */ /* 0x008fc400078e00a0 */
[----:B------:R-:W-:Y:S01]  /*23520*/  @!P3 IMAD.MOV.U32 R19, RZ, RZ, R161 ;  /* 0x000000ffff13b224 */ /* 0x000fe200078e00a1 */
[----:B0-----:R-:W0:Y:S04]  /*23530*/  S2R R158, SR_TID.X ;  /* 0x00000000009e7919 */ /* 0x001e280000002100 */
[----:B------:R3:W4:Y:S01]  /*23540*/  @!P3 LDG.E.U16 R15, desc[UR60][R18.64] ;  /* 0x0000003c120fb981 */ /* 0x000722000c1e1500 */
[----:B------:R-:W-:Y:S02]  /*23550*/  PRMT R168, RZ, 0x7610, R168 ;  /* 0x00007610ffa87816 */ /* 0x000fe400000000a8 */
[----:B------:R-:W-:Y:S01]  /*23560*/  PRMT R154, RZ, 0x7610, R154 ;  /* 0x00007610ff9a7816 */ /* 0x000fe2000000009a */
[----:B------:R-:W4:Y:S04]  /*23570*/  LDL R163, [R1+0x1708] ;  /* 0x0017080001a37983 */ /* 0x000f280000100800 */
[----:B------:R-:W4:Y:S04]  /*23580*/  LDL R161, [R1+0x1700] ;  /* 0x0017000001a17983 */ /* 0x000f280000100800 */
[----:B------:R-:W4:Y:S01]  /*23590*/  LDL R160, [R1+0x1704] ;  /* 0x0017040001a07983 */ /* 0x000f220000100800 */
[----:B-1----:R-:W-:-:S02]  /*235a0*/  SHF.R.U32.HI R169, RZ, 0x6, R164 ;  /* 0x00000006ffa97819 */ /* 0x002fc400000116a4 */
[----:B------:R-:W-:Y:S02]  /*235b0*/  SHF.R.U32.HI R164, RZ, 0x6, R164 ;  /* 0x00000006ffa47819 */ /* 0x000fe400000116a4 */
[----:B------:R-:W-:Y:S02]  /*235c0*/  SGXT.U32 R169, R169, 0x1 ;  /* 0x00000001a9a9781a */ /* 0x000fe40000000000 */
[----:B------:R-:W-:Y:S02]  /*235d0*/  SGXT.U32 R164, R164, 0x1 ;  /* 0x00000001a4a4781a */ /* 0x000fe40000000000 */
[----:B------:R-:W-:Y:S02]  /*235e0*/  LOP3.LUT R169, R169, 0x80, RZ, 0xfc, !PT ;  /* 0x00000080a9a97812 */ /* 0x000fe400078efcff */
[----:B------:R-:W-:Y:S02]  /*235f0*/  LOP3.LUT R164, R164, 0x82, RZ, 0xfc, !PT ;  /* 0x00000082a4a47812 */ /* 0x000fe400078efcff */
[----:B------:R-:W-:-:S02]  /*23600*/  ISETP.GE.AND P0, PT, R169, R20, PT ;  /* 0x00000014a900720c */ /* 0x000fc40003f06270 */
[----:B------:R-:W-:-:S11]  /*23610*/  ISETP.GE.AND P1, PT, R164, R20, PT ;  /* 0x00000014a400720c */ /* 0x000fd60003f26270 */
[----:B---3--:R-:W-:Y:S02]  /*23620*/  @!P0 IMAD.MOV.U32 R18, RZ, RZ, R0 ;  /* 0x000000ffff128224 */ /* 0x008fe400078e0000 */
[----:B------:R-:W-:-:S05]  /*23630*/  @!P0 IMAD.MOV.U32 R19, RZ, RZ, R156 ;  /* 0x000000ffff138224 */ /* 0x000fca00078e009c */
[----:B------:R1:W3:Y:S02]  /*23640*/  @!P0 LDG.E.U16 R168, desc[UR60][R18.64] ;  /* 0x0000003c12a88981 */ /* 0x0002e4000c1e1500 */
[----:B-1----:R-:W-:Y:S01]  /*23650*/  @!P1 IMAD.MOV.U32 R18, RZ, RZ, R152 ;  /* 0x000000ffff129224 */ /* 0x002fe200078e0098 */
[----:B0-----:R-:W-:Y:S02]  /*23660*/  SHF.R.U32.HI R159, RZ, 0x6, R158 ;  /* 0x00000006ff9f7819 */ /* 0x001fe4000001169e */
[----:B------:R-:W3:Y:S02]  /*23670*/  LDL R158, [R1+0x170c] ;  /* 0x00170c00019e7983 */ /* 0x000ee40000100800 */
[----:B------:R-:W-:-:S04]  /*23680*/  SGXT.U32 R159, R159, 0x1 ;  /* 0x000000019f9f781a */ /* 0x000fc80000000000 */
[----:B------:R-:W-:Y:S02]  /*23690*/  LOP3.LUT R164, R159, 0x84, RZ, 0xfc, !PT ;  /* 0x000000849fa47812 */ /* 0x000fe400078efcff */
[----:B------:R-:W0:Y:S01]  /*236a0*/  S2R R159, SR_TID.X ;  /* 0x00000000009f7919 */ /* 0x000e220000002100 */
[----:B------:R-:W-:Y:S01]  /*236b0*/  STL [R1+0x84], R170 ;  /* 0x000084aa01007387 */ /* 0x000fe20000100800 */
[----:B0-----:R-:W-:-:S04]  /*236c0*/  SHF.R.U32.HI R159, RZ, 0x6, R159 ;  /* 0x00000006ff9f7819 */ /* 0x001fc8000001169f */
[----:B------:R-:W-:-:S04]  /*236d0*/  SGXT.U32 R159, R159, 0x1 ;  /* 0x000000019f9f781a */ /* 0x000fc80000000000 */
[----:B------:R-:W-:-:S04]  /*236e0*/  LOP3.LUT R159, R159, 0x86, RZ, 0xfc, !PT ;  /* 0x000000869f9f7812 */ /* 0x000fc800078efcff */
[----:B------:R-:W-:Y:S01]  /*236f0*/  ISETP.GE.AND P3, PT, R159, R20, PT ;  /* 0x000000149f00720c */ /* 0x000fe20003f66270 */
[----:B--2---:R-:W-:-:S05]  /*23700*/  @!P1 IMAD.MOV.U32 R19, RZ, RZ, R166 ;  /* 0x000000ffff139224 */ /* 0x004fca00078e00a6 */
[----:B------:R0:W2:Y:S04]  /*23710*/  @!P1 LDG.E.U16 R154, desc[UR60][R18.64] ;  /* 0x0000003c129a9981 */ /* 0x0000a8000c1e1500 */
[----:B----4-:R-:W-:Y:S04]  /*23720*/  STL [R1+0x20cc], R15 ;  /* 0x0020cc0f01007387 */ /* 0x010fe80000100800 */
[----:B------:R-:W4:Y:S04]  /*23730*/  LDL R159, [R1+0x16f8] ;  /* 0x0016f800019f7983 */ /* 0x000f280000100800 */
[----:B------:R-:W4:Y:S01]  /*23740*/  LDL R156, [R1+0x16fc] ;  /* 0x0016fc00019c7983 */ /* 0x000f220000100800 */
[----:B------:R-:W-:-:S02]  /*23750*/  ISETP.GE.AND P2, PT, R164, R20, PT ;  /* 0x00000014a400720c */ /* 0x000fc40003f46270 */
[----:B------:R-:W1:Y:S01]  /*23760*/  S2R R164, SR_TID.X ;  /* 0x0000000000a47919 */ /* 0x000e620000002100 */
[----:B------:R1:W-:Y:S04]  /*23770*/  STL [R1+0x7c], R167 ;  /* 0x00007ca701007387 */ /* 0x0003e80000100800 */
[----:B------:R-:W4:Y:S04]  /*23780*/  LDL R0, [R1+0x16f4] ;  /* 0x0016f40001007983 */ /* 0x000f280000100800 */
[----:B------:R-:W4:Y:S02]  /*23790*/  LDL R152, [R1+0x16f0] ;  /* 0x0016f00001987983 */ /* 0x000f240000100800 */
[----:B0-----:R-:W-:Y:S01]  /*237a0*/  @!P2 IMAD.MOV.U32 R19, RZ, RZ, R163 ;  /* 0x000000ffff13a224 */ /* 0x001fe200078e00a3 */
[----:B-1----:R-:W-:-:S02]  /*237b0*/  SHF.R.U32.HI R167, RZ, 0x6, R164 ;  /* 0x00000006ffa77819 */ /* 0x002fc400000116a4 */
[----:B------:R-:W-:-:S04]  /*237c0*/  SHF.R.U32.HI R164, RZ, 0x6, R164 ;  /* 0x00000006ffa47819 */ /* 0x000fc800000116a4 */
[----:B------:R-:W-:-:S04]  /*237d0*/  SGXT.U32 R164, R164, 0x1 ;  /* 0x00000001a4a4781a */ /* 0x000fc80000000000 */
[----:B------:R-:W-:-:S04]  /*237e0*/  LOP3.LUT R164, R164, 0x8a, RZ, 0xfc, !PT ;  /* 0x0000008aa4a47812 */ /* 0x000fc800078efcff */
[----:B------:R-:W-:Y:S02]  /*237f0*/  ISETP.GE.AND P1, PT, R164, R20, PT ;  /* 0x00000014a400720c */ /* 0x000fe40003f26270 */
[----:B------:R-:W-:Y:S01]  /*23800*/  PRMT R15, RZ, 0x7610, R15 ;  /* 0x00007610ff0f7816 */ /* 0x000fe2000000000f */
[----:B---3--:R-:W-:-:S05]  /*23810*/  @!P2 IMAD.MOV.U32 R18, RZ, RZ, R158 ;  /* 0x000000ffff12a224 */ /* 0x008fca00078e009e */
[----:B------:R0:W3:Y:S01]  /*23820*/  @!P2 LDG.E.U16 R15, desc[UR60][R18.64] ;  /* 0x0000003c120fa981 */ /* 0x0000e2000c1e1500 */
[----:B------:R-:W-:-:S04]  /*23830*/  SGXT.U32 R167, R167, 0x1 ;  /* 0x00000001a7a7781a */ /* 0x000fc80000000000 */
[----:B------:R-:W-:-:S04]  /*23840*/  LOP3.LUT R167, R167, 0x88, RZ, 0xfc, !PT ;  /* 0x00000088a7a77812 */ /* 0x000fc800078efcff */
[----:B------:R-:W-:Y:S01]  /*23850*/  ISETP.GE.AND P0, PT, R167, R20, PT ;  /* 0x00000014a700720c */ /* 0x000fe20003f06270 */
[----:B0-----:R-:W-:Y:S01]  /*23860*/  @!P3 IMAD.MOV.U32 R18, RZ, RZ, R160 ;  /* 0x000000ffff12b224 */ /* 0x001fe200078e00a0 */
[----:B------:R-:W-:Y:S01]  /*23870*/  PRMT R14, RZ, 0x7610, R14 ;  /* 0x00007610ff0e7816 */ /* 0x000fe2000000000e */
[----:B------:R-:W-:Y:S01]  /*23880*/  @!P3 IMAD.MOV.U32 R19, RZ, RZ, R161 ;  /* 0x000000ffff13b224 */ /* 0x000fe200078e00a1 */
[----:B------:R-:W-:-:S04]  /*23890*/  PRMT R157, RZ, 0x7610, R157 ;  /* 0x00007610ff9d7816 */ /* 0x000fc8000000009d */
[----:B------:R4:W3:Y:S04]  /*238a0*/  @!P3 LDG.E.U16 R14, desc[UR60][R18.64] ;  /* 0x0000003c120eb981 */ /* 0x0008e8000c1e1500 */
[----:B--2---:R0:W-:Y:S04]  /*238b0*/  STL [R1+0x70], R154 ;  /* 0x0000709a01007387 */ /* 0x0041e80000100800 */
[----:B------:R-:W2:Y:S04]  /*238c0*/  LDL R164, [R1+0x16e8] ;  /* 0x0016e80001a47983 */ /* 0x000ea80000100800 */
[----:B------:R-:W2:Y:S01]  /*238d0*/  LDL R163, [R1+0x16ec] ;  /* 0x0016ec0001a37983 */ /* 0x000ea20000100800 */
[----:B----4-:R-:W-:-:S02]  /*238e0*/  @!P0 IMAD.MOV.U32 R19, RZ, RZ, R159 ;  /* 0x000000ffff138224 */ /* 0x010fc400078e009f */
[----:B------:R-:W-:Y:S01]  /*238f0*/  @!P0 IMAD.MOV.U32 R18, RZ, RZ, R156 ;  /* 0x000000ffff128224 */ /* 0x000fe200078e009c */
[----:B0-----:R-:W0:Y:S04]  /*23900*/  S2R R154, SR_TID.X ;  /* 0x00000000009a7919 */ /* 0x001e280000002100 */
[----:B------:R1:W4:Y:S01]  /*23910*/  @!P0 LDG.E.U16 R157, desc[UR60][R18.64] ;  /* 0x0000003c129d8981 */ /* 0x000322000c1e1500 */
[----:B------:R-:W-:Y:S02]  /*23920*/  PRMT R2, RZ, 0x7610, R2 ;  /* 0x00007610ff027816 */ /* 0x000fe40000000002 */
[----:B------:R-:W-:Y:S01]  /*23930*/  PRMT R162, RZ, 0x7610, R162 ;  /* 0x00007610ffa27816 */ /* 0x000fe200000000a2 */
[----:B------:R-:W4:Y:S01]  /*23940*/  LDL R158, [R1+0x16e4] ;  /* 0x0016e400019e7983 */ /* 0x000f220000100800 */
[----:B0-----:R-:W-:-:S04]  /*23950*/  SHF.R.U32.HI R154, RZ, 0x6, R154 ;  /* 0x00000006ff9a7819 */ /* 0x001fc8000001169a */
[----:B------:R-:W-:-:S04]  /*23960*/  SGXT.U32 R154, R154, 0x1 ;  /* 0x000000019a9a781a */ /* 0x000fc80000000000 */
[----:B------:R-:W-:-:S04]  /*23970*/  LOP3.LUT R166, R154, 0x8c, RZ, 0xfc, !PT ;  /* 0x0000008c9aa67812 */ /* 0x000fc800078efcff */
[----:B------:R-:W-:Y:S01]  /*23980*/  ISETP.GE.AND P2, PT, R166, R20, PT ;  /* 0x00000014a600720c */ /* 0x000fe20003f46270 */
[----:B-1----:R-:W-:Y:S02]  /*23990*/  @!P1 IMAD.MOV.U32 R18, RZ, RZ, R0 ;  /* 0x000000ffff129224 */ /* 0x002fe400078e0000 */
[----:B------:R-:W-:-:S05]  /*239a0*/  @!P1 IMAD.MOV.U32 R19, RZ, RZ, R152 ;  /* 0x000000ffff139224 */ /* 0x000fca00078e0098 */
[----:B------:R2:W4:Y:S04]  /*239b0*/  @!P1 LDG.E.U16 R2, desc[UR60][R18.64] ;  /* 0x0000003c12029981 */ /* 0x000528000c1e1500 */
[----:B---3--:R-:W-:Y:S04]  /*239c0*/  STL [R1+0x2110], R15 ;  /* 0x0021100f01007387 */ /* 0x008fe80000100800 */
[----:B------:R-:W3:Y:S01]  /*239d0*/  LDL R160, [R1+0x16e0] ;  /* 0x0016e00001a07983 */ /* 0x000ee20000100800 */
[----:B------:R-:W0:Y:S03]  /*239e0*/  S2R R154, SR_TID.X ;  /* 0x00000000009a7919 */ /* 0x000e260000002100 */
[----:B------:R-:W-:Y:S04]  /*239f0*/  STL [R1+0x74], R168 ;  /* 0x000074a801007387 */ /* 0x000fe80000100800 */
[----:B------:R-:W-:Y:S04]  /*23a00*/  STL [R1+0x20d0], R14 ;  /* 0x0020d00e01007387 */ /* 0x000fe80000100800 */
[----:B------:R-:W3:Y:S01]  /*23a10*/  LDL R159, [R1+0x16d0] ;  /* 0x0016d000019f7983 */ /* 0x000ee20000100800 */
[----:B0-----:R-:W-:-:S02]  /*23a20*/  SHF.R.U32.HI R161, RZ, 0x6, R154 ;  /* 0x00000006ffa17819 */ /* 0x001fc4000001169a */
[----:B------:R-:W-:Y:S02]  /*23a30*/  SHF.R.U32.HI R154, RZ, 0x6, R154 ;  /* 0x00000006ff9a7819 */ /* 0x000fe4000001169a */
[----:B------:R-:W-:Y:S02]  /*23a40*/  SGXT.U32 R161, R161, 0x1 ;  /* 0x00000001a1a1781a */ /* 0x000fe40000000000 */
[----:B------:R-:W-:Y:S02]  /*23a50*/  SGXT.U32 R154, R154, 0x1 ;  /* 0x000000019a9a781a */ /* 0x000fe40000000000 */
[----:B------:R-:W-:Y:S02]  /*23a60*/  LOP3.LUT R161, R161, 0x8e, RZ, 0xfc, !PT ;  /* 0x0000008ea1a17812 */ /* 0x000fe400078efcff */
[----:B------:R-:W-:Y:S02]  /*23a70*/  LOP3.LUT R156, R154, 0x90, RZ, 0xfc, !PT ;  /* 0x000000909a9c7812 */ /* 0x000fe400078efcff */
[----:B------:R-:W-:Y:S01]  /*23a80*/  ISETP.GE.AND P3, PT, R161, R20, PT ;  /* 0x00000014a100720c */ /* 0x000fe20003f66270 */
[----:B------:R-:W3:Y:S04]  /*23a90*/  LDL R154, [R1+0x16dc] ;  /* 0x0016dc00019a7983 */ /* 0x000ee80000100800 */
[----:B------:R-:W3:Y:S01]  /*23aa0*/  LDL R161, [R1+0x16d8] ;  /* 0x0016d80001a17983 */ /* 0x000ee20000100800 */
[----:B--2---:R-:W-:-:S02]  /*23ab0*/  @!P2 IMAD.MOV.U32 R19, RZ, RZ, R164 ;  /* 0x000000ffff13a224 */ /* 0x004fc400078e00a4 */
[----:B------:R-:W-:-:S05]  /*23ac0*/  @!P2 IMAD.MOV.U32 R18, RZ, RZ, R163 ;  /* 0x000000ffff12a224 */ /* 0x000fca00078e00a3 */
[----:B------:R0:W2:Y:S04]  /*23ad0*/  @!P2 LDG.E.U16 R162, desc[UR60][R18.64] ;  /* 0x0000003c12a2a981 */ /* 0x0000a8000c1e1500 */
[----:B----4-:R1:W-:Y:S01]  /*23ae0*/  STL [R1+0x64], R157 ;  /* 0x0000649d01007387 */ /* 0x0103e20000100800 */
[----:B------:R-:W-:-:S03]  /*23af0*/  ISETP.GE.AND P0, PT, R156, R20, PT ;  /* 0x000000149c00720c */ /* 0x000fc60003f06270 */
[----:B------:R-:W4:Y:S04]  /*23b00*/  LDL R156, [R1+0x16c8] ;  /* 0x0016c800019c7983 */ /* 0x000f280000100800 */
[----:B------:R-:W4:Y:S04]  /*23b10*/  LDL R0, [R1+0x16cc] ;  /* 0x0016cc0001007983 */ /* 0x000f280000100800 */
[----:B-1----:R-:W4:Y:S01]  /*23b20*/  LDL R157, [R1+0x16d4] ;  /* 0x0016d400019d7983 */ /* 0x002f220000100800 */
[----:B0-----:R-:W-:Y:S01]  /*23b30*/  @!P3 IMAD.MOV.U32 R18, RZ, RZ, R158 ;  /* 0x000000ffff12b224 */ /* 0x001fe200078e009e */
[----:B------:R-:W0:Y:S02]  /*23b40*/  S2R R152, SR_TID.X ;  /* 0x0000000000987919 */ /* 0x000e240000002100 */
[----:B------:R1:W-:Y:S04]  /*23b50*/  STL [R1+0x2118], R2 ;  /* 0x0021180201007387 */ /* 0x0003e80000100800 */
[----:B------:R-:W4:Y:S01]  /*23b60*/  LDL R163, [R1+0x16c0] ;  /* 0x0016c00001a37983 */ /* 0x000f220000100800 */
[----:B---3--:R-:W-:Y:S01]  /*23b70*/  @!P3 IMAD.MOV.U32 R19, RZ, RZ, R160 ;  /* 0x000000ffff13b224 */ /* 0x008fe200078e00a0 */
[----:B------:R-:W-:-:S06]  /*23b80*/  PRMT R13, RZ, 0x7610, R13 ;  /* 0x00007610ff0d7816 */ /* 0x000fcc000000000d */
[----:B------:R3:W4:Y:S01]  /*23b90*/  @!P3 LDG.E.U16 R13, desc[UR60][R18.64] ;  /* 0x0000003c120db981 */ /* 0x000722000c1e1500 */
[----:B0-----:R-:W-:-:S04]  /*23ba0*/  SHF.R.U32.HI R166, RZ, 0x6, R152 ;  /* 0x00000006ffa67819 */ /* 0x001fc80000011698 */
[----:B------:R-:W-:-:S04]  /*23bb0*/  SGXT.U32 R166, R166, 0x1 ;  /* 0x00000001a6a6781a */ /* 0x000fc80000000000 */
[----:B------:R-:W-:-:S04]  /*23bc0*/  LOP3.LUT R166, R166, 0x92, RZ, 0xfc, !PT ;  /* 0x00000092a6a67812 */ /* 0x000fc800078efcff */
[----:B------:R-:W-:Y:S02]  /*23bd0*/  ISETP.GE.AND P1, PT, R166, R20, PT ;  /* 0x00000014a600720c */ /* 0x000fe40003f26270 */
[----:B-1----:R-:W-:Y:S02]  /*23be0*/  PRMT R2, RZ, 0x7610, R2 ;  /* 0x00007610ff027816 */ /* 0x002fe40000000002 */
[----:B------:R-:W-:Y:S01]  /*23bf0*/  PRMT R14, RZ, 0x7610, R14 ;  /* 0x00007610ff0e7816 */ /* 0x000fe2000000000e */
[----:B---3--:R-:W-:Y:S02]  /*23c00*/  @!P0 IMAD.MOV.U32 R18, RZ, RZ, R154 ;  /* 0x000000ffff128224 */ /* 0x008fe400078e009a */
[----:B------:R-:W-:-:S05]  /*23c10*/  @!P0 IMAD.MOV.U32 R19, RZ, RZ, R161 ;  /* 0x000000ffff138224 */ /* 0x000fca00078e00a1 */
[----:B------:R0:W3:Y:S02]  /*23c20*/  @!P0 LDG.E.U16 R2, desc[UR60][R18.64] ;  /* 0x0000003c12028981 */ /* 0x0000e4000c1e1500 */
[----:B0-----:R-:W-:Y:S02]  /*23c30*/  @!P1 IMAD.MOV.U32 R19, RZ, RZ, R159 ;  /* 0x000000ffff139224 */ /* 0x001fe400078e009f */
[----:B--2---:R0:W-:Y:S04]  /*23c40*/  STL [R1+0x5c], R162 ;  /* 0x00005ca201007387 */ /* 0x0041e80000100800 */
[----:B------:R-:W2:Y:S04]  /*23c50*/  LDL R160, [R1+0x16b8] ;  /* 0x0016b80001a07983 */ /* 0x000ea80000100800 */
[----:B------:R-:W3:Y:S04]  /*23c60*/  LDL R158, [R1+0x16bc] ;  /* 0x0016bc00019e7983 */ /* 0x000ee80000100800 */
[----:B0-----:R-:W2:Y:S01]  /*23c70*/  LDL R162, [R1+0x16c4] ;  /* 0x0016c40001a27983 */ /* 0x001ea20000100800 */
[----:B----4-:R-:W-:-:S05]  /*23c80*/  @!P1 IMAD.MOV.U32 R18, RZ, RZ, R157 ;  /* 0x000000ffff129224 */ /* 0x010fca00078e009d */
[----:B------:R0:W4:Y:S01]  /*23c90*/  @!P1 LDG.E.U16 R14, desc[UR60][R18.64] ;  /* 0x0000003c120e9981 */ /* 0x000122000c1e1500 */
[----:B------:R-:W-:-:S04]  /*23ca0*/  SHF.R.U32.HI R152, RZ, 0x6, R152 ;  /* 0x00000006ff987819 */ /* 0x000fc80000011698 */
[----:B------:R-:W-:-:S04]  /*23cb0*/  SGXT.U32 R152, R152, 0x1 ;  /* 0x000000019898781a */ /* 0x000fc80000000000 */
[----:B------:R-:W-:-:S04]  /*23cc0*/  LOP3.LUT R152, R152, 0x94, RZ, 0xfc, !PT ;  /* 0x0000009498987812 */ /* 0x000fc800078efcff */
[----:B------:R-:W-:Y:S02]  /*23cd0*/  ISETP.GE.AND P2, PT, R152, R20, PT ;  /* 0x000000149800720c */ /* 0x000fe40003f46270 */
[----:B------:R-:W1:Y:S02]  /*23ce0*/  S2R R152, SR_TID.X ;  /* 0x0000000000987919 */ /* 0x000e640000002100 */
[----:B-1----:R-:W-:-:S04]  /*23cf0*/  SHF.R.U32.HI R152, RZ, 0x6, R152 ;  /* 0x00000006ff987819 */ /* 0x002fc80000011698 */
[----:B------:R-:W-:-:S04]  /*23d00*/  SGXT.U32 R152, R152, 0x1 ;  /* 0x000000019898781a */ /* 0x000fc80000000000 */
[----:B------:R-:W-:Y:S02]  /*23d10*/  LOP3.LUT R164, R152, 0x96, RZ, 0xfc, !PT ;  /* 0x0000009698a47812 */ /* 0x000fe400078efcff */
[----:B------:R-:W1:Y:S02]  /*23d20*/  S2R R152, SR_TID.X ;  /* 0x0000000000987919 */ /* 0x000e640000002100 */
[----:B------:R-:W-:Y:S01]  /*23d30*/  ISETP.GE.AND P3, PT, R164, R20, PT ;  /* 0x00000014a400720c */ /* 0x000fe20003f66270 */
[----:B0-----:R-:W-:Y:S01]  /*23d40*/  @!P2 IMAD.MOV.U32 R18, RZ, RZ, R0 ;  /* 0x000000ffff12a224 */ /* 0x001fe200078e0000 */
[----:B------:R-:W-:Y:S01]  /*23d50*/  PRMT R165, RZ, 0x7610, R165 ;  /* 0x00007610ffa57816 */ /* 0x000fe200000000a5 */
[----:B------:R-:W-:Y:S01]  /*23d60*/  @!P2 IMAD.MOV.U32 R19, RZ, RZ, R156 ;  /* 0x000000ffff13a224 */ /* 0x000fe200078e009c */
[----:B------:R-:W-:-:S04]  /*23d70*/  PRMT R12, RZ, 0x7610, R12 ;  /* 0x00007610ff0c7816 */ /* 0x000fc8000000000c */
[----:B------:R0:W4:Y:S01]  /*23d80*/  @!P2 LDG.E.U16 R165, desc[UR60][R18.64] ;  /* 0x0000003c12a5a981 */ /* 0x000122000c1e1500 */
[----:B-1----:R-:W-:-:S04]  /*23d90*/  SHF.R.U32.HI R164, RZ, 0x6, R152 ;  /* 0x00000006ffa47819 */ /* 0x002fc80000011698 */
[----:B------:R-:W-:-:S04]  /*23da0*/  SGXT.U32 R164, R164, 0x1 ;  /* 0x00000001a4a4781a */ /* 0x000fc80000000000 */
[----:B------:R-:W-:-:S04]  /*23db0*/  LOP3.LUT R164, R164, 0x98, RZ, 0xfc, !PT ;  /* 0x00000098a4a47812 */ /* 0x000fc800078efcff */
[----:B------:R-:W-:Y:S01]  /*23dc0*/  ISETP.GE.AND P0, PT, R164, R20, PT ;  /* 0x00000014a400720c */ /* 0x000fe20003f06270 */
[----:B0-----:R-:W-:Y:S01]  /*23dd0*/  @!P3 IMAD.MOV.U32 R19, RZ, RZ, R163 ;  /* 0x000000ffff13b224 */ /* 0x001fe200078e00a3 */
[----:B------:R-:W-:Y:S01]  /*23de0*/  PRMT R23, RZ, 0x7610, R23 ;  /* 0x00007610ff177816 */ /* 0x000fe20000000017 */
[----:B------:R-:W0:Y:S01]  /*23df0*/  S2R R154, SR_TID.X ;  /* 0x00000000009a7919 */ /* 0x000e220000002100 */
        /* <DEDUP_REMOVED lines=8> */
[----:B0-----:R-:W-:Y:S01]  /*23e80*/  SHF.R.U32.HI R156, RZ, 0x6, R154 ;  /* 0x00000006ff9c7819 */ /* 0x001fe2000001169a */
[----:B--2---:R-:W-:-:S05]  /*23e90*/  @!P3 IMAD.MOV.U32 R18, RZ, RZ, R162 ;  /* 0x000000ffff12b224 */ /* 0x004fca00078e00a2 */
[----:B------:R3:W2:Y:S02]  /*23ea0*/  @!P3 LDG.E.U16 R12, desc[UR60][R18.64] ;  /* 0x0000003c120cb981 */ /* 0x0006a4000c1e1500 */
[----:B---3--:R-:W-:Y:S02]  /*23eb0*/  @!P0 IMAD.MOV.U32 R18, RZ, RZ, R158 ;  /* 0x000000ffff128224 */ /* 0x008fe400078e009e */
[----:B------:R-:W-:-:S05]  /*23ec0*/  @!P0 IMAD.MOV.U32 R19, RZ, RZ, R160 ;  /* 0x000000ffff138224 */ /* 0x000fca00078e00a0 */
[----:B------:R0:W3:Y:S04]  /*23ed0*/  @!P0 LDG.E.U16 R23, desc[UR60][R18.64] ;  /* 0x0000003c12178981 */ /* 0x0000e8000c1e1500 */
[----:B----4-:R1:W-:Y:S04]  /*23ee0*/  STL [R1+0x211c], R14 ;  /* 0x00211c0e01007387 */ /* 0x0103e80000100800 */
[----:B------:R-:W4:Y:S04]  /*23ef0*/  LDL R157, [R1+0x16a8] ;  /* 0x0016a800019d7983 */ /* 0x000f280000100800 */
[----:B------:R-:W4:Y:S01]  /*23f00*/  LDL R154, [R1+0x16ac] ;  /* 0x0016ac00019a7983 */ /* 0x000f220000100800 */
[----:B------:R-:W-:-:S03]  /*23f10*/  SGXT.U32 R156, R156, 0x1 ;  /* 0x000000019c9c781a */ /* 0x000fc60000000000 */
[----:B------:R-:W4:Y:S01]  /*23f20*/  LDL R159, [R1+0x16a0] ;  /* 0x0016a000019f7983 */ /* 0x000f220000100800 */
[----:B------:R-:W-:Y:S02]  /*23f30*/  LOP3.LUT R164, R156, 0x9c, RZ, 0xfc, !PT ;  /* 0x0000009c9ca47812 */ /* 0x000fe400078efcff */
[----:B------:R-:W0:Y:S01]  /*23f40*/  S2R R156, SR_TID.X ;  /* 0x00000000009c7919 */ /* 0x000e220000002100 */
[----:B------:R-:W4:Y:S04]  /*23f50*/  LDL R0, [R1+0x16a4] ;  /* 0x0016a40001007983 */ /* 0x000f280000100800 */
[----:B-1----:R-:W4:Y:S01]  /*23f60*/  LDL R14, [R1+0x169c] ;  /* 0x00169c00010e7983 */ /* 0x002f220000100800 */
[----:B0-----:R-:W-:-:S04]  /*23f70*/  SHF.R.U32.HI R156, RZ, 0x6, R156 ;  /* 0x00000006ff9c7819 */ /* 0x001fc8000001169c */
[----:B------:R-:W-:-:S04]  /*23f80*/  SGXT.U32 R156, R156, 0x1 ;  /* 0x000000019c9c781a */ /* 0x000fc80000000000 */
[----:B------:R-:W-:Y:S02]  /*23f90*/  LOP3.LUT R162, R156, 0x9e, RZ, 0xfc, !PT ;  /* 0x0000009e9ca27812 */ /* 0x000fe400078efcff */
[----:B------:R-:W0:Y:S02]  /*23fa0*/  S2R R156, SR_TID.X ;  /* 0x00000000009c7919 */ /* 0x000e240000002100 */
[-C--:B------:R-:W-:Y:S02]  /*23fb0*/  ISETP.GE.AND P3, PT, R162, R20.reuse, PT ;  /* 0x00000014a200720c */ /* 0x080fe40003f66270 */
[----:B0-----:R-:W-:Y:S01]  /*23fc0*/  SHF.R.U32.HI R162, RZ, 0x6, R156 ;  /* 0x00000006ffa27819 */ /* 0x001fe2000001169c */
[----:B------:R-:W-:Y:S02]  /*23fd0*/  @!P1 IMAD.MOV.U32 R19, RZ, RZ, R161 ;  /* 0x000000ffff139224 */ /* 0x000fe400078e00a1 */
[----:B------:R-:W-:Y:S01]  /*23fe0*/  @!P1 IMAD.MOV.U32 R18, RZ, RZ, R152 ;  /* 0x000000ffff129224 */ /* 0x000fe200078e0098 */
[----:B------:R-:W-:-:S02]  /*23ff0*/  ISETP.GE.AND P2, PT, R164, R20, PT ;  /* 0x00000014a400720c */ /* 0x000fc40003f46270 */
[----:B------:R-:W-:-:S06]  /*24000*/  PRMT R13, RZ, 0x7610, R13 ;  /* 0x00007610ff0d7816 */ /* 0x000fcc000000000d */
[----:B------:R4:W4:Y:S01]  /*24010*/  @!P1 LDG.E.U16 R13, desc[UR60][R18.64] ;  /* 0x0000003c120d9981 */ /* 0x000922000c1e1500 */
[----:B------:R-:W-:-:S03]  /*24020*/  PRMT R22, RZ, 0x7610, R22 ;  /* 0x00007610ff167816 */ /* 0x000fc60000000016 */
[----:B--2---:R-:W-:Y:S04]  /*24030*/  STL [R1+0x20d8], R12 ;  /* 0x0020d80c01007387 */ /* 0x004fe80000100800 */
[----:B------:R-:W2:Y:S04]  /*24040*/  LDL R160, [R1+0x1698] ;  /* 0x0016980001a07983 */ /* 0x000ea80000100800 */
[----:B------:R-:W2:Y:S04]  /*24050*/  LDL R158, [R1+0x1690] ;  /* 0x00169000019e7983 */ /* 0x000ea80000100800 */
[----:B------:R-:W2:Y:S04]  /*24060*/  LDL R156, [R1+0x1694] ;  /* 0x00169400019c7983 */ /* 0x000ea80000100800 */
[----:B---3--:R0:W-:Y:S04]  /*24070*/  STL [R1+0x44], R23 ;  /* 0x0000441701007387 */ /* 0x0081e80000100800 */
[----:B------:R-:W3:Y:S01]  /*24080*/  LDL R152, [R1+0x1688] ;  /* 0x0016880001987983 */ /* 0x000ee20000100800 */
[----:B0-----:R-:W0:Y:S02]  /*24090*/  S2R R23, SR_TID.X ;  /* 0x0000000000177919 */ /* 0x001e240000002100 */
[----:B0-----:R-:W-:-:S02]  /*240a0*/  SHF.R.U32.HI R161, RZ, 0x6, R23 ;  /* 0x00000006ffa17819 */ /* 0x001fc40000011617 */
[----:B------:R-:W3:Y:S01]  /*240b0*/  LDL R23, [R1+0x168c] ;  /* 0x00168c0001177983 */ /* 0x000ee20000100800 */
[----:B----4-:R-:W-:Y:S02]  /*240c0*/  @!P2 IMAD.MOV.U32 R18, RZ, RZ, R154 ;  /* 0x000000ffff12a224 */ /* 0x010fe400078e009a */
[----:B------:R-:W-:-:S05]  /*240d0*/  @!P2 IMAD.MOV.U32 R19, RZ, RZ, R157 ;  /* 0x000000ffff13a224 */ /* 0x000fca00078e009d */
[----:B------:R0:W4:Y:S01]  /*240e0*/  @!P2 LDG.E.U16 R22, desc[UR60][R18.64] ;  /* 0x0000003c1216a981 */ /* 0x000122000c1e1500 */
[----:B------:R-:W-:Y:S02]  /*240f0*/  SGXT.U32 R162, R162, 0x1 ;  /* 0x00000001a2a2781a */ /* 0x000fe40000000000 */
[----:B------:R-:W-:Y:S02]  /*24100*/  SGXT.U32 R161, R161, 0x1 ;  /* 0x00000001a1a1781a */ /* 0x000fe40000000000 */
[----:B------:R-:W-:-:S04]  /*24110*/  LOP3.LUT R162, R162, 0xa0, RZ, 0xfc, !PT ;  /* 0x000000a0a2a27812 */ /* 0x000fc800078efcff */
[----:B------:R-:W-:Y:S02]  /*24120*/  ISETP.GE.AND P0, PT, R162, R20, PT ;  /* 0x00000014a200720c */ /* 0x000fe40003f06270 */
[----:B------:R-:W-:Y:S02]  /*24130*/  LOP3.LUT R162, R161, 0xa2, RZ, 0xfc, !PT ;  /* 0x000000a2a1a27812 */ /* 0x000fe400078efcff */
[----:B------:R-:W1:Y:S01]  /*24140*/  S2R R161, SR_TID.X ;  /* 0x0000000000a17919 */ /* 0x000e620000002100 */
[----:B------:R-:W-:Y:S01]  /*24150*/  PRMT R11, RZ, 0x7610, R11 ;  /* 0x00007610ff0b7816 */ /* 0x000fe2000000000b */
[----:B0-----:R-:W-:Y:S02]  /*24160*/  @!P3 IMAD.MOV.U32 R18, RZ, RZ, R0 ;  /* 0x000000ffff12b224 */ /* 0x001fe400078e0000 */
[----:B------:R-:W-:Y:S01]  /*24170*/  @!P3 IMAD.MOV.U32 R19, RZ, RZ, R159 ;  /* 0x000000ffff13b224 */ /* 0x000fe200078e009f */
[----:B------:R-:W-:-:S04]  /*24180*/  PRMT R155, RZ, 0x7610, R155 ;  /* 0x00007610ff9b7816 */ /* 0x000fc8000000009b */
[----:B------:R0:W4:Y:S02]  /*24190*/  @!P3 LDG.E.U16 R11, desc[UR60][R18.64] ;  /* 0x0000003c120bb981 */ /* 0x000124000c1e1500 */
[----:B0-----:R-:W-:Y:S01]  /*241a0*/  @!P0 IMAD.MOV.U32 R18, RZ, RZ, R14 ;  /* 0x000000ffff128224 */ /* 0x001fe200078e000e */
[----:B------:R-:W-:Y:S02]  /*241b0*/  ISETP.GE.AND P1, PT, R162, R20, PT ;  /* 0x00000014a200720c */ /* 0x000fe40003f26270 */
[----:B-1----:R-:W-:-:S04]  /*241c0*/  SHF.R.U32.HI R161, RZ, 0x6, R161 ;  /* 0x00000006ffa17819 */ /* 0x002fc800000116a1 */
[----:B------:R-:W-:-:S04]  /*241d0*/  SGXT.U32 R161, R161, 0x1 ;  /* 0x00000001a1a1781a */ /* 0x000fc80000000000 */
[----:B------:R-:W-:-:S04]  /*241e0*/  LOP3.LUT R161, R161, 0xa4, RZ, 0xfc, !PT ;  /* 0x000000a4a1a17812 */ /* 0x000fc800078efcff */
[----:B------:R-:W-:Y:S02]  /*241f0*/  ISETP.GE.AND P2, PT, R161, R20, PT ;  /* 0x00000014a100720c */ /* 0x000fe40003f46270 */
[----:B------:R-:W-:Y:S02]  /*24200*/  PRMT R12, RZ, 0x7610, R12 ;  /* 0x00007610ff0c7816 */ /* 0x000fe4000000000c */
[----:B------:R-:W-:Y:S01]  /*24210*/  PRMT R153, RZ, 0x7610, R153 ;  /* 0x00007610ff997816 */ /* 0x000fe20000000099 */
[----:B------:R-:W-:Y:S04]  /*24220*/  STL [R1+0x4c], R165 ;  /* 0x00004ca501007387 */ /* 0x000fe80000100800 */
[----:B------:R-:W-:Y:S04]  /*24230*/  STL [R1+0x2120], R13 ;  /* 0x0021200d01007387 */ /* 0x000fe80000100800 */
[----:B------:R-:W4:Y:S04]  /*24240*/  LDL R157, [R1+0x1680] ;  /* 0x00168000019d7983 */ /* 0x000f280000100800 */
[----:B------:R-:W4:Y:S01]  /*24250*/  LDL R154, [R1+0x1684] ;  /* 0x00168400019a7983 */ /* 0x000f220000100800 */
[----:B--2---:R-:W-:-:S05]  /*24260*/  @!P0 IMAD.MOV.U32 R19, RZ, RZ, R160 ;  /* 0x000000ffff138224 */ /* 0x004fca00078e00a0 */
[----:B------:R0:W2:Y:S02]  /*24270*/  @!P0 LDG.E.U16 R155, desc[UR60][R18.64] ;  /* 0x0000003c129b8981 */ /* 0x0000a4000c1e1500 */
[----:B0-----:R-:W-:Y:S02]  /*24280*/  @!P1 IMAD.MOV.U32 R18, RZ, RZ, R156 ;  /* 0x000000ffff129224 */ /* 0x001fe400078e009c */
[----:B------:R-:W-:-:S05]  /*24290*/  @!P1 IMAD.MOV.U32 R19, RZ, RZ, R158 ;  /* 0x000000ffff139224 */ /* 0x000fca00078e009e */
[----:B------:R3:W2:Y:S02]  /*242a0*/  @!P1 LDG.E.U16 R12, desc[UR60][R18.64] ;  /* 0x0000003c120c9981 */ /* 0x0006a4000c1e1500 */
[----:B---3--:R-:W-:Y:S02]  /*242b0*/  @!P2 IMAD.MOV.U32 R19, RZ, RZ, R152 ;  /* 0x000000ffff13a224 */ /* 0x008fe400078e0098 */
[----:B------:R-:W-:-:S05]  /*242c0*/  @!P2 IMAD.MOV.U32 R18, RZ, RZ, R23 ;  /* 0x000000ffff12a224 */ /* 0x000fca00078e0017 */
[----:B------:R0:W3:Y:S04]  /*242d0*/  @!P2 LDG.E.U16 R153, desc[UR60][R18.64] ;  /* 0x0000003c1299a981 */ /* 0x0000e8000c1e1500 */
[----:B----4-:R1:W-:Y:S04]  /*242e0*/  STL [R1+0x3c], R22 ;  /* 0x00003c1601007387 */ /* 0x0103e80000100800 */
[----:B------:R-:W4:Y:S01]  /*242f0*/  LDL R0, [R1+0x167c] ;  /* 0x00167c0001007983 */ /* 0x000f220000100800 */
[----:B-1----:R-:W1:Y:S02]  /*24300*/  S2R R22, SR_TID.X ;  /* 0x0000000000167919 */ /* 0x002e640000002100 */
[----:B-1----:R-:W-:-:S02]  /*24310*/  SHF.R.U32.HI R159, RZ, 0x6, R22 ;  /* 0x00000006ff9f7819 */ /* 0x002fc40000011616 */
[----:B------:R-:W4:Y:S04]  /*24320*/  LDL R22, [R1+0x1678] ;  /* 0x0016780001167983 */ /* 0x000f280000100800 */
[----:B------:R-:W-:Y:S04]  /*24330*/  STL [R1+0x20dc], R11 ;  /* 0x0020dc0b01007387 */ /* 0x000fe80000100800 */
[----:B------:R-:W4:Y:S04]  /*24340*/  LDL R14, [R1+0x1670] ;  /* 0x00167000010e7983 */ /* 0x000f280000100800 */
[----:B------:R-:W4:Y:S01]  /*24350*/  LDL R13, [R1+0x1674] ;  /* 0x00167400010d7983 */ /* 0x000f220000100800 */
[----:B------:R-:W-:-:S04]  /*24360*/  SGXT.U32 R159, R159, 0x1 ;  /* 0x000000019f9f781a */ /* 0x000fc80000000000 */
[----:B------:R-:W-:Y:S02]  /*24370*/  LOP3.LUT R161, R159, 0xa6, RZ, 0xfc, !PT ;  /* 0x000000a69fa17812 */ /* 0x000fe400078efcff */
[----:B------:R-:W1:Y:S02]  /*24380*/  S2R R159, SR_TID.X ;  /* 0x00000000009f7919 */ /* 0x000e640000002100 */
[----:B------:R-:W-:-:S13]  /*24390*/  ISETP.GE.AND P3, PT, R161, R20, PT ;  /* 0x00000014a100720c */ /* 0x000fda0003f66270 */
[----:B0-----:R-:W-:Y:S02]  /*243a0*/  @!P3 IMAD.MOV.U32 R19, RZ, RZ, R157 ;  /* 0x000000ffff13b224 */ /* 0x001fe400078e009d */
[----:B------:R-:W-:Y:S01]  /*243b0*/  @!P3 IMAD.MOV.U32 R18, RZ, RZ, R154 ;  /* 0x000000ffff12b224 */ /* 0x000fe200078e009a */
[----:B-1----:R-:W-:-:S04]  /*243c0*/  SHF.R.U32.HI R159, RZ, 0x6, R159 ;  /* 0x00000006ff9f7819 */ /* 0x002fc8000001169f */
[----:B------:R-:W-:-:S04]  /*243d0*/  SGXT.U32 R159, R159, 0x1 ;  /* 0x000000019f9f781a */ /* 0x000fc80000000000 */
[----:B------:R-:W-:-:S04]  /*243e0*/  LOP3.LUT R159, R159, 0xa8, RZ, 0xfc, !PT ;  /* 0x000000a89f9f7812 */ /* 0x000fc800078efcff */
[----:B------:R-:W-:Y:S02]  /*243f0*/  ISETP.GE.AND P0, PT, R159, R20, PT ;  /* 0x000000149f00720c */ /* 0x000fe40003f06270 */
[----:B------:R-:W-:Y:S02]  /*24400*/  PRMT R10, RZ, 0x7610, R10 ;  /* 0x00007610ff0a7816 */ /* 0x000fe4000000000a */
[----:B------:R-:W-:-:S04]  /*24410*/  PRMT R6, RZ, 0x7610, R6 ;  /* 0x00007610ff067816 */ /* 0x000fc80000000006 */
[----:B------:R4:W4:Y:S04]  /*24420*/  @!P3 LDG.E.U16 R10, desc[UR60][R18.64] ;  /* 0x0000003c120ab981 */ /* 0x000928000c1e1500 */
[----:B--2---:R0:W-:Y:S04]  /*24430*/  STL [R1+0x34], R155 ;  /* 0x0000349b01007387 */ /* 0x0041e80000100800 */
[----:B------:R-:W2:Y:S01]  /*24440*/  LDL R156, [R1+0x1668] ;  /* 0x00166800019c7983 */ /* 0x000ea20000100800 */
[----:B0-----:R-:W0:Y:S02]  /*24450*/  S2R R155, SR_TID.X ;  /* 0x00000000009b7919 */ /* 0x001e240000002100 */
[----:B0-----:R-:W-:-:S02]  /*24460*/  SHF.R.U32.HI R158, RZ, 0x6, R155 ;  /* 0x00000006ff9e7819 */ /* 0x001fc4000001169b */
[----:B------:R-:W2:Y:S04]  /*24470*/  LDL R155, [R1+0x166c] ;  /* 0x00166c00019b7983 */ /* 0x000ea80000100800 */
[----:B------:R-:W-:Y:S04]  /*24480*/  STL [R1+0x2124], R12 ;  /* 0x0021240c01007387 */ /* 0x000fe80000100800 */
        /* <DEDUP_REMOVED lines=10> */
[----:B------:R-:W-:-:S04]  /*24530*/  SGXT.U32 R158, R158, 0x1 ;  /* 0x000000019e9e781a */ /* 0x000fc80000000000 */
[----:B------:R-:W-:Y:S02]  /*24540*/  LOP3.LUT R159, R158, 0xaa, RZ, 0xfc, !PT ;  /* 0x000000aa9e9f7812 */ /* 0x000fe400078efcff */
[----:B------:R-:W1:Y:S01]  /*24550*/  S2R R158, SR_TID.X ;  /* 0x00000000009e7919 */ /* 0x000e620000002100 */
[----:B------:R-:W-:Y:S02]  /*24560*/  SGXT.U32 R157, R157, 0x1 ;  /* 0x000000019d9d781a */ /* 0x000fe40000000000 */
[----:B-1----:R-:W-:-:S04]  /*24570*/  SHF.R.U32.HI R158, RZ, 0x6, R158 ;  /* 0x00000006ff9e7819 */ /* 0x002fc8000001169e */
[----:B------:R-:W-:-:S04]  /*24580*/  SGXT.U32 R158, R158, 0x1 ;  /* 0x000000019e9e781a */ /* 0x000fc80000000000 */
[----:B------:R-:W-:-:S04]  /*24590*/  LOP3.LUT R158, R158, 0xac, RZ, 0xfc, !PT ;  /* 0x000000ac9e9e7812 */ /* 0x000fc800078efcff */
[-C--:B------:R-:W-:Y:S02]  /*245a0*/  ISETP.GE.AND P2, PT, R158, R20.reuse, PT ;  /* 0x000000149e00720c */ /* 0x080fe40003f46270 */
[----:B------:R-:W-:Y:S02]  /*245b0*/  LOP3.LUT R158, R157, 0xae, RZ, 0xfc, !PT ;  /* 0x000000ae9d9e7812 */ /* 0x000fe400078efcff */
[----:B------:R-:W1:Y:S01]  /*245c0*/  S2R R157, SR_TID.X ;  /* 0x00000000009d7919 */ /* 0x000e620000002100 */
[-C--:B------:R-:W-:Y:S02]  /*245d0*/  ISETP.GE.AND P1, PT, R159, R20.reuse, PT ;  /* 0x000000149f00720c */ /* 0x080fe40003f26270 */
[----:B------:R-:W-:Y:S02]  /*245e0*/  PRMT R11, RZ, 0x7610, R11 ;  /* 0x00007610ff0b7816 */ /* 0x000fe4000000000b */
[----:B------:R-:W-:Y:S02]  /*245f0*/  ISETP.GE.AND P3, PT, R158, R20, PT ;  /* 0x000000149e00720c */ /* 0x000fe40003f66270 */
[----:B------:R-:W-:-:S07]  /*24600*/  PRMT R12, RZ, 0x7610, R12 ;  /* 0x00007610ff0c7816 */ /* 0x000fce000000000c */
[----:B0-----:R-:W-:Y:S02]  /*24610*/  @!P1 IMAD.MOV.U32 R18, RZ, RZ, R13 ;  /* 0x000000ffff129224 */ /* 0x001fe400078e000d */
[----:B------:R-:W-:-:S05]  /*24620*/  @!P1 IMAD.MOV.U32 R19, RZ, RZ, R14 ;  /* 0x000000ffff139224 */ /* 0x000fca00078e000e */
[----:B------:R2:W4:Y:S01]  /*24630*/  @!P1 LDG.E.U16 R11, desc[UR60][R18.64] ;  /* 0x0000003c120b9981 */ /* 0x000522000c1e1500 */
[----:B-1----:R-:W-:-:S04]  /*24640*/  SHF.R.U32.HI R157, RZ, 0x6, R157 ;  /* 0x00000006ff9d7819 */ /* 0x002fc8000001169d */
[----:B------:R-:W-:-:S04]  /*24650*/  SGXT.U32 R157, R157, 0x1 ;  /* 0x000000019d9d781a */ /* 0x000fc80000000000 */
[----:B------:R-:W-:-:S04]  /*24660*/  LOP3.LUT R157, R157, 0xb0, RZ, 0xfc, !PT ;  /* 0x000000b09d9d7812 */ /* 0x000fc800078efcff */
[----:B------:R-:W-:Y:S02]  /*24670*/  ISETP.GE.AND P0, PT, R157, R20, PT ;  /* 0x000000149d00720c */ /* 0x000fe40003f06270 */
[----:B------:R-:W-:Y:S02]  /*24680*/  PRMT R4, RZ, 0x7610, R4 ;  /* 0x00007610ff047816 */ /* 0x000fe40000000004 */
[----:B------:R-:W-:Y:S01]  /*24690*/  PRMT R5, RZ, 0x7610, R5 ;  /* 0x00007610ff057816 */ /* 0x000fe20000000005 */
[----:B------:R-:W-:Y:S04]  /*246a0*/  STL [R1+0x20e0], R10 ;  /* 0x0020e00a01007387 */ /* 0x000fe80000100800 */
[----:B------:R-:W4:Y:S04]  /*246b0*/  LDL R22, [R1+0x1650] ;  /* 0x0016500001167983 */ /* 0x000f280000100800 */
[----:B------:R-:W4:Y:S01]  /*246c0*/  LDL R0, [R1+0x1654] ;  /* 0x0016540001007983 */ /* 0x000f220000100800 */
[----:B--2---:R-:W-:-:S02]  /*246d0*/  @!P2 IMAD.MOV.U32 R19, RZ, RZ, R156 ;  /* 0x000000ffff13a224 */ /* 0x004fc400078e009c */
[----:B------:R-:W-:-:S05]  /*246e0*/  @!P2 IMAD.MOV.U32 R18, RZ, RZ, R155 ;  /* 0x000000ffff12a224 */ /* 0x000fca00078e009b */
        /* <DEDUP_REMOVED lines=8> */
[----:B------:R-:W4:Y:S04]  /*24770*/  LDL R14, [R1+0x1648] ;  /* 0x00164800010e7983 */ /* 0x000f280000100800 */
[----:B------:R-:W4:Y:S01]  /*24780*/  LDL R13, [R1+0x164c] ;  /* 0x00164c00010d7983 */ /* 0x000f220000100800 */
[----:B-1----:R-:W1:Y:S02]  /*24790*/  S2R R6, SR_TID.X ;  /* 0x0000000000067919 */ /* 0x002e640000002100 */
[----:B-1----:R-:W-:-:S04]  /*247a0*/  SHF.R.U32.HI R6, RZ, 0x6, R6 ;  /* 0x00000006ff067819 */ /* 0x002fc80000011606 */
[----:B------:R-:W-:-:S04]  /*247b0*/  SGXT.U32 R6, R6, 0x1 ;  /* 0x000000010606781a */ /* 0x000fc80000000000 */
[----:B------:R-:W-:Y:S02]  /*247c0*/  LOP3.LUT R157, R6, 0xb2, RZ, 0xfc, !PT ;  /* 0x000000b2069d7812 */ /* 0x000fe400078efcff */
[----:B------:R-:W1:Y:S01]  /*247d0*/  S2R R6, SR_TID.X ;  /* 0x0000000000067919 */ /* 0x000e620000002100 */
[----:B------:R2:W-:Y:S01]  /*247e0*/  STL [R1+0x2128], R11 ;  /* 0x0021280b01007387 */ /* 0x0005e20000100800 */
[----:B------:R-:W-:Y:S02]  /*247f0*/  ISETP.GE.AND P1, PT, R157, R20, PT ;  /* 0x000000149d00720c */ /* 0x000fe40003f26270 */
[----:B-1----:R-:W-:-:S04]  /*24800*/  SHF.R.U32.HI R6, RZ, 0x6, R6 ;  /* 0x00000006ff067819 */ /* 0x002fc80000011606 */
[----:B------:R-:W-:-:S04]  /*24810*/  SGXT.U32 R6, R6, 0x1 ;  /* 0x000000010606781a */ /* 0x000fc80000000000 */
[----:B------:R-:W-:-:S04]  /*24820*/  LOP3.LUT R155, R6, 0xb4, RZ, 0xfc, !PT ;  /* 0x000000b4069b7812 */ /* 0x000fc800078efcff */
[----:B------:R-:W-:Y:S02]  /*24830*/  ISETP.GE.AND P2, PT, R155, R20, PT ;  /* 0x000000149b00720c */ /* 0x000fe40003f46270 */
[----:B------:R-:W-:Y:S02]  /*24840*/  PRMT R10, RZ, 0x7610, R10 ;  /* 0x00007610ff0a7816 */ /* 0x000fe4000000000a */
[----:B------:R-:W-:Y:S01]  /*24850*/  PRMT R3, RZ, 0x7610, R3 ;  /* 0x00007610ff037816 */ /* 0x000fe20000000003 */
[----:B0-----:R-:W-:Y:S02]  /*24860*/  @!P1 IMAD.MOV.U32 R19, RZ, RZ, R22 ;  /* 0x000000ffff139224 */ /* 0x001fe400078e0016 */
[----:B------:R-:W-:-:S05]  /*24870*/  @!P1 IMAD.MOV.U32 R18, RZ, RZ, R0 ;  /* 0x000000ffff129224 */ /* 0x000fca00078e0000 */
[----:B------:R4:W4:Y:S04]  /*24880*/  @!P1 LDG.E.U16 R10, desc[UR60][R18.64] ;  /* 0x0000003c120a9981 */ /* 0x000928000c1e1500 */
[----:B--2---:R0:W-:Y:S04]  /*24890*/  STL [R1+0x1c], R12 ;  /* 0x00001c0c01007387 */ /* 0x0041e80000100800 */
[----:B------:R-:W2:Y:S04]  /*248a0*/  LDL R11, [R1+0x1644] ;  /* 0x00164400010b7983 */ /* 0x000ea80000100800 */
[----:B------:R-:W2:Y:S04]  /*248b0*/  LDL R152, [R1+0x1638] ;  /* 0x0016380001987983 */ /* 0x000ea80000100800 */
[----:B0-----:R-:W2:Y:S04]  /*248c0*/  LDL R12, [R1+0x1640] ;  /* 0x00164000010c7983 */ /* 0x001ea80000100800 */
[----:B------:R-:W2:Y:S04]  /*248d0*/  LDL R23, [R1+0x163c] ;  /* 0x00163c0001177983 */ /* 0x000ea80000100800 */
[----:B------:R0:W-:Y:S04]  /*248e0*/  STL [R1+0x20e4], R4 ;  /* 0x0020e40401007387 */ /* 0x0001e80000100800 */
[----:B---3--:R1:W-:Y:S04]  /*248f0*/  STL [R1+0x14], R5 ;  /* 0x0000140501007387 */ /* 0x0083e80000100800 */
[----:B0-----:R-:W3:Y:S01]  /*24900*/  LDL R4, [R1+0x1634] ;  /* 0x0016340001047983 */ /* 0x001ee20000100800 */
[----:B----4-:R-:W-:Y:S01]  /*24910*/  @!P2 IMAD.MOV.U32 R19, RZ, RZ, R14 ;  /* 0x000000ffff13a224 */ /* 0x010fe200078e000e */
[----:B------:R-:W0:Y:S02]  /*24920*/  S2R R6, SR_TID.X ;  /* 0x0000000000067919 */ /* 0x000e240000002100 */
[----:B-1----:R-:W4:Y:S01]  /*24930*/  LDL R5, [R1+0x1630] ;  /* 0x0016300001057983 */ /* 0x002f220000100800 */
[----:B------:R-:W-:Y:S01]  /*24940*/  @!P2 IMAD.MOV.U32 R18, RZ, RZ, R13 ;  /* 0x000000ffff12a224 */ /* 0x000fe200078e000d */
[----:B------:R-:W-:-:S02]  /*24950*/  PRMT R9, RZ, 0x7610, R9 ;  /* 0x00007610ff097816 */ /* 0x000fc40000000009 */
[----:B------:R-:W-:Y:S01]  /*24960*/  PRMT R17, RZ, 0x7610, R17 ;  /* 0x00007610ff117816 */ /* 0x000fe20000000011 */
[----:B------:R-:W4:Y:S04]  /*24970*/  LDL R22, [R1+0x1628] ;  /* 0x0016280001167983 */ /* 0x000f280000100800 */
[----:B------:R2:W4:Y:S01]  /*24980*/  @!P2 LDG.E.U16 R3, desc[UR60][R18.64] ;  /* 0x0000003c1203a981 */ /* 0x000522000c1e1500 */
[----:B------:R-:W-:-:S03]  /*24990*/  PRMT R15, RZ, 0x7610, R15 ;  /* 0x00007610ff0f7816 */ /* 0x000fc6000000000f */
[----:B------:R-:W4:Y:S01]  /*249a0*/  LDL R0, [R1+0x162c] ;  /* 0x00162c0001007983 */ /* 0x000f220000100800 */
[----:B0-----:R-:W-:-:S04]  /*249b0*/  SHF.R.U32.HI R6, RZ, 0x6, R6 ;  /* 0x00000006ff067819 */ /* 0x001fc80000011606 */
[----:B------:R-:W-:-:S04]  /*249c0*/  SGXT.U32 R6, R6, 0x1 ;  /* 0x000000010606781a */ /* 0x000fc80000000000 */
[----:B------:R-:W-:Y:S02]  /*249d0*/  LOP3.LUT R155, R6, 0xb6, RZ, 0xfc, !PT ;  /* 0x000000b6069b7812 */ /* 0x000fe400078efcff */
[----:B------:R-:W0:Y:S02]  /*249e0*/  S2R R6, SR_TID.X ;  /* 0x0000000000067919 */ /* 0x000e240000002100 */
[----:B0-----:R-:W-:-:S04]  /*249f0*/  SHF.R.U32.HI R6, RZ, 0x6, R6 ;  /* 0x00000006ff067819 */ /* 0x001fc80000011606 */
[----:B------:R-:W-:-:S04]  /*24a00*/  SGXT.U32 R6, R6, 0x1 ;  /* 0x000000010606781a */ /* 0x000fc80000000000 */
[----:B------:R-:W-:Y:S02]  /*24a10*/  LOP3.LUT R153, R6, 0xb8, RZ, 0xfc, !PT ;  /* 0x000000b806997812 */ /* 0x000fe400078efcff */
[----:B------:R-:W0:Y:S01]  /*24a20*/  S2R R6, SR_TID.X ;  /* 0x0000000000067919 */ /* 0x000e220000002100 */
[-C--:B------:R-:W-:Y:S02]  /*24a30*/  ISETP.GE.AND P3, PT, R155, R20.reuse, PT ;  /* 0x000000149b00720c */ /* 0x080fe40003f66270 */
[----:B------:R-:W-:Y:S02]  /*24a40*/  ISETP.GE.AND P0, PT, R153, R20, PT ;  /* 0x000000149900720c */ /* 0x000fe40003f06270 */
[----:B0-----:R-:W-:-:S04]  /*24a50*/  SHF.R.U32.HI R6, RZ, 0x6, R6 ;  /* 0x00000006ff067819 */ /* 0x001fc80000011606 */
[----:B------:R-:W-:-:S04]  /*24a60*/  SGXT.U32 R6, R6, 0x1 ;  /* 0x000000010606781a */ /* 0x000fc80000000000 */
[----:B------:R-:W-:-:S04]  /*24a70*/  LOP3.LUT R153, R6, 0xba, RZ, 0xfc, !PT ;  /* 0x000000ba06997812 */ /* 0x000fc800078efcff */
[----:B------:R-:W-:Y:S01]  /*24a80*/  ISETP.GE.AND P1, PT, R153, R20, PT ;  /* 0x000000149900720c */ /* 0x000fe20003f26270 */
[----:B------:R0:W-:Y:S04]  /*24a90*/  STL [R1+0x2130], R10 ;  /* 0x0021300a01007387 */ /* 0x0001e80000100800 */
[----:B------:R-:W4:Y:S04]  /*24aa0*/  LDL R14, [R1+0x1620] ;  /* 0x00162000010e7983 */ /* 0x000f280000100800 */
[----:B------:R-:W4:Y:S01]  /*24ab0*/  LDL R13, [R1+0x1624] ;  /* 0x00162400010d7983 */ /* 0x000f220000100800 */
[----:B--2---:R-:W-:-:S02]  /*24ac0*/  @!P3 IMAD.MOV.U32 R18, RZ, RZ, R11 ;  /* 0x000000ffff12b224 */ /* 0x004fc400078e000b */
[----:B------:R-:W-:-:S05]  /*24ad0*/  @!P3 IMAD.MOV.U32 R19, RZ, RZ, R12 ;  /* 0x000000ffff13b224 */ /* 0x000fca00078e000c */
[----:B------:R1:W2:Y:S02]  /*24ae0*/  @!P3 LDG.E.U16 R9, desc[UR60][R18.64] ;  /* 0x0000003c1209b981 */ /* 0x0002a4000c1e1500 */
[----:B-1----:R-:W-:Y:S02]  /*24af0*/  @!P0 IMAD.MOV.U32 R18, RZ, RZ, R23 ;  /* 0x000000ffff128224 */ /* 0x002fe400078e0017 */
[----:B------:R-:W-:-:S05]  /*24b00*/  @!P0 IMAD.MOV.U32 R19, RZ, RZ, R152 ;  /* 0x000000ffff138224 */ /* 0x000fca00078e0098 */
[----:B------:R3:W2:Y:S02]  /*24b10*/  @!P0 LDG.E.U16 R17, desc[UR60][R18.64] ;  /* 0x0000003c12118981 */ /* 0x0006a4000c1e1500 */
[----:B---3--:R-:W-:Y:S02]  /*24b20*/  @!P1 IMAD.MOV.U32 R18, RZ, RZ, R4 ;  /* 0x000000ffff129224 */ /* 0x008fe400078e0004 */
[----:B----4-:R-:W-:-:S05]  /*24b30*/  @!P1 IMAD.MOV.U32 R19, RZ, RZ, R5 ;  /* 0x000000ffff139224 */ /* 0x010fca00078e0005 */
[----:B------:R1:W3:Y:S04]  /*24b40*/  @!P1 LDG.E.U16 R15, desc[UR60][R18.64] ;  /* 0x0000003c120f9981 */ /* 0x0002e8000c1e1500 */
[----:B------:R-:W-:Y:S04]  /*24b50*/  STL [R1+0x20fc], R3 ;  /* 0x0020fc0301007387 */ /* 0x000fe80000100800 */
[----:B------:R-:W4:Y:S04]  /*24b60*/  LDL R12, [R1+0x1618] ;  /* 0x00161800010c7983 */ /* 0x000f280000100800 */
[----:B------:R-:W4:Y:S01]  /*24b70*/  LDL R11, [R1+0x161c] ;  /* 0x00161c00010b7983 */ /* 0x000f220000100800 */
[----:B------:R-:W0:Y:S01]  /*24b80*/  S2R R6, SR_TID.X ;  /* 0x0000000000067919 */ /* 0x000e220000002100 */
[----:B------:R-:W-:-:S02]  /*24b90*/  PRMT R252, RZ, 0x7610, R252 ;  /* 0x00007610fffc7816 */ /* 0x000fc400000000fc */
[----:B0-----:R-:W-:-:S04]  /*24ba0*/  SHF.R.U32.HI R6, RZ, 0x6, R6 ;  /* 0x00000006ff067819 */ /* 0x001fc80000011606 */
[----:B------:R-:W-:-:S04]  /*24bb0*/  SGXT.U32 R6, R6, 0x1 ;  /* 0x000000010606781a */ /* 0x000fc80000000000 */
[----:B------:R-:W-:-:S04]  /*24bc0*/  LOP3.LUT R6, R6, 0xbc, RZ, 0xfc, !PT ;  /* 0x000000bc06067812 */ /* 0x000fc800078efcff */
[----:B------:R-:W-:Y:S02]  /*24bd0*/  ISETP.GE.AND P2, PT, R6, R20, PT ;  /* 0x000000140600720c */ /* 0x000fe40003f46270 */
[----:B------:R-:W0:Y:S11]  /*24be0*/  S2R R6, SR_TID.X ;  /* 0x0000000000067919 */ /* 0x000e360000002100 */
[----:B-1----:R-:W-:-:S02]  /*24bf0*/  @!P2 IMAD.MOV.U32 R18, RZ, RZ, R0 ;  /* 0x000000ffff12a224 */ /* 0x002fc400078e0000 */
[----:B------:R-:W-:-:S05]  /*24c00*/  @!P2 IMAD.MOV.U32 R19, RZ, RZ, R22 ;  /* 0x000000ffff13a224 */ /* 0x000fca00078e0016 */
[----:B------:R1:W4:Y:S01]  /*24c10*/  @!P2 LDG.E.U16 R252, desc[UR60][R18.64] ;  /* 0x0000003c12fca981 */ /* 0x000322000c1e1500 */
[--C-:B0-----:R-:W-:Y:S02]  /*24c20*/  SHF.R.U32.HI R153, RZ, 0x6, R6.reuse ;  /* 0x00000006ff997819 */ /* 0x101fe40000011606 */
[----:B------:R-:W-:Y:S02]  /*24c30*/  SHF.R.U32.HI R6, RZ, 0x6, R6 ;  /* 0x00000006ff067819 */ /* 0x000fe40000011606 */
[----:B------:R-:W-:Y:S02]  /*24c40*/  SGXT.U32 R153, R153, 0x1 ;  /* 0x000000019999781a */ /* 0x000fe40000000000 */
[----:B------:R-:W-:Y:S02]  /*24c50*/  SGXT.U32 R6, R6, 0x1 ;  /* 0x000000010606781a */ /* 0x000fe40000000000 */
[----:B------:R-:W-:Y:S02]  /*24c60*/  LOP3.LUT R153, R153, 0xbe, RZ, 0xfc, !PT ;  /* 0x000000be99997812 */ /* 0x000fe400078efcff */
[----:B------:R-:W-:-:S02]  /*24c70*/  LOP3.LUT R6, R6, 0xc0, RZ, 0xfc, !PT ;  /* 0x000000c006067812 */ /* 0x000fc400078efcff */
[-C--:B------:R-:W-:Y:S02]  /*24c80*/  ISETP.GE.AND P3, PT, R153, R20.reuse, PT ;  /* 0x000000149900720c */ /* 0x080fe40003f66270 */
[----:B------:R-:W-:Y:S02]  /*24c90*/  ISETP.GE.AND P0, PT, R6, R20, PT ;  /* 0x000000140600720c */ /* 0x000fe40003f06270 */
[----:B------:R-:W-:Y:S02]  /*24ca0*/  PRMT R251, RZ, 0x7610, R251 ;  /* 0x00007610fffb7816 */ /* 0x000fe400000000fb */
[----:B------:R-:W-:-:S07]  /*24cb0*/  PRMT R250, RZ, 0x7610, R250 ;  /* 0x00007610fffa7816 */ /* 0x000fce00000000fa */
[----:B-1----:R-:W-:Y:S02]  /*24cc0*/  @!P3 IMAD.MOV.U32 R19, RZ, RZ, R14 ;  /* 0x000000ffff13b224 */ /* 0x002fe400078e000e */
[----:B------:R-:W-:-:S05]  /*24cd0*/  @!P3 IMAD.MOV.U32 R18, RZ, RZ, R13 ;  /* 0x000000ffff12b224 */ /* 0x000fca00078e000d */
[----:B------:R4:W4:Y:S04]  /*24ce0*/  @!P3 LDG.E.U16 R251, desc[UR60][R18.64] ;  /* 0x0000003c12fbb981 */ /* 0x000928000c1e1500 */
[----:B--2---:R0:W-:Y:S04]  /*24cf0*/  STL [R1+0x20e8], R9 ;  /* 0x0020e80901007387 */ /* 0x0041e80000100800 */
[----:B------:R1:W-:Y:S04]  /*24d00*/  STL [R1+0x2134], R17 ;  /* 0x0021341101007387 */ /* 0x0003e80000100800 */
[----:B------:R-:W2:Y:S04]  /*24d10*/  LDL R10, [R1+0x1610] ;  /* 0x00161000010a7983 */ /* 0x000ea80000100800 */
[----:B0-----:R-:W2:Y:S04]  /*24d20*/  LDL R9, [R1+0x1614] ;  /* 0x0016140001097983 */ /* 0x001ea80000100800 */
[----:B------:R-:W2:Y:S04]  /*24d30*/  LDL R5, [R1+0x1608] ;  /* 0x0016080001057983 */ /* 0x000ea80000100800 */
[----:B------:R-:W2:Y:S04]  /*24d40*/  LDL R4, [R1+0x160c] ;  /* 0x00160c0001047983 */ /* 0x000ea80000100800 */
[----:B---3--:R0:W-:Y:S04]  /*24d50*/  STL [R1+0x2138], R15 ;  /* 0x0021380f01007387 */ /* 0x0081e80000100800 */
[----:B------:R-:W3:Y:S04]  /*24d60*/  LDL R3, [R1+0x1600] ;  /* 0x0016000001037983 */ /* 0x000ee80000100800 */
[----:B------:R-:W3:Y:S01]  /*24d70*/  LDL R0, [R1+0x1604] ;  /* 0x0016040001007983 */ /* 0x000ee20000100800 */
[----:B----4-:R-:W-:-:S02]  /*24d80*/  @!P0 IMAD.MOV.U32 R19, RZ, RZ, R12 ;  /* 0x000000ffff138224 */ /* 0x010fc400078e000c */
[----:B------:R-:W-:-:S05]  /*24d90*/  @!P0 IMAD.MOV.U32 R18, RZ, RZ, R11 ;  /* 0x000000ffff128224 */ /* 0x000fca00078e000b */
[----:B------:R2:W4:Y:S01]  /*24da0*/  @!P0 LDG.E.U16 R250, desc[UR60][R18.64] ;  /* 0x0000003c12fa8981 */ /* 0x000522000c1e1500 */
[----:B------:R-:W1:Y:S02]  /*24db0*/  S2R R6, SR_TID.X ;  /* 0x0000000000067919 */ /* 0x000e640000002100 */
[----:B-1----:R-:W-:-:S04]  /*24dc0*/  SHF.R.U32.HI R6, RZ, 0x6, R6 ;  /* 0x00000006ff067819 */ /* 0x002fc80000011606 */
[----:B------:R-:W-:-:S04]  /*24dd0*/  SGXT.U32 R6, R6, 0x1 ;  /* 0x000000010606781a */ /* 0x000fc80000000000 */
[----:B------:R-:W-:Y:S02]  /*24de0*/  LOP3.LUT R23, R6, 0xc2, RZ, 0xfc, !PT ;  /* 0x000000c206177812 */ /* 0x000fe400078efcff */
[----:B------:R-:W1:Y:S02]  /*24df0*/  S2R R6, SR_TID.X ;  /* 0x0000000000067919 */ /* 0x000e640000002100 */
[----:B-1----:R-:W-:-:S04]  /*24e00*/  SHF.R.U32.HI R6, RZ, 0x6, R6 ;  /* 0x00000006ff067819 */ /* 0x002fc80000011606 */
[----:B------:R-:W-:-:S04]  /*24e10*/  SGXT.U32 R6, R6, 0x1 ;  /* 0x000000010606781a */ /* 0x000fc80000000000 */
[----:B------:R-:W-:Y:S02]  /*24e20*/  LOP3.LUT R22, R6, 0xc4, RZ, 0xfc, !PT ;  /* 0x000000c406167812 */ /* 0x000fe400078efcff */
[----:B------:R-:W1:Y:S01]  /*24e30*/  S2R R6, SR_TID.X ;  /* 0x0000000000067919 */ /* 0x000e620000002100 */
[-C--:B------:R-:W-:Y:S02]  /*24e40*/  ISETP.GE.AND P1, PT, R23, R20.reuse, PT ;  /* 0x000000141700720c */ /* 0x080fe40003f26270 */
[----:B------:R-:W-:Y:S02]  /*24e50*/  ISETP.GE.AND P2, PT, R22, R20, PT ;  /* 0x000000141600720c */ /* 0x000fe40003f46270 */
[----:B------:R-:W-:Y:S02]  /*24e60*/  PRMT R249, RZ, 0x7610, R249 ;  /* 0x00007610fff97816 */ /* 0x000fe400000000f9 */
[----:B------:R-:W-:Y:S01]  /*24e70*/  PRMT R248, RZ, 0x7610, R248 ;  /* 0x00007610fff87816 */ /* 0x000fe200000000f8 */
[----:B------:R-:W-:Y:S01]  /*24e80*/  STL [R1+0x2100], R252 ;  /* 0x002100fc01007387 */ /* 0x000fe20000100800 */
[----:B------:R-:W-:-:S03]  /*24e90*/  PRMT R247, RZ, 0x7610, R247 ;  /* 0x00007610fff77816 */ /* 0x000fc600000000f7 */
[----:B------:R-:W4:Y:S01]  /*24ea0*/  LDL R13, [R1+0x15f8] ;  /* 0x0015f800010d7983 */ /* 0x000f220000100800 */
[----:B-1----:R-:W-:-:S03]  /*24eb0*/  SHF.R.U32.HI R22, RZ, 0x6, R6 ;  /* 0x00000006ff167819 */ /* 0x002fc60000011606 */
[----:B------:R-:W4:Y:S01]  /*24ec0*/  LDL R6, [R1+0x15fc] ;  /* 0x0015fc0001067983 */ /* 0x000f220000100800 */
[----:B------:R-:W-:-:S04]  /*24ed0*/  SGXT.U32 R22, R22, 0x1 ;  /* 0x000000011616781a */ /* 0x000fc80000000000 */
[----:B------:R-:W-:-:S04]  /*24ee0*/  LOP3.LUT R14, R22, 0xc6, RZ, 0xfc, !PT ;  /* 0x000000c6160e7812 */ /* 0x000fc800078efcff */
[----:B------:R-:W-:Y:S01]  /*24ef0*/  ISETP.GE.AND P3, PT, R14, R20, PT ;  /* 0x000000140e00720c */ /* 0x000fe20003f66270 */
[----:B------:R-:W-:Y:S04]  /*24f00*/  STL [R1+0x20ec], R251 ;  /* 0x0020ecfb01007387 */ /* 0x000fe80000100800 */
        /* <DEDUP_REMOVED lines=9> */
[----:B------:R-:W-:-:S05]  /*24fa0*/  @!P3 IMAD.MOV.U32 R18, RZ, RZ, R0 ;  /* 0x000000ffff12b224 */ /* 0x000fca00078e0000 */
[----:B------:R1:W3:Y:S04]  /*24fb0*/  @!P3 LDG.E.U16 R247, desc[UR60][R18.64] ;  /* 0x0000003c12f7b981 */ /* 0x0002e8000c1e1500 */
[----:B----4-:R-:W-:Y:S04]  /*24fc0*/  STL [R1+0x213c], R250 ;  /* 0x00213cfa01007387 */ /* 0x010fe80000100800 */
[----:B------:R-:W4:Y:S04]  /*24fd0*/  LDL R10, [R1+0x15e8] ;  /* 0x0015e800010a7983 */ /* 0x000f280000100800 */
[----:B------:R-:W4:Y:S04]  /*24fe0*/  LDL R9, [R1+0x15ec] ;  /* 0x0015ec0001097983 */ /* 0x000f280000100800 */
[----:B------:R-:W4:Y:S04]  /*24ff0*/  LDL R5, [R1+0x15e0] ;  /* 0x0015e00001057983 */ /* 0x000f280000100800 */
[----:B------:R-:W4:Y:S01]  /*25000*/  LDL R4, [R1+0x15e4] ;  /* 0x0015e40001047983 */ /* 0x000f220000100800 */
[----:B------:R-:W0:Y:S02]  /*25010*/  S2R R22, SR_TID.X ;  /* 0x0000000000167919 */ /* 0x000e240000002100 */
        /* <DEDUP_REMOVED lines=19> */
[----:B------:R-:W-:Y:S01]  /*25150*/  PRMT R246, RZ, 0x7610, R246 ;  /* 0x00007610fff67816 */ /* 0x000fe200000000f6 */
[----:B-1----:R-:W-:Y:S02]  /*25160*/  @!P0 IMAD.MOV.U32 R18, RZ, RZ, R6 ;  /* 0x000000ffff128224 */ /* 0x002fe400078e0006 */
[----:B------:R-:W-:Y:S01]  /*25170*/  @!P0 IMAD.MOV.U32 R19, RZ, RZ, R13 ;  /* 0x000000ffff138224 */ /* 0x000fe200078e000d */
[----:B------:R-:W-:-:S04]  /*25180*/  ISETP.GE.AND P3, PT, R14, R20, PT ;  /* 0x000000140e00720c */ /* 0x000fc80003f66270 */
[----:B------:R1:W4:Y:S01]  /*25190*/  @!P0 LDG.E.U16 R246, desc[UR60][R18.64] ;  /* 0x0000003c12f68981 */ /* 0x000322000c1e1500 */
[----:B0-----:R-:W-:-:S04]  /*251a0*/  SHF.R.U32.HI R22, RZ, 0x6, R22 ;  /* 0x00000006ff167819 */ /* 0x001fc80000011616 */
[----:B------:R-:W-:-:S04]  /*251b0*/  SGXT.U32 R22, R22, 0x1 ;  /* 0x000000011616781a */ /* 0x000fc80000000000 */
[----:B------:R-:W-:-:S04]  /*251c0*/  LOP3.LUT R13, R22, 0xd0, RZ, 0xfc, !PT ;  /* 0x000000d0160d7812 */ /* 0x000fc800078efcff */
[----:B------:R-:W-:Y:S01]  /*251d0*/  ISETP.GE.AND P0, PT, R13, R20, PT ;  /* 0x000000140d00720c */ /* 0x000fe20003f06270 */
[----:B--2---:R-:W-:Y:S04]  /*251e0*/  STL [R1+0x2104], R248 ;  /* 0x002104f801007387 */ /* 0x004fe80000100800 */
[----:B------:R-:W2:Y:S04]  /*251f0*/  LDL R3, [R1+0x15d8] ;  /* 0x0015d80001037983 */ /* 0x000ea80000100800 */
[----:B------:R-:W2:Y:S04]  /*25200*/  LDL R0, [R1+0x15dc] ;  /* 0x0015dc0001007983 */ /* 0x000ea80000100800 */
[----:B---3--:R-:W-:Y:S04]  /*25210*/  STL [R1+0x20f0], R247 ;  /* 0x0020f0f701007387 */ /* 0x008fe80000100800 */
[----:B------:R-:W3:Y:S04]  /*25220*/  LDL R14, [R1+0x15d0] ;  /* 0x0015d000010e7983 */ /* 0x000ee80000100800 */
[----:B------:R-:W3:Y:S04]  /*25230*/  LDL R13, [R1+0x15d4] ;  /* 0x0015d400010d7983 */ /* 0x000ee80000100800 */
[----:B------:R-:W3:Y:S04]  /*25240*/  LDL R17, [R1+0x15c8] ;  /* 0x0015c80001117983 */ /* 0x000ee80000100800 */
[----:B------:R-:W3:Y:S01]  /*25250*/  LDL R15, [R1+0x15cc] ;  /* 0x0015cc00010f7983 */ /* 0x000ee20000100800 */
[----:B------:R-:W-:Y:S01]  /*25260*/  PRMT R245, RZ, 0x7610, R245 ;  /* 0x00007610fff57816 */ /* 0x000fe200000000f5 */
[----:B-1----:R-:W-:-:S02]  /*25270*/  @!P1 IMAD.MOV.U32 R18, RZ, RZ, R11 ;  /* 0x000000ffff129224 */ /* 0x002fc400078e000b */
[----:B------:R-:W-:Y:S01]  /*25280*/  @!P1 IMAD.MOV.U32 R19, RZ, RZ, R12 ;  /* 0x000000ffff139224 */ /* 0x000fe200078e000c */
[----:B------:R-:W-:Y:S02]  /*25290*/  PRMT R241, RZ, 0x7610, R241 ;  /* 0x00007610fff17816 */ /* 0x000fe400000000f1 */
[----:B------:R-:W-:Y:S01]  /*252a0*/  PRMT R239, RZ, 0x7610, R239 ;  /* 0x00007610ffef7816 */ /* 0x000fe200000000ef */
[----:B------:R-:W0:Y:S01]  /*252b0*/  S2R R6, SR_TID.X ;  /* 0x0000000000067919 */ /* 0x000e220000002100 */
[----:B------:R4:W3:Y:S01]  /*252c0*/  @!P1 LDG.E.U16 R245, desc[UR60][R18.64] ;  /* 0x0000003c12f59981 */ /* 0x0008e2000c1e1500 */
[----:B------:R-:W-:Y:S02]  /*252d0*/  PRMT R237, RZ, 0x7610, R237 ;  /* 0x00007610ffed7816 */ /* 0x000fe400000000ed */
[----:B------:R-:W-:Y:S01]  /*252e0*/  PRMT R235, RZ, 0x7610, R235 ;  /* 0x00007610ffeb7816 */ /* 0x000fe200000000eb */
[----:B------:R-:W3:Y:S01]  /*252f0*/  LDL R11, [R1+0x15c4] ;  /* 0x0015c400010b7983 */ /* 0x000ee20000100800 */
[----:B------:R-:W-:-:S03]  /*25300*/  PRMT R233, RZ, 0x7610, R233 ;  /* 0x00007610ffe97816 */ /* 0x000fc600000000e9 */
[----:B------:R-:W3:Y:S01]  /*25310*/  LDL R12, [R1+0x15c0] ;  /* 0x0015c000010c7983 */ /* 0x000ee20000100800 */
[----:B----4-:R-:W-:Y:S02]  /*25320*/  @!P2 IMAD.MOV.U32 R18, RZ, RZ, R9 ;  /* 0x000000ffff12a224 */ /* 0x010fe400078e0009 */
[----:B------:R-:W-:-:S05]  /*25330*/  @!P2 IMAD.MOV.U32 R19, RZ, RZ, R10 ;  /* 0x000000ffff13a224 */ /* 0x000fca00078e000a */
[----:B------:R1:W4:Y:S02]  /*25340*/  @!P2 LDG.E.U16 R241, desc[UR60][R18.64] ;  /* 0x0000003c12f1a981 */ /* 0x000324000c1e1500 */
[----:B-1----:R-:W-:Y:S02]  /*25350*/  @!P3 IMAD.MOV.U32 R18, RZ, RZ, R4 ;  /* 0x000000ffff12b224 */ /* 0x002fe400078e0004 */
[----:B------:R-:W-:-:S05]  /*25360*/  @!P3 IMAD.MOV.U32 R19, RZ, RZ, R5 ;  /* 0x000000ffff13b224 */ /* 0x000fca00078e0005 */
[----:B------:R2:W4:Y:S01]  /*25370*/  @!P3 LDG.E.U16 R239, desc[UR60][R18.64] ;  /* 0x0000003c12efb981 */ /* 0x000522000c1e1500 */
[----:B0-----:R-:W-:-:S04]  /*25380*/  SHF.R.U32.HI R6, RZ, 0x6, R6 ;  /* 0x00000006ff067819 */ /* 0x001fc80000011606 */
[----:B------:R-:W-:-:S04]  /*25390*/  SGXT.U32 R6, R6, 0x1 ;  /* 0x000000010606781a */ /* 0x000fc80000000000 */
[----:B------:R-:W-:-:S04]  /*253a0*/  LOP3.LUT R6, R6, 0xd2, RZ, 0xfc, !PT ;  /* 0x000000d206067812 */ /* 0x000fc800078efcff */
[----:B------:R-:W-:Y:S02]  /*253b0*/  ISETP.GE.AND P1, PT, R6, R20, PT ;  /* 0x000000140600720c */ /* 0x000fe40003f26270 */
[----:B------:R-:W0:Y:S02]  /*253c0*/  S2R R6, SR_TID.X ;  /* 0x0000000000067919 */ /* 0x000e240000002100 */
[----:B0-----:R-:W-:-:S04]  /*253d0*/  SHF.R.U32.HI R6, RZ, 0x6, R6 ;  /* 0x00000006ff067819 */ /* 0x001fc80000011606 */
[----:B------:R-:W-:-:S04]  /*253e0*/  SGXT.U32 R6, R6, 0x1 ;  /* 0x000000010606781a */ /* 0x000fc80000000000 */
[----:B------:R-:W-:-:S04]  /*253f0*/  LOP3.LUT R9, R6, 0xd4, RZ, 0xfc, !PT ;  /* 0x000000d406097812 */ /* 0x000fc800078efcff */
[----:B------:R-:W-:Y:S01]  /*25400*/  ISETP.GE.AND P2, PT, R9, R20, PT ;  /* 0x000000140900720c */ /* 0x000fe20003f46270 */
[----:B------:R-:W0:Y:S02]  /*25410*/  S2R R6, SR_TID.X ;  /* 0x0000000000067919 */ /* 0x000e240000002100 */
[----:B0-----:R-:W-:-:S04]  /*25420*/  SHF.R.U32.HI R6, RZ, 0x6, R6 ;  /* 0x00000006ff067819 */ /* 0x001fc80000011606 */
[----:B------:R-:W-:-:S04]  /*25430*/  SGXT.U32 R6, R6, 0x1 ;  /* 0x000000010606781a */ /* 0x000fc80000000000 */
[----:B------:R-:W-:Y:S02]  /*25440*/  LOP3.LUT R4, R6, 0xd6, RZ, 0xfc, !PT ;  /* 0x000000d606047812 */ /* 0x000fe400078efcff */
[----:B------:R-:W0:Y:S02]  /*25450*/  S2R R6, SR_TID.X ;  /* 0x0000000000067919 */ /* 0x000e240000002100 */
[----:B------:R-:W-:Y:S01]  /*25460*/  ISETP.GE.AND P3, PT, R4, R20, PT ;  /* 0x000000140400720c */ /* 0x000fe20003f66270 */
[----:B--2---:R-:W-:Y:S02]  /*25470*/  @!P0 IMAD.MOV.U32 R19, RZ, RZ, R3 ;  /* 0x000000ffff138224 */ /* 0x004fe400078e0003 */
[----:B------:R-:W-:-:S05]  /*25480*/  @!P0 IMAD.MOV.U32 R18, RZ, RZ, R0 ;  /* 0x000000ffff128224 */ /* 0x000fca00078e0000 */
[----:B------:R3:W2:Y:S02]  /*25490*/  @!P0 LDG.E.U16 R237, desc[UR60][R18.64] ;  /* 0x0000003c12ed8981 */ /* 0x0006a4000c1e1500 */
[----:B---3--:R-:W-:Y:S02]  /*254a0*/  @!P1 IMAD.MOV.U32 R19, RZ, RZ, R14 ;  /* 0x000000ffff139224 */ /* 0x008fe400078e000e */
[----:B------:R-:W-:-:S05]  /*254b0*/  @!P1 IMAD.MOV.U32 R18, RZ, RZ, R13 ;  /* 0x000000ffff129224 */ /* 0x000fca00078e000d */
[----:B------:R1:W3:Y:S02]  /*254c0*/  @!P1 LDG.E.U16 R235, desc[UR60][R18.64] ;  /* 0x0000003c12eb9981 */ /* 0x0002e4000c1e1500 */
[----:B-1----:R-:W-:Y:S02]  /*254d0*/  @!P2 IMAD.MOV.U32 R18, RZ, RZ, R15 ;  /* 0x000000ffff12a224 */ /* 0x002fe400078e000f */
[----:B------:R-:W-:-:S05]  /*254e0*/  @!P2 IMAD.MOV.U32 R19, RZ, RZ, R17 ;  /* 0x000000ffff13a224 */ /* 0x000fca00078e0011 */
[----:B------:R1:W2:Y:S04]  /*254f0*/  @!P2 LDG.E.U16 R233, desc[UR60][R18.64] ;  /* 0x0000003c12e9a981 */ /* 0x0002a8000c1e1500 */
[----:B----4-:R-:W-:Y:S04]  /*25500*/  STL [R1+0x2108], R241 ;  /* 0x002108f101007387 */ /* 0x010fe80000100800 */
[----:B------:R-:W4:Y:S04]  /*25510*/  LDL R10, [R1+0x15b8] ;  /* 0x0015b800010a7983 */ /* 0x000f280000100800 */
[----:B------:R-:W3:Y:S04]  /*25520*/  LDL R9, [R1+0x15bc] ;  /* 0x0015bc0001097983 */ /* 0x000ee80000100800 */
[----:B------:R-:W-:Y:S04]  /*25530*/  STL [R1+0x20f4], R239 ;  /* 0x0020f4ef01007387 */ /* 0x000fe80000100800 */
[----:B------:R-:W3:Y:S01]  /*25540*/  LDL R3, [R1+0x15b4] ;  /* 0x0015b40001037983 */ /* 0x000ee20000100800 */
[----:B0-----:R-:W-:-:S03]  /*25550*/  SHF.R.U32.HI R6, RZ, 0x6, R6 ;  /* 0x00000006ff067819 */ /* 0x001fc60000011606 */
[----:B------:R-:W3:Y:S01]  /*25560*/  LDL R5, [R1+0x15b0] ;  /* 0x0015b00001057983 */ /* 0x000ee20000100800 */
[----:B------:R-:W-:-:S03]  /*25570*/  SGXT.U32 R6, R6, 0x1 ;  /* 0x000000010606781a */ /* 0x000fc60000000000 */
[----:B------:R-:W3:Y:S01]  /*25580*/  LDL R4, [R1+0x15a8] ;  /* 0x0015a80001047983 */ /* 0x000ee20000100800 */
[----:B------:R-:W-:Y:S02]  /*25590*/  LOP3.LUT R0, R6, 0xd8, RZ, 0xfc, !PT ;  /* 0x000000d806007812 */ /* 0x000fe400078efcff */
[----:B------:R-:W0:Y:S02]  /*255a0*/  S2R R6, SR_TID.X ;  /* 0x0000000000067919 */ /* 0x000e240000002100 */
[----:B------:R-:W-:Y:S02]  /*255b0*/  ISETP.GE.AND P0, PT, R0, R20, PT ;  /* 0x000000140000720c */ /* 0x000fe40003f06270 */
[----:B------:R-:W3:Y:S04]  /*255c0*/  LDL R0, [R1+0x15ac] ;  /* 0x0015ac0001007983 */ /* 0x000ee80000100800 */
[----:B------:R-:W3:Y:S01]  /*255d0*/  LDL R14, [R1+0x15a0] ;  /* 0x0015a000010e7983 */ /* 0x000ee20000100800 */
[----:B0-----:R-:W-:-:S04]  /*255e0*/  SHF.R.U32.HI R6, RZ, 0x6, R6 ;  /* 0x00000006ff067819 */ /* 0x001fc80000011606 */
[----:B------:R-:W-:-:S04]  /*255f0*/  SGXT.U32 R6, R6, 0x1 ;  /* 0x000000010606781a */ /* 0x000fc80000000000 */
[----:B------:R-:W-:-:S04]  /*25600*/  LOP3.LUT R13, R6, 0xda, RZ, 0xfc, !PT ;  /* 0x000000da060d7812 */ /* 0x000fc800078efcff */
[----:B------:R-:W-:Y:S02]  /*25610*/  ISETP.GE.AND P1, PT, R13, R20, PT ;  /* 0x000000140d00720c */ /* 0x000fe40003f26270 */
[----:B------:R-:W3:Y:S01]  /*25620*/  LDL R13, [R1+0x15a4] ;  /* 0x0015a400010d7983 */ /* 0x000ee20000100800 */
[----:B------:R-:W0:Y:S02]  /*25630*/  S2R R6, SR_TID.X ;  /* 0x0000000000067919 */ /* 0x000e240000002100 */
[----:B0-----:R-:W-:-:S04]  /*25640*/  SHF.R.U32.HI R6, RZ, 0x6, R6 ;  /* 0x00000006ff067819 */ /* 0x001fc80000011606 */
[----:B------:R-:W-:-:S04]  /*25650*/  SGXT.U32 R6, R6, 0x1 ;  /* 0x000000010606781a */ /* 0x000fc80000000000 */
[----:B------:R-:W-:Y:S02]  /*25660*/  LOP3.LUT R15, R6, 0xdc, RZ, 0xfc, !PT ;  /* 0x000000dc060f7812 */ /* 0x000fe400078efcff */
[----:B------:R-:W0:Y:S02]  /*25670*/  S2R R6, SR_TID.X ;  /* 0x0000000000067919 */ /* 0x000e240000002100 */
[----:B------:R-:W-:Y:S01]  /*25680*/  ISETP.GE.AND P2, PT, R15, R20, PT ;  /* 0x000000140f00720c */ /* 0x000fe20003f46270 */
[----:B-1----:R-:W-:Y:S01]  /*25690*/  @!P3 IMAD.MOV.U32 R18, RZ, RZ, R11 ;  /* 0x000000ffff12b224 */ /* 0x002fe200078e000b */
[----:B0-----:R-:W-:-:S04]  /*256a0*/  SHF.R.U32.HI R6, RZ, 0x6, R6 ;  /* 0x00000006ff067819 */ /* 0x001fc80000011606 */
[----:B------:R-:W-:-:S04]  /*256b0*/  SGXT.U32 R6, R6, 0x1 ;  /* 0x000000010606781a */ /* 0x000fc80000000000 */
[----:B------:R-:W-:Y:S02]  /*256c0*/  LOP3.LUT R15, R6, 0xde, RZ, 0xfc, !PT ;  /* 0x000000de060f7812 */ /* 0x000fe400078efcff */
[----:B------:R-:W0:Y:S01]  /*256d0*/  S2R R6, SR_TID.X ;  /* 0x0000000000067919 */ /* 0x000e220000002100 */
[----:B------:R-:W-:Y:S01]  /*256e0*/  PRMT R231, RZ, 0x7610, R231 ;  /* 0x00007610ffe77816 */ /* 0x000fe200000000e7 */
[----:B------:R-:W-:-:S05]  /*256f0*/  @!P3 IMAD.MOV.U32 R19, RZ, RZ, R12 ;  /* 0x000000ffff13b224 */ /* 0x000fca00078e000c */
[----:B------:R4:W3:Y:S01]  /*25700*/  @!P3 LDG.E.U16 R231, desc[UR60][R18.64] ;  /* 0x0000003c12e7b981 */ /* 0x0008e2000c1e1500 */
[----:B------:R-:W-:Y:S02]  /*25710*/  ISETP.GE.AND P3, PT, R15, R20, PT ;  /* 0x000000140f00720c */ /* 0x000fe40003f66270 */
[----:B------:R-:W-:Y:S02]  /*25720*/  PRMT R229, RZ, 0x7610, R229 ;  /* 0x00007610ffe57816 */ /* 0x000fe400000000e5 */
[----:B0-----:R-:W-:-:S04]  /*25730*/  SHF.R.U32.HI R6, RZ, 0x6, R6 ;  /* 0x00000006ff067819 */ /* 0x001fc80000011606 */
[----:B------:R-:W-:-:S04]  /*25740*/  SGXT.U32 R6, R6, 0x1 ;  /* 0x000000010606781a */ /* 0x000fc80000000000 */
[----:B------:R-:W-:Y:S02]  /*25750*/  LOP3.LUT R15, R6, 0xe0, RZ, 0xfc, !PT ;  /* 0x000000e0060f7812 */ /* 0x000fe400078efcff */
[----:B------:R-:W0:Y:S01]  /*25760*/  S2R R6, SR_TID.X ;  /* 0x0000000000067919 */ /* 0x000e220000002100 */
[----:B--2---:R-:W-:Y:S04]  /*25770*/  STL [R1+0x210c], R233 ;  /* 0x00210ce901007387 */ /* 0x004fe80000100800 */
[----:B------:R-:W2:Y:S04]  /*25780*/  LDL R11, [R1+0x159c] ;  /* 0x00159c00010b7983 */ /* 0x000ea80000100800 */
[----:B------:R-:W2:Y:S01]  /*25790*/  LDL R12, [R1+0x1598] ;  /* 0x00159800010c7983 */ /* 0x000ea20000100800 */
[----:B----4-:R-:W-:-:S02]  /*257a0*/  @!P0 IMAD.MOV.U32 R19, RZ, RZ, R10 ;  /* 0x000000ffff138224 */ /* 0x010fc400078e000a */
[----:B---3--:R-:W-:Y:S01]  /*257b0*/  @!P0 IMAD.MOV.U32 R18, RZ, RZ, R9 ;  /* 0x000000ffff128224 */ /* 0x008fe200078e0009 */
[----:B------:R-:W3:Y:S04]  /*257c0*/  LDL R10, [R1+0x1590] ;  /* 0x00159000010a7983 */ /* 0x000ee80000100800 */
[----:B------:R-:W4:Y:S04]  /*257d0*/  LDL R9, [R1+0x1594] ;  /* 0x0015940001097983 */ /* 0x000f280000100800 */
[----:B------:R1:W4:Y:S01]  /*257e0*/  @!P0 LDG.E.U16 R229, desc[UR60][R18.64] ;  /* 0x0000003c12e58981 */ /* 0x000322000c1e1500 */
[----:B0-----:R-:W-:-:S02]  /*257f0*/  SHF.R.U32.HI R6, RZ, 0x6, R6 ;  /* 0x00000006ff067819 */ /* 0x001fc40000011606 */
[----:B------:R-:W-:Y:S01]  /*25800*/  PRMT R227, RZ, 0x7610, R227 ;  /* 0x00007610ffe37816 */ /* 0x000fe200000000e3 */
[----:B------:R-:W4:Y:S01]  /*25810*/  LDL R17, [R1+0x1578] ;  /* 0x0015780001117983 */ /* 0x000f220000100800 */
[----:B-1----:R-:W-:-:S03]  /*25820*/  @!P1 IMAD.MOV.U32 R18, RZ, RZ, R3 ;  /* 0x000000ffff129224 */ /* 0x002fc600078e0003 */
[----:B------:R-:W4:Y:S01]  /*25830*/  LDL R3, [R1+0x158c] ;  /* 0x00158c0001037983 */ /* 0x000f220000100800 */
[----:B------:R-:W-:Y:S02]  /*25840*/  SGXT.U32 R6, R6, 0x1 ;  /* 0x000000010606781a */ /* 0x000fe40000000000 */
[----:B------:R-:W-:Y:S02]  /*25850*/  ISETP.GE.AND P0, PT, R15, R20, PT ;  /* 0x000000140f00720c */ /* 0x000fe40003f06270 */
[----:B------:R-:W-:Y:S02]  /*25860*/  LOP3.LUT R15, R6, 0xe2, RZ, 0xfc, !PT ;  /* 0x000000e2060f7812 */ /* 0x000fe400078efcff */
[----:B------:R-:W0:Y:S01]  /*25870*/  S2R R6, SR_TID.X ;  /* 0x0000000000067919 */ /* 0x000e220000002100 */
[----:B------:R-:W-:Y:S02]  /*25880*/  @!P1 IMAD.MOV.U32 R19, RZ, RZ, R5 ;  /* 0x000000ffff139224 */ /* 0x000fe400078e0005 */
[----:B------:R-:W4:Y:S04]  /*25890*/  LDL R5, [R1+0x1588] ;  /* 0x0015880001057983 */ /* 0x000f280000100800 */
[----:B------:R1:W4:Y:S02]  /*258a0*/  @!P1 LDG.E.U16 R227, desc[UR60][R18.64] ;  /* 0x0000003c12e39981 */ /* 0x000324000c1e1500 */
[----:B-1----:R-:W-:-:S02]  /*258b0*/  @!P2 IMAD.MOV.U32 R18, RZ, RZ, R0 ;  /* 0x000000ffff12a224 */ /* 0x002fc400078e0000 */
[----:B------:R-:W4:Y:S01]  /*258c0*/  LDL R0, [R1+0x1584] ;  /* 0x0015840001007983 */ /* 0x000f220000100800 */
[----:B------:R-:W-:-:S03]  /*258d0*/  @!P2 IMAD.MOV.U32 R19, RZ, RZ, R4 ;  /* 0x000000ffff13a224 */ /* 0x000fc600078e0004 */
[----:B------:R-:W4:Y:S01]  /*258e0*/  LDL R4, [R1+0x1580] ;  /* 0x0015800001047983 */ /* 0x000f220000100800 */
[----:B------:R-:W-:Y:S02]  /*258f0*/  PRMT R225, RZ, 0x7610, R225 ;  /* 0x00007610ffe17816 */ /* 0x000fe400000000e1 */
[----:B0-----:R-:W-:-:S04]  /*25900*/  SHF.R.U32.HI R22, RZ, 0x6, R6 ;  /* 0x00000006ff167819 */ /* 0x001fc80000011606 */
[----:B------:R0:W4:Y:S01]  /*25910*/  @!P2 LDG.E.U16 R225, desc[UR60][R18.64] ;  /* 0x0000003c12e1a981 */ /* 0x000122000c1e1500 */
[----:B------:R-:W-:Y:S02]  /*25920*/  SHF.R.U32.HI R6, RZ, 0x6, R6 ;  /* 0x00000006ff067819 */ /* 0x000fe40000011606 */
[----:B------:R-:W-:Y:S02]  /*25930*/  SGXT.U32 R22, R22, 0x1 ;  /* 0x000000011616781a */ /* 0x000fe40000000000 */
[-C--:B------:R-:W-:Y:S02]  /*25940*/  ISETP.GE.AND P1, PT, R15, R20.reuse, PT ;  /* 0x000000140f00720c */ /* 0x080fe40003f26270 */
[----:B------:R-:W-:Y:S02]  /*25950*/  LOP3.LUT R15, R22, 0xe4, RZ, 0xfc, !PT ;  /* 0x000000e4160f7812 */ /* 0x000fe400078efcff */
[----:B------:R-:W-:Y:S01]  /*25960*/  SGXT.U32 R6, R6, 0x1 ;  /* 0x000000010606781a */ /* 0x000fe20000000000 */
[----:B0-----:R-:W-:Y:S01]  /*25970*/  @!P3 IMAD.MOV.U32 R18, RZ, RZ, R13 ;  /* 0x000000ffff12b224 */ /* 0x001fe200078e000d */
[----:B------:R-:W-:Y:S01]  /*25980*/  PRMT R223, RZ, 0x7610, R223 ;  /* 0x00007610ffdf7816 */ /* 0x000fe200000000df */
[----:B------:R-:W-:Y:S01]  /*25990*/  @!P3 IMAD.MOV.U32 R19, RZ, RZ, R14 ;  /* 0x000000ffff13b224 */ /* 0x000fe200078e000e */
[----:B------:R-:W-:Y:S01]  /*259a0*/  ISETP.GE.AND P2, PT, R15, R20, PT ;  /* 0x000000140f00720c */ /* 0x000fe20003f46270 */
[----:B------:R-:W4:Y:S01]  /*259b0*/  LDL R14, [R1+0x1570] ;  /* 0x00157000010e7983 */ /* 0x000f220000100800 */
[----:B------:R-:W-:-:S03]  /*259c0*/  LOP3.LUT R6, R6, 0xe6, RZ, 0xfc, !PT ;  /* 0x000000e606067812 */ /* 0x000fc600078efcff */
[----:B------:R-:W4:Y:S04]  /*259d0*/  LDL R15, [R1+0x157c] ;  /* 0x00157c00010f7983 */ /* 0x000f280000100800 */
[----:B------:R2:W4:Y:S01]  /*259e0*/  @!P3 LDG.E.U16 R223, desc[UR60][R18.64] ;  /* 0x0000003c12dfb981 */ /* 0x000522000c1e1500 */
[----:B------:R-:W-:-:S03]  /*259f0*/  ISETP.GE.AND P3, PT, R6, R20, PT ;  /* 0x000000140600720c */ /* 0x000fc60003f66270 */
[----:B------:R-:W4:Y:S01]  /*25a00*/  LDL R6, [R1+0x1574] ;  /* 0x0015740001067983 */ /* 0x000f220000100800 */
[----:B------:R-:W0:Y:S01]  /*25a10*/  S2R R22, SR_TID.X ;  /* 0x0000000000167919 */ /* 0x000e220000002100 */
[----:B------:R-:W-:Y:S02]  /*25a20*/  PRMT R221, RZ, 0x7610, R221 ;  /* 0x00007610ffdd7816 */ /* 0x000fe400000000dd */
[----:B------:R-:W-:Y:S01]  /*25a30*/  PRMT R219, RZ, 0x7610, R219 ;  /* 0x00007610ffdb7816 */ /* 0x000fe200000000db */
[----:B------:R-:W4:Y:S01]  /*25a40*/  LDL R13, [R1+0x1568] ;  /* 0x00156800010d7983 */ /* 0x000f220000100800 */
[----:B0-----:R-:W-:-:S04]  /*25a50*/  SHF.R.U32.HI R22, RZ, 0x6, R22 ;  /* 0x00000006ff167819 */ /* 0x001fc80000011616 */
[----:B------:R-:W-:Y:S02]  /*25a60*/  SGXT.U32 R22, R22, 0x1 ;  /* 0x000000011616781a */ /* 0x000fe40000000000 */
[----:B------:R-:W-:Y:S02]  /*25a70*/  PRMT R217, RZ, 0x7610, R217 ;  /* 0x00007610ffd97816 */ /* 0x000fe400000000d9 */
[----:B------:R-:W-:Y:S02]  /*25a80*/  PRMT R215, RZ, 0x7610, R215 ;  /* 0x00007610ffd77816 */ /* 0x000fe400000000d7 */
[----:B------:R-:W-:Y:S02]  /*25a90*/  PRMT R213, RZ, 0x7610, R213 ;  /* 0x00007610ffd57816 */ /* 0x000fe400000000d5 */
[----:B------:R-:W-:Y:S01]  /*25aa0*/  PRMT R211, RZ, 0x7610, R211 ;  /* 0x00007610ffd37816 */ /* 0x000fe200000000d3 */
[----:B--2---:R-:W-:Y:S01]  /*25ab0*/  @!P0 IMAD.MOV.U32 R18, RZ, RZ, R11 ;  /* 0x000000ffff128224 */ /* 0x004fe200078e000b */
[----:B------:R-:W-:-:S02]  /*25ac0*/  LOP3.LUT R11, R22, 0xe8, RZ, 0xfc, !PT ;  /* 0x000000e8160b7812 */ /* 0x000fc400078efcff */
[----:B------:R-:W0:Y:S01]  /*25ad0*/  S2R R22, SR_TID.X ;  /* 0x0000000000167919 */ /* 0x000e220000002100 */
[----:B------:R-:W-:Y:S02]  /*25ae0*/  @!P0 IMAD.MOV.U32 R19, RZ, RZ, R12 ;  /* 0x000000ffff138224 */ /* 0x000fe400078e000c */
[----:B------:R-:W2:Y:S04]  /*25af0*/  LDL R12, [R1+0x156c] ;  /* 0x00156c00010c7983 */ /* 0x000ea80000100800 */
[----:B------:R3:W2:Y:S02]  /*25b00*/  @!P0 LDG.E.U16 R221, desc[UR60][R18.64] ;  /* 0x0000003c12dd8981 */ /* 0x0006a4000c1e1500 */
[----:B---3--:R-:W-:Y:S01]  /*25b10*/  @!P1 IMAD.MOV.U32 R19, RZ, RZ, R10 ;  /* 0x000000ffff139224 */ /* 0x008fe200078e000a */
[----:B------:R-:W-:Y:S01]  /*25b20*/  ISETP.GE.AND P4, PT, R11, R20, PT ;  /* 0x000000140b00720c */ /* 0x000fe20003f86270 */
[----:B------:R-:W3:Y:S01]  /*25b30*/  LDL R10, [R1+0x1564] ;  /* 0x00156400010a7983 */ /* 0x000ee20000100800 */
[----:B----4-:R-:W-:-:S03]  /*25b40*/  @!P1 IMAD.MOV.U32 R18, RZ, RZ, R9 ;  /* 0x000000ffff129224 */ /* 0x010fc600078e0009 */
[----:B------:R-:W4:Y:S04]  /*25b50*/  LDL R11, [R1+0x1560] ;  /* 0x00156000010b7983 */ /* 0x000f280000100800 */
[----:B------:R1:W4:Y:S01]  /*25b60*/  @!P1 LDG.E.U16 R219, desc[UR60][R18.64] ;  /* 0x0000003c12db9981 */ /* 0x000322000c1e1500 */
[--C-:B0-----:R-:W-:Y:S02]  /*25b70*/  SHF.R.U32.HI R23, RZ, 0x6, R22.reuse ;  /* 0x00000006ff177819 */ /* 0x101fe40000011616 */
[----:B------:R-:W-:-:S04]  /*25b80*/  SHF.R.U32.HI R22, RZ, 0x6, R22 ;  /* 0x00000006ff167819 */ /* 0x000fc80000011616 */
[----:B------:R-:W-:Y:S01]  /*25b90*/  SGXT.U32 R22, R22, 0x1 ;  /* 0x000000011616781a */ /* 0x000fe20000000000 */
[----:B-1----:R-:W-:-:S03]  /*25ba0*/  @!P2 IMAD.MOV.U32 R18, RZ, RZ, R3 ;  /* 0x000000ffff12a224 */ /* 0x002fc600078e0003 */
[----:B------:R-:W-:Y:S02]  /*25bb0*/  LOP3.LUT R3, R22, 0xec, RZ, 0xfc, !PT ;  /* 0x000000ec16037812 */ /* 0x000fe400078efcff */
[----:B------:R-:W0:Y:S02]  /*25bc0*/  S2R R22, SR_TID.X ;  /* 0x0000000000167919 */ /* 0x000e240000002100 */
[----:B------:R-:W-:Y:S02]  /*25bd0*/  ISETP.GE.AND P0, PT, R3, R20, PT ;  /* 0x000000140300720c */ /* 0x000fe40003f06270 */
[----:B------:R-:W4:Y:S01]  /*25be0*/  LDL R3, [R1+0x155c] ;  /* 0x00155c0001037983 */ /* 0x000f220000100800 */
[----:B------:R-:W-:Y:S01]  /*25bf0*/  SGXT.U32 R23, R23, 0x1 ;  /* 0x000000011717781a */ /* 0x000fe20000000000 */
[----:B------:R-:W-:Y:S02]  /*25c00*/  @!P2 IMAD.MOV.U32 R19, RZ, RZ, R5 ;  /* 0x000000ffff13a224 */ /* 0x000fe400078e0005 */
[----:B------:R-:W4:Y:S01]  /*25c10*/  LDL R5, [R1+0x1550] ;  /* 0x0015500001057983 */ /* 0x000f220000100800 */
[----:B------:R-:W-:-:S03]  /*25c20*/  LOP3.LUT R9, R23, 0xea, RZ, 0xfc, !PT ;  /* 0x000000ea17097812 */ /* 0x000fc600078efcff */
[----:B------:R1:W4:Y:S01]  /*25c30*/  @!P2 LDG.E.U16 R217, desc[UR60][R18.64] ;  /* 0x0000003c12d9a981 */ /* 0x000322000c1e1500 */
[----:B------:R-:W-:-:S03]  /*25c40*/  ISETP.GE.AND P1, PT, R9, R20, PT ;  /* 0x000000140900720c */ /* 0x000fc60003f26270 */
[----:B------:R-:W4:Y:S01]  /*25c50*/  LDL R9, [R1+0x1558] ;  /* 0x0015580001097983 */ /* 0x000f220000100800 */
[----:B-1----:R-:W-:Y:S01]  /*25c60*/  @!P3 IMAD.MOV.U32 R18, RZ, RZ, R0 ;  /* 0x000000ffff12b224 */ /* 0x002fe200078e0000 */
[----:B0-----:R-:W-:-:S04]  /*25c70*/  SHF.R.U32.HI R22, RZ, 0x6, R22 ;  /* 0x00000006ff167819 */ /* 0x001fc80000011616 */
[----:B------:R-:W-:-:S04]  /*25c80*/  SGXT.U32 R22, R22, 0x1 ;  /* 0x000000011616781a */ /* 0x000fc80000000000 */
[----:B------:R-:W-:Y:S02]  /*25c90*/  LOP3.LUT R0, R22, 0xee, RZ, 0xfc, !PT ;  /* 0x000000ee16007812 */ /* 0x000fe400078efcff */
[----:B------:R-:W0:Y:S01]  /*25ca0*/  S2R R22, SR_TID.X ;  /* 0x0000000000167919 */ /* 0x000e220000002100 */
[----:B------:R-:W-:Y:S02]  /*25cb0*/  @!P3 IMAD.MOV.U32 R19, RZ, RZ, R4 ;  /* 0x000000ffff13b224 */ /* 0x000fe400078e0004 */
[----:B------:R-:W4:Y:S01]  /*25cc0*/  LDL R4, [R1+0x1554] ;  /* 0x0015540001047983 */ /* 0x000f220000100800 */
[----:B------:R-:W-:-:S03]  /*25cd0*/  ISETP.GE.AND P2, PT, R0, R20, PT ;  /* 0x000000140000720c */ /* 0x000fc60003f46270 */
[----:B------:R-:W4:Y:S04]  /*25ce0*/  LDL R0, [R1+0x154c] ;  /* 0x00154c0001007983 */ /* 0x000f280000100800 */
[----:B------:R1:W4:Y:S02]  /*25cf0*/  @!P3 LDG.E.U16 R215, desc[UR60][R18.64] ;  /* 0x0000003c12d7b981 */ /* 0x000324000c1e1500 */
[----:B-1----:R-:W-:Y:S02]  /*25d00*/  @!P4 IMAD.MOV.U32 R18, RZ, RZ, R15 ;  /* 0x000000ffff12c224 */ /* 0x002fe400078e000f */
[----:B------:R-:W-:-:S05]  /*25d10*/  @!P4 IMAD.MOV.U32 R19, RZ, RZ, R17 ;  /* 0x000000ffff13c224 */ /* 0x000fca00078e0011 */
[----:B------:R1:W4:Y:S01]  /*25d20*/  @!P4 LDG.E.U16 R213, desc[UR60][R18.64] ;  /* 0x0000003c12d5c981 */ /* 0x000322000c1e1500 */
[--C-:B0-----:R-:W-:Y:S02]  /*25d30*/  SHF.R.U32.HI R23, RZ, 0x6, R22.reuse ;  /* 0x00000006ff177819 */ /* 0x101fe40000011616 */
[----:B------:R-:W-:-:S04]  /*25d40*/  SHF.R.U32.HI R22, RZ, 0x6, R22 ;  /* 0x00000006ff167819 */ /* 0x000fc80000011616 */
[----:B------:R-:W-:Y:S01]  /*25d50*/  SGXT.U32 R22, R22, 0x1 ;  /* 0x000000011616781a */ /* 0x000fe20000000000 */
[----:B-1----:R-:W-:Y:S02]  /*25d60*/  @!P1 IMAD.MOV.U32 R18, RZ, RZ, R6 ;  /* 0x000000ffff129224 */ /* 0x002fe400078e0006 */
[----:B------:R-:W-:Y:S01]  /*25d70*/  @!P1 IMAD.MOV.U32 R19, RZ, RZ, R14 ;  /* 0x000000ffff139224 */ /* 0x000fe200078e000e */
[----:B------:R-:W-:-:S04]  /*25d80*/  LOP3.LUT R6, R22, 0xf2, RZ, 0xfc, !PT ;  /* 0x000000f216067812 */ /* 0x000fc800078efcff */
[----:B------:R0:W4:Y:S01]  /*25d90*/  @!P1 LDG.E.U16 R211, desc[UR60][R18.64] ;  /* 0x0000003c12d39981 */ /* 0x000122000c1e1500 */
[----:B------:R-:W-:-:S03]  /*25da0*/  ISETP.GE.AND P1, PT, R6, R20, PT ;  /* 0x000000140600720c */ /* 0x000fc60003f26270 */
[----:B------:R-:W4:Y:S01]  /*25db0*/  LDL.LU R6, [R1+0x1548] ;  /* 0x0015480001067983 */ /* 0x000f220000300800 */
[----:B------:R-:W-:Y:S02]  /*25dc0*/  LOP3.LUT R14, R22, 0xf4, RZ, 0xfc, !PT ;  /* 0x000000f4160e7812 */ /* 0x000fe400078efcff */
[----:B------:R-:W1:Y:S01]  /*25dd0*/  S2R R22, SR_TID.X ;  /* 0x0000000000167919 */ /* 0x000e620000002100 */
[----:B------:R-:W-:-:S04]  /*25de0*/  SGXT.U32 R23, R23, 0x1 ;  /* 0x000000011717781a */ /* 0x000fc80000000000 */
[----:B------:R-:W-:Y:S01]  /*25df0*/  LOP3.LUT R15, R23, 0xf0, RZ, 0xfc, !PT ;  /* 0x000000f0170f7812 */ /* 0x000fe200078efcff */
[----:B0-----:R-:W-:Y:S01]  /*25e00*/  @!P0 IMAD.MOV.U32 R19, RZ, RZ, R13 ;  /* 0x000000ffff138224 */ /* 0x001fe200078e000d */
[----:B------:R-:W-:Y:S02]  /*25e10*/  PRMT R209, RZ, 0x7610, R209 ;  /* 0x00007610ffd17816 */ /* 0x000fe400000000d1 */
[----:B------:R-:W-:Y:S02]  /*25e20*/  ISETP.GE.AND P3, PT, R15, R20, PT ;  /* 0x000000140f00720c */ /* 0x000fe40003f66270 */
[----:B------:R-:W-:Y:S01]  /*25e30*/  PRMT R207, RZ, 0x7610, R207 ;  /* 0x00007610ffcf7816 */ /* 0x000fe200000000cf */
[----:B------:R-:W4:Y:S01]  /*25e40*/  LDL R15, [R1+0x1540] ;  /* 0x00154000010f7983 */ /* 0x000f220000100800 */
[----:B-1----:R-:W-:-:S04]  /*25e50*/  SHF.R.U32.HI R23, RZ, 0x6, R22 ;  /* 0x00000006ff177819 */ /* 0x002fc80000011616 */
[----:B------:R-:W-:Y:S02]  /*25e60*/  SGXT.U32 R23, R23, 0x1 ;  /* 0x000000011717781a */ /* 0x000fe40000000000 */
[----:B------:R-:W-:Y:S02]  /*25e70*/  SHF.R.U32.HI R22, RZ, 0x6, R22 ;  /* 0x00000006ff167819 */ /* 0x000fe40000011616 */
[----:B------:R-:W-:Y:S02]  /*25e80*/  ISETP.GE.AND P4, PT, R14, R20, PT ;  /* 0x000000140e00720c */ /* 0x000fe40003f86270 */
[----:B------:R-:W-:Y:S01]  /*25e90*/  PRMT R205, RZ, 0x7610, R205 ;  /* 0x00007610ffcd7816 */ /* 0x000fe200000000cd */
[----:B------:R-:W4:Y:S01]  /*25ea0*/  LDL R14, [R1+0x1544] ;  /* 0x00154400010e7983 */ /* 0x000f220000100800 */
[----:B------:R-:W-:Y:S02]  /*25eb0*/  SGXT.U32 R22, R22, 0x1 ;  /* 0x000000011616781a */ /* 0x000fe40000000000 */
[----:B------:R-:W-:Y:S01]  /*25ec0*/  PRMT R203, RZ, 0x7610, R203 ;  /* 0x00007610ffcb7816 */ /* 0x000fe200000000cb */
[----:B--2---:R-:W-:-:S02]  /*25ed0*/  @!P0 IMAD.MOV.U32 R18, RZ, RZ, R12 ;  /* 0x000000ffff128224 */ /* 0x004fc400078e000c */
[----:B------:R-:W2:Y:S04]  /*25ee0*/  LDL R12, [R1+0x1538] ;  /* 0x00153800010c7983 */ /* 0x000ea80000100800 */
[----:B------:R3:W2:Y:S02]  /*25ef0*/  @!P0 LDG.E.U16 R209, desc[UR60][R18.64] ;  /* 0x0000003c12d18981 */ /* 0x0006a4000c1e1500 */
[----:B---3--:R-:W-:Y:S02]  /*25f00*/  @!P2 IMAD.MOV.U32 R18, RZ, RZ, R10 ;  /* 0x000000ffff12a224 */ /* 0x008fe400078e000a */
[----:B------:R-:W3:Y:S01]  /*25f10*/  LDL R10, [R1+0x1534] ;  /* 0x00153400010a7983 */ /* 0x000ee20000100800 */
[----:B----4-:R-:W-:-:S03]  /*25f20*/  @!P2 IMAD.MOV.U32 R19, RZ, RZ, R11 ;  /* 0x000000ffff13a224 */ /* 0x010fc600078e000b */
[----:B------:R-:W4:Y:S04]  /*25f30*/  LDL R11, [R1+0x153c] ;  /* 0x00153c00010b7983 */ /* 0x000f280000100800 */
[----:B------:R0:W3:Y:S02]  /*25f40*/  @!P2 LDG.E.U16 R207, desc[UR60][R18.64] ;  /* 0x0000003c12cfa981 */ /* 0x0000e4000c1e1500 */
[----:B0-----:R-:W-:Y:S01]  /*25f50*/  @!P3 IMAD.MOV.U32 R18, RZ, RZ, R3 ;  /* 0x000000ffff12b224 */ /* 0x001fe200078e0003 */
[----:B------:R-:W-:Y:S02]  /*25f60*/  LOP3.LUT R3, R23, 0xf6, RZ, 0xfc, !PT ;  /* 0x000000f617037812 */ /* 0x000fe400078efcff */
[----:B------:R-:W0:Y:S02]  /*25f70*/  S2R R23, SR_TID.X ;  /* 0x0000000000177919 */ /* 0x000e240000002100 */
[----:B------:R-:W-:-:S02]  /*25f80*/  ISETP.GE.AND P0, PT, R3, R20, PT ;  /* 0x000000140300720c */ /* 0x000fc40003f06270 */
[----:B------:R-:W-:Y:S01]  /*25f90*/  LOP3.LUT R3, R22, 0xf8, RZ, 0xfc, !PT ;  /* 0x000000f816037812 */ /* 0x000fe200078efcff */
[----:B------:R-:W-:-:S05]  /*25fa0*/  @!P3 IMAD.MOV.U32 R19, RZ, RZ, R9 ;  /* 0x000000ffff13b224 */ /* 0x000fca00078e0009 */
[----:B------:R1:W3:Y:S02]  /*25fb0*/  @!P3 LDG.E.U16 R205, desc[UR60][R18.64] ;  /* 0x0000003c12cdb981 */ /* 0x0002e4000c1e1500 */
[----:B-1----:R-:W-:Y:S02]  /*25fc0*/  @!P1 IMAD.MOV.U32 R19, RZ, RZ, R5 ;  /* 0x000000ffff139224 */ /* 0x002fe400078e0005 */
[----:B------:R-:W3:Y:S04]  /*25fd0*/  LDL.LU R5, [R1+0x1530] ;  /* 0x0015300001057983 */ /* 0x000ee80000300800 */
[----:B------:R-:W3:Y:S01]  /*25fe0*/  LDL R9, [R1+0x1528] ;  /* 0x0015280001097983 */ /* 0x000ee20000100800 */
[----:B0-----:R-:W-:-:S04]  /*25ff0*/  SHF.R.U32.HI R22, RZ, 0x6, R23 ;  /* 0x00000006ff167819 */ /* 0x001fc80000011617 */
[----:B------:R-:W-:Y:S01]  /*26000*/  SGXT.U32 R22, R22, 0x1 ;  /* 0x000000011616781a */ /* 0x000fe20000000000 */
[----:B------:R-:W-:-:S05]  /*26010*/  @!P1 IMAD.MOV.U32 R18, RZ, RZ, R4 ;  /* 0x000000ffff129224 */ /* 0x000fca00078e0004 */
[----:B------:R0:W3:Y:S02]  /*26020*/  @!P1 LDG.E.U16 R203, desc[UR60][R18.64] ;  /* 0x0000003c12cb9981 */ /* 0x0000e4000c1e1500 */
[----:B0-----:R-:W-:Y:S01]  /*26030*/  @!P4 IMAD.MOV.U32 R18, RZ, RZ, R0 ;  /* 0x000000ffff12c224 */ /* 0x001fe200078e0000 */
[----:B------:R-:W-:Y:S02]  /*26040*/  LOP3.LUT R0, R22, 0xfa, RZ, 0xfc, !PT ;  /* 0x000000fa16007812 */ /* 0x000fe400078efcff */
[----:B------:R-:W0:Y:S01]  /*26050*/  S2R R22, SR_TID.X ;  /* 0x0000000000167919 */ /* 0x000e220000002100 */
[----:B------:R-:W-:-:S04]  /*26060*/  SHF.R.U32.HI R23, RZ, 0x6, R23 ;  /* 0x00000006ff177819 */ /* 0x000fc80000011617 */
[----:B------:R-:W-:Y:S02]  /*26070*/  SGXT.U32 R23, R23, 0x1 ;  /* 0x000000011717781a */ /* 0x000fe40000000000 */
[-C--:B------:R-:W-:Y:S02]  /*26080*/  ISETP.GE.AND P2, PT, R0, R20.reuse, PT ;  /* 0x000000140000720c */ /* 0x080fe40003f46270 */
[----:B------:R-:W-:Y:S02]  /*26090*/  LOP3.LUT R0, R23, 0xfc, RZ, 0xfc, !PT ;  /* 0x000000fc17007812 */ /* 0x000fe400078efcff */
[----:B------:R-:W-:Y:S01]  /*260a0*/  ISETP.GE.AND P1, PT, R3, R20, PT ;  /* 0x000000140300720c */ /* 0x000fe20003f26270 */
[----:B------:R1:W-:Y:S01]  /*260b0*/  STL [R1+0x1b98], R6 ;  /* 0x001b980601007387 */ /* 0x0003e20000100800 */
[----:B------:R-:W-:Y:S01]  /*260c0*/  @!P4 IMAD.MOV.U32 R19, RZ, RZ, R6 ;  /* 0x000000ffff13c224 */ /* 0x000fe200078e0006 */
[----:B0-----:R-:W-:Y:S02]  /*260d0*/  SHF.R.U32.HI R23, RZ, 0x6, R22 ;  /* 0x00000006ff177819 */ /* 0x001fe40000011616 */
[----:B------:R-:W3:Y:S01]  /*260e0*/  LDL R13, [R1+0x1520] ;  /* 0x00152000010d7983 */ /* 0x000ee20000100800 */
[----:B------:R-:W-:-:S03]  /*260f0*/  LOP3.LUT R22, R22, 0x7f, RZ, 0xc0, !PT ;  /* 0x0000007f16167812 */ /* 0x000fc600078ec0ff */
[----:B------:R-:W3:Y:S01]  /*26100*/  LDL R4, [R1+0x1524] ;  /* 0x0015240001047983 */ /* 0x000ee20000100800 */
[----:B------:R-:W-:-:S03]  /*26110*/  LOP3.LUT R3, R22, 0x80, RZ, 0xfc, !PT ;  /* 0x0000008016037812 */ /* 0x000fc600078efcff */
[----:B-1----:R-:W3:Y:S01]  /*26120*/  LDL.LU R6, [R1+0x152c] ;  /* 0x00152c0001067983 */ /* 0x002ee20000300800 */
[----:B------:R-:W-:-:S03]  /*26130*/  ISETP.GE.AND P6, PT, R3, R20, PT ;  /* 0x000000140300720c */ /* 0x000fc60003fc6270 */
[----:B------:R-:W3:Y:S01]  /*26140*/  LDL R3, [R1+0x1518] ;  /* 0x0015180001037983 */ /* 0x000ee20000100800 */
[----:B------:R-:W-:Y:S02]  /*26150*/  PRMT R201, RZ, 0x7610, R201 ;  /* 0x00007610ffc97816 */ /* 0x000fe400000000c9 */
[----:B------:R-:W-:Y:S02]  /*26160*/  PRMT R199, RZ, 0x7610, R199 ;  /* 0x00007610ffc77816 */ /* 0x000fe400000000c7 */
[----:B------:R-:W-:Y:S02]  /*26170*/  SGXT.U32 R23, R23, 0x1 ;  /* 0x000000011717781a */ /* 0x000fe40000000000 */
[----:B------:R0:W3:Y:S01]  /*26180*/  @!P4 LDG.E.U16 R201, desc[UR60][R18.64] ;  /* 0x0000003c12c9c981 */ /* 0x0000e2000c1e1500 */
[----:B------:R-:W-:Y:S02]  /*26190*/  ISETP.GE.AND P3, PT, R0, R20, PT ;  /* 0x000000140000720c */ /* 0x000fe40003f66270 */
[----:B------:R-:W-:-:S02]  /*261a0*/  LOP3.LUT R0, R21, 0x7f, RZ, 0xc0, !PT ;  /* 0x0000007f15007812 */ /* 0x000fc400078ec0ff */
[----:B------:R-:W-:Y:S01]  /*261b0*/  LOP3.LUT R17, R23, 0xfe, RZ, 0xfc, !PT ;  /* 0x000000fe17117812 */ /* 0x000fe200078efcff */
[----:B0-----:R-:W-:Y:S01]  /*261c0*/  @!P0 IMAD.MOV.U32 R19, RZ, RZ, R15 ;  /* 0x000000ffff138224 */ /* 0x001fe200078e000f */
[----:B------:R-:W-:Y:S02]  /*261d0*/  PRMT R197, RZ, 0x7610, R197 ;  /* 0x00007610ffc57816 */ /* 0x000fe400000000c5 */
[-C--:B------:R-:W-:Y:S01]  /*261e0*/  ISETP.GE.AND P5, PT, R0, R20.reuse, PT ;  /* 0x000000140000720c */ /* 0x080fe20003fa6270 */
[----:B------:R-:W-:Y:S01]  /*261f0*/  @!P0 IMAD.MOV.U32 R18, RZ, RZ, R14 ;  /* 0x000000ffff128224 */ /* 0x000fe200078e000e */
[----:B------:R-:W-:Y:S01]  /*26200*/  ISETP.GE.AND P4, PT, R17, R20, PT ;  /* 0x000000141100720c */ /* 0x000fe20003f86270 */
[----:B------:R-:W3:Y:S04]  /*26210*/  LDL.LU R0, [R1+0x544] ;  /* 0x0005440001007983 */ /* 0x000ee80000300800 */
[----:B------:R2:W3:Y:S04]  /*26220*/  @!P0 LDG.E.U16 R199, desc[UR60][R18.64] ;  /* 0x0000003c12c78981 */ /* 0x0004e8000c1e1500 */
[----:B------:R-:W3:Y:S04]  /*26230*/  LDL R17, [R1+0x1498] ;  /* 0x0014980001117983 */ /* 0x000ee80000100800 */
[----:B------:R-:W3:Y:S04]  /*26240*/  LDL R15, [R1+0x149c] ;  /* 0x00149c00010f7983 */ /* 0x000ee80000100800 */
[----:B------:R-:W3:Y:S04]  /*26250*/  LDL R153, [R1+0x1490] ;  /* 0x0014900001997983 */ /* 0x000ee80000100800 */
[----:B------:R-:W3:Y:S01]  /*26260*/  LDL R152, [R1+0x1494] ;  /* 0x0014940001987983 */ /* 0x000ee20000100800 */
[----:B------:R-:W-:-:S02]  /*26270*/  PRMT R195, RZ, 0x7610, R195 ;  /* 0x00007610ffc37816 */ /* 0x000fc400000000c3 */
[----:B------:R-:W-:Y:S01]  /*26280*/  PRMT R189, RZ, 0x7610, R189 ;  /* 0x00007610ffbd7816 */ /* 0x000fe200000000bd */
[----:B--2---:R-:W-:Y:S02]  /*26290*/  @!P1 IMAD.MOV.U32 R19, RZ, RZ, R12 ;  /* 0x000000ffff139224 */ /* 0x004fe400078e000c */
[----:B------:R-:W2:Y:S01]  /*262a0*/  LDL R12, [R1+0x1510] ;  /* 0x00151000010c7983 */ /* 0x000ea20000100800 */
[----:B----4-:R-:W-:-:S03]  /*262b0*/  @!P1 IMAD.MOV.U32 R18, RZ, RZ, R11 ;  /* 0x000000ffff129224 */ /* 0x010fc600078e000b */
[----:B------:R-:W4:Y:S04]  /*262c0*/  LDL R11, [R1+0x1514] ;  /* 0x00151400010b7983 */ /* 0x000f280000100800 */
[----:B------:R3:W4:Y:S02]  /*262d0*/  @!P1 LDG.E.U16 R197, desc[UR60][R18.64] ;  /* 0x0000003c12c59981 */ /* 0x000724000c1e1500 */
[----:B---3--:R-:W-:Y:S02]  /*262e0*/  @!P2 IMAD.MOV.U32 R18, RZ, RZ, R10 ;  /* 0x000000ffff12a224 */ /* 0x008fe400078e000a */
[----:B------:R-:W-:Y:S01]  /*262f0*/  @!P2 IMAD.MOV.U32 R19, RZ, RZ, R5 ;  /* 0x000000ffff13a224 */ /* 0x000fe200078e0005 */
[----:B------:R0:W-:Y:S04]  /*26300*/  STL [R1+0x1b94], R5 ;  /* 0x001b940501007387 */ /* 0x0001e80000100800 */
[----:B------:R1:W3:Y:S04]  /*26310*/  @!P2 LDG.E.U16 R195, desc[UR60][R18.64] ;  /* 0x0000003c12c3a981 */ /* 0x0002e8000c1e1500 */
[----:B0-----:R-:W3:Y:S01]  /*26320*/  LDL.LU R5, [R1+0x151c] ;  /* 0x00151c0001057983 */ /* 0x001ee20000300800 */
[----:B-1----:R-:W-:-:S03]  /*26330*/  @!P3 IMAD.MOV.U32 R19, RZ, RZ, R9 ;  /* 0x000000ffff13b224 */ /* 0x002fc600078e0009 */
[----:B------:R-:W3:Y:S04]  /*26340*/  LDL R10, [R1+0x1418] ;  /* 0x00141800010a7983 */ /* 0x000ee80000100800 */
[----:B------:R-:W3:Y:S01]  /*26350*/  LDL R9, [R1+0x141c] ;  /* 0x00141c0001097983 */ /* 0x000ee20000100800 */
[----:B------:R-:W-:Y:S02]  /*26360*/  @!P4 IMAD.MOV.U32 R21, RZ, RZ, R13 ;  /* 0x000000ffff15c224 */ /* 0x000fe400078e000d */
[----:B------:R-:W-:Y:S01]  /*26370*/  @!P4 IMAD.MOV.U32 R20, RZ, RZ, R4 ;  /* 0x000000ffff14c224 */ /* 0x000fe200078e0004 */
[----:B------:R-:W-:Y:S04]  /*26380*/  STL [R1+0x1ba8], R6 ;  /* 0x001ba80601007387 */ /* 0x000fe80000100800 */
[----:B------:R-:W3:Y:S04]  /*26390*/  LDL R155, [R1+0x1410] ;  /* 0x00141000019b7983 */ /* 0x000ee80000100800 */
[----:B------:R-:W3:Y:S04]  /*263a0*/  LDL R154, [R1+0x1414] ;  /* 0x00141400019a7983 */ /* 0x000ee80000100800 */
[----:B------:R-:W3:Y:S04]  /*263b0*/  LDL R14, [R1+0x1398] ;  /* 0x00139800010e7983 */ /* 0x000ee80000100800 */
[----:B------:R-:W3:Y:S04]  /*263c0*/  LDL R13, [R1+0x139c] ;  /* 0x00139c00010d7983 */ /* 0x000ee80000100800 */
[----:B------:R0:W3:Y:S04]  /*263d0*/  @!P4 LDG.E.U16 R189, desc[UR60][R20.64] ;  /* 0x0000003c14bdc981 */ /* 0x0000e8000c1e1500 */
[----:B------:R-:W3:Y:S01]  /*263e0*/  LDL R4, [R1+0x1390] ;  /* 0x0013900001047983 */ /* 0x000ee20000100800 */
[----:B0-----:R-:W-:-:S03]  /*263f0*/  @!P5 IMAD.MOV.U32 R21, RZ, RZ, R3 ;  /* 0x000000ffff15d224 */ /* 0x001fc600078e0003 */
[----:B------:R-:W3:Y:S01]  /*26400*/  LDL R3, [R1+0x1394] ;  /* 0x0013940001037983 */ /* 0x000ee20000100800 */
[----:B------:R-:W-:Y:S01]  /*26410*/  PRMT R193, RZ, 0x7610, R193 ;  /* 0x00007610ffc17816 */ /* 0x000fe200000000c1 */
[----:B------:R-:W-:-:S05]  /*26420*/  @!P3 IMAD.MOV.U32 R18, RZ, RZ, R6 ;  /* 0x000000ffff12b224 */ /* 0x000fca00078e0006 */
[----:B------:R0:W3:Y:S01]  /*26430*/  @!P3 LDG.E.U16 R193, desc[UR60][R18.64] ;  /* 0x0000003c12c1b981 */ /* 0x0000e2000c1e1500 */
[----:B------:R-:W-:Y:S01]  /*26440*/  BAR.SYNC.DEFER_BLOCKING 0x0 ;  /* 0x0000000000007b1d */ /* 0x000fe20000010000 */
[----:B0-----:R-:W-:Y:S02]  /*26450*/  PRMT R18, RZ, 0x7610, R18 ;  /* 0x00007610ff127816 */ /* 0x001fe40000000012 */
[----:B------:R-:W-:Y:S01]  /*26460*/  PRMT R19, RZ, 0x7610, R19 ;  /* 0x00007610ff137816 */ /* 0x000fe20000000013 */
[----:B--2---:R-:W-:Y:S02]  /*26470*/  @!P6 IMAD.MOV.U32 R23, RZ, RZ, R12 ;  /* 0x000000ffff17e224 */ /* 0x004fe400078e000c */
[----:B----4-:R-:W-:-:S05]  /*26480*/  @!P6 IMAD.MOV.U32 R22, RZ, RZ, R11 ;  /* 0x000000ffff16e224 */ /* 0x010fca00078e000b */
[----:B------:R0:W2:Y:S02]  /*26490*/  @!P6 LDG.E.U16 R19, desc[UR60][R22.64] ;  /* 0x0000003c1613e981 */ /* 0x0000a4000c1e1500 */
[----:B0-----:R-:W-:Y:S02]  /*264a0*/  @!P5 IMAD.MOV.U32 R22, RZ, RZ, R15 ;  /* 0x000000ffff16d224 */ /* 0x001fe400078e000f */
[----:B------:R-:W-:Y:S02]  /*264b0*/  @!P5 IMAD.MOV.U32 R23, RZ, RZ, R17 ;  /* 0x000000ffff17d224 */ /* 0x000fe400078e0011 */
[----:B---3--:R-:W-:Y:S01]  /*264c0*/  @!P5 IMAD.MOV.U32 R20, RZ, RZ, R5 ;  /* 0x000000ffff14d224 */ /* 0x008fe200078e0005 */
[----:B------:R-:W-:Y:S04]  /*264d0*/  STL [R1+0x1bac], R5 ;  /* 0x001bac0501007387 */ /* 0x000fe80000100800 */
[----:B------:R-:W3:Y:S04]  /*264e0*/  LDL R12, [R1+0x1318] ;  /* 0x00131800010c7983 */ /* 0x000ee80000100800 */
[----:B------:R-:W4:Y:S04]  /*264f0*/  LDL R11, [R1+0x131c] ;  /* 0x00131c00010b7983 */ /* 0x000f280000100800 */
[----:B------:R0:W2:Y:S04]  /*26500*/  @!P5 LDG.E.U16 R18, desc[UR60][R20.64] ;  /* 0x0000003c1412d981 */ /* 0x0000a8000c1e1500 */
[----:B------:R-:W2:Y:S04]  /*26510*/  LDL R17, [R1+0x1310] ;  /* 0x0013100001117983 */ /* 0x000ea80000100800 */
[----:B------:R-:W2:Y:S01]  /*26520*/  LDL R15, [R1+0x1314] ;  /* 0x00131400010f7983 */ /* 0x000ea20000100800 */
[----:B0-----:R-:W-:-:S02]  /*26530*/  PRMT R20, RZ, 0x7610, R20 ;  /* 0x00007610ff147816 */ /* 0x001fc40000000014 */
[----:B------:R-:W-:Y:S01]  /*26540*/  PRMT R21, RZ, 0x7610, R21 ;  /* 0x00007610ff157816 */ /* 0x000fe20000000015 */
[----:B------:R-:W2:Y:S04]  /*26550*/  LDL R161, [R1+0x1298] ;  /* 0x0012980001a17983 */ /* 0x000ea80000100800 */
[----:B------:R0:W2:Y:S04]  /*26560*/  @!P5 LDG.E.U16 R20, desc[UR60][R22.64] ;  /* 0x0000003c1614d981 */ /* 0x0000a8000c1e1500 */
[----:B------:R1:W2:Y:S04]  /*26570*/  @!P6 LDG.E.U16 R21, desc[UR60][R152.64] ;  /* 0x0000003c9815e981 */ /* 0x0002a8000c1e1500 */
[----:B------:R-:W2:Y:S01]  /*26580*/  LDL R160, [R1+0x129c] ;  /* 0x00129c0001a07983 */ /* 0x000ea20000100800 */
[----:B0-----:R-:W-:-:S03]  /*26590*/  PRMT R23, RZ, 0x7610, R23 ;  /* 0x00007610ff177816 */ /* 0x001fc60000000017 */
[----:B------:R-:W2:Y:S01]  /*265a0*/  LDL R163, [R1+0x1218] ;  /* 0x0012180001a37983 */ /* 0x000ea20000100800 */
[----:B-1----:R-:W-:Y:S02]  /*265b0*/  @!P5 IMAD.MOV.U32 R152, RZ, RZ, R9 ;  /* 0x000000ffff98d224 */ /* 0x002fe400078e0009 */
[----:B------:R-:W-:Y:S01]  /*265c0*/  @!P5 IMAD.MOV.U32 R153, RZ, RZ, R10 ;  /* 0x000000ffff99d224 */ /* 0x000fe200078e000a */
[----:B------:R-:W2:Y:S04]  /*265d0*/  LDL R9, [R1+0x1294] ;  /* 0x0012940001097983 */ /* 0x000ea80000100800 */
[----:B------:R-:W2:Y:S04]  /*265e0*/  LDL R10, [R1+0x1290] ;  /* 0x00129000010a7983 */ /* 0x000ea80000100800 */
[----:B------:R-:W2:Y:S04]  /*265f0*/  LDL R162, [R1+0x121c] ;  /* 0x00121c0001a27983 */ /* 0x000ea80000100800 */
[----:B------:R-:W2:Y:S04]  /*26600*/  LDL R167, [R1+0x1110] ;  /* 0x0011100001a77983 */ /* 0x000ea80000100800 */
[----:B------:R-:W2:Y:S04]  /*26610*/  LDL R166, [R1+0x1114] ;  /* 0x0011140001a67983 */ /* 0x000ea80000100800 */
[----:B------:R-:W2:Y:S04]  /*26620*/  LDL R169, [R1+0x1090] ;  /* 0x0010900001a97983 */ /* 0x000ea80000100800 */
[----:B------:R0:W2:Y:S04]  /*26630*/  @!P6 LDG.E.U16 R23, desc[UR60][R154.64] ;  /* 0x0000003c9a17e981 */ /* 0x0000a8000c1e1500 */
[----:B------:R-:W2:Y:S04]  /*26640*/  LDL R168, [R1+0x1094] ;  /* 0x0010940001a87983 */ /* 0x000ea80000100800 */
[----:B------:R-:W2:Y:S01]  /*26650*/  LDL R175, [R1+0xf10] ;  /* 0x000f100001af7983 */ /* 0x000ea20000100800 */
[----:B0-----:R-:W-:-:S02]  /*26660*/  @!P5 IMAD.MOV.U32 R154, RZ, RZ, R13 ;  /* 0x000000ffff9ad224 */ /* 0x001fc400078e000d */
[----:B------:R-:W-:Y:S01]  /*26670*/  @!P5 IMAD.MOV.U32 R155, RZ, RZ, R14 ;  /* 0x000000ffff9bd224 */ /* 0x000fe200078e000e */
[----:B------:R-:W2:Y:S04]  /*26680*/  LDL R13, [R1+0x1214] ;  /* 0x00121400010d7983 */ /* 0x000ea80000100800 */
[----:B------:R-:W2:Y:S01]  /*26690*/  LDL R14, [R1+0x1210] ;  /* 0x00121000010e7983 */ /* 0x000ea20000100800 */
[----:B------:R-:W-:-:S03]  /*266a0*/  @!P6 IMAD.MOV.U32 R157, RZ, RZ, R4 ;  /* 0x000000ffff9de224 */ /* 0x000fc600078e0004 */
[----:B------:R-:W2:Y:S01]  /*266b0*/  LDL R4, [R1+0x1198] ;  /* 0x0011980001047983 */ /* 0x000ea20000100800 */
[----:B------:R-:W-:-:S03]  /*266c0*/  @!P6 IMAD.MOV.U32 R156, RZ, RZ, R3 ;  /* 0x000000ffff9ce224 */ /* 0x000fc600078e0003 */
[----:B------:R-:W2:Y:S01]  /*266d0*/  LDL R3, [R1+0x119c] ;  /* 0x00119c0001037983 */ /* 0x000ea20000100800 */
[----:B------:R-:W-:-:S03]  /*266e0*/  PRMT R22, RZ, 0x7610, R22 ;  /* 0x00007610ff167816 */ /* 0x000fc60000000016 */
[----:B------:R-:W2:Y:S04]  /*266f0*/  LDL R174, [R1+0xf14] ;  /* 0x000f140001ae7983 */ /* 0x000ea80000100800 */
[----:B------:R0:W2:Y:S02]  /*26700*/  @!P5 LDG.E.U16 R22, desc[UR60][R152.64] ;  /* 0x0000003c9816d981 */ /* 0x0000a4000c1e1500 */
[----:B0-----:R-:W-:Y:S02]  /*26710*/  PRMT R153, RZ, 0x7610, R153 ;  /* 0x00007610ff997816 */ /* 0x001fe40000000099 */
[----:B------:R-:W-:-:S04]  /*26720*/  PRMT R152, RZ, 0x7610, R152 ;  /* 0x00007610ff987816 */ /* 0x000fc80000000098 */
[----:B------:R-:W2:Y:S04]  /*26730*/  @!P6 LDG.E.U16 R153, desc[UR60][R156.64] ;  /* 0x0000003c9c99e981 */ /* 0x000ea8000c1e1500 */
[----:B------:R0:W2:Y:S02]  /*26740*/  @!P5 LDG.E.U16 R152, desc[UR60][R154.64] ;  /* 0x0000003c9a98d981 */ /* 0x0000a4000c1e1500 */
[----:B0-----:R-:W-:Y:S02]  /*26750*/  PRMT R154, RZ, 0x7610, R154 ;  /* 0x00007610ff9a7816 */ /* 0x001fe4000000009a */
[----:B------:R-:W-:Y:S01]  /*26760*/  PRMT R155, RZ, 0x7610, R155 ;  /* 0x00007610ff9b7816 */ /* 0x000fe2000000009b */
[----:B---3--:R-:W-:Y:S02]  /*26770*/  @!P5 IMAD.MOV.U32 R157, RZ, RZ, R12 ;  /* 0x000000ffff9dd224 */ /* 0x008fe400078e000c */
[----:B------:R-:W3:Y:S01]  /*26780*/  LDL R12, [R1+0x1190] ;  /* 0x00119000010c7983 */ /* 0x000ee20000100800 */
[----:B----4-:R-:W-:-:S03]  /*26790*/  @!P5 IMAD.MOV.U32 R156, RZ, RZ, R11 ;  /* 0x000000ffff9cd224 */ /* 0x010fc600078e000b */
[----:B------:R-:W4:Y:S04]  /*267a0*/  LDL R11, [R1+0x1194] ;  /* 0x00119400010b7983 */ /* 0x000f280000100800 */
[----:B------:R0:W4:Y:S01]  /*267b0*/  @!P5 LDG.E.U16 R154, desc[UR60][R156.64] ;  /* 0x0000003c9c9ad981 */ /* 0x000122000c1e1500 */
[----:B--2---:R-:W-:-:S03]  /*267c0*/  @!P6 IMAD.MOV.U32 R159, RZ, RZ, R17 ;  /* 0x000000ffff9fe224 */ /* 0x004fc600078e0011 */
[----:B------:R-:W2:Y:S01]  /*267d0*/  LDL R17, [R1+0x1118] ;  /* 0x0011180001117983 */ /* 0x000ea20000100800 */
[----:B------:R-:W-:-:S03]  /*267e0*/  @!P6 IMAD.MOV.U32 R158, RZ, RZ, R15 ;  /* 0x000000ffff9ee224 */ /* 0x000fc600078e000f */
[----:B------:R-:W2:Y:S01]  /*267f0*/  LDL R15, [R1+0x111c] ;  /* 0x00111c00010f7983 */ /* 0x000ea20000100800 */
[----:B0-----:R-:W-:-:S03]  /*26800*/  PRMT R156, RZ, 0x7610, R156 ;  /* 0x00007610ff9c7816 */ /* 0x001fc6000000009c */
[----:B------:R0:W2:Y:S01]  /*26810*/  @!P6 LDG.E.U16 R155, desc[UR60][R158.64] ;  /* 0x0000003c9e9be981 */ /* 0x0000a2000c1e1500 */
[----:B------:R-:W-:Y:S01]  /*26820*/  PRMT R157, RZ, 0x7610, R157 ;  /* 0x00007610ff9d7816 */ /* 0x000fe2000000009d */
[----:B0-----:R-:W-:Y:S02]  /*26830*/  @!P5 IMAD.MOV.U32 R159, RZ, RZ, R161 ;  /* 0x000000ffff9fd224 */ /* 0x001fe400078e00a1 */
[----:B------:R-:W-:-:S05]  /*26840*/  @!P5 IMAD.MOV.U32 R158, RZ, RZ, R160 ;  /* 0x000000ffff9ed224 */ /* 0x000fca00078e00a0 */
[----:B------:R0:W2:Y:S01]  /*26850*/  @!P5 LDG.E.U16 R156, desc[UR60][R158.64] ;  /* 0x0000003c9e9cd981 */ /* 0x0000a2000c1e1500 */
[----:B------:R-:W-:-:S03]  /*26860*/  @!P6 IMAD.MOV.U32 R160, RZ, RZ, R9 ;  /* 0x000000ffffa0e224 */ /* 0x000fc600078e0009 */
[----:B------:R-:W2:Y:S01]  /*26870*/  LDL R9, [R1+0x109c] ;  /* 0x00109c0001097983 */ /* 0x000ea20000100800 */
[----:B------:R-:W-:-:S03]  /*26880*/  @!P6 IMAD.MOV.U32 R161, RZ, RZ, R10 ;  /* 0x000000ffffa1e224 */ /* 0x000fc600078e000a */
[----:B------:R-:W2:Y:S01]  /*26890*/  LDL R10, [R1+0x1098] ;  /* 0x00109800010a7983 */ /* 0x000ea20000100800 */
[----:B0-----:R-:W-:-:S03]  /*268a0*/  PRMT R159, RZ, 0x7610, R159 ;  /* 0x00007610ff9f7816 */ /* 0x001fc6000000009f */
[----:B------:R0:W2:Y:S02]  /*268b0*/  @!P6 LDG.E.U16 R157, desc[UR60][R160.64] ;  /* 0x0000003ca09de981 */ /* 0x0000a4000c1e1500 */
[----:B0-----:R-:W-:Y:S02]  /*268c0*/  @!P5 IMAD.MOV.U32 R160, RZ, RZ, R162 ;  /* 0x000000ffffa0d224 */ /* 0x001fe400078e00a2 */
[----:B------:R-:W-:Y:S02]  /*268d0*/  @!P5 IMAD.MOV.U32 R161, RZ, RZ, R163 ;  /* 0x000000ffffa1d224 */ /* 0x000fe400078e00a3 */
[----:B------:R-:W-:Y:S02]  /*268e0*/  @!P6 IMAD.MOV.U32 R162, RZ, RZ, R13 ;  /* 0x000000ffffa2e224 */ /* 0x000fe400078e000d */
[----:B------:R-:W2:Y:S01]  /*268f0*/  LDL R13, [R1+0x101c] ;  /* 0x00101c00010d7983 */ /* 0x000ea20000100800 */
[----:B------:R-:W-:-:S03]  /*26900*/  @!P6 IMAD.MOV.U32 R163, RZ, RZ, R14 ;  /* 0x000000ffffa3e224 */ /* 0x000fc600078e000e */
[----:B------:R-:W2:Y:S04]  /*26910*/  LDL R14, [R1+0x1018] ;  /* 0x00101800010e7983 */ /* 0x000ea80000100800 */
[----:B------:R0:W2:Y:S02]  /*26920*/  @!P6 LDG.E.U16 R159, desc[UR60][R162.64] ;  /* 0x0000003ca29fe981 */ /* 0x0000a4000c1e1500 */
[----:B0-----:R-:W-:Y:S02]  /*26930*/  @!P5 IMAD.MOV.U32 R162, RZ, RZ, R3 ;  /* 0x000000ffffa2d224 */ /* 0x001fe400078e0003 */
[----:B------:R-:W-:Y:S01]  /*26940*/  @!P5 IMAD.MOV.U32 R163, RZ, RZ, R4 ;  /* 0x000000ffffa3d224 */ /* 0x000fe200078e0004 */
[----:B------:R-:W2:Y:S04]  /*26950*/  LDL R3, [R1+0x1014] ;  /* 0x0010140001037983 */ /* 0x000ea80000100800 */
[----:B------:R-:W2:Y:S01]  /*26960*/  LDL R4, [R1+0x1010] ;  /* 0x0010100001047983 */ /* 0x000ea20000100800 */
[----:B------:R-:W-:-:S06]  /*26970*/  PRMT R158, RZ, 0x7610, R158 ;  /* 0x00007610ff9e7816 */ /* 0x000fcc000000009e */
[----:B------:R0:W2:Y:S02]  /*26980*/  @!P5 LDG.E.U16 R158, desc[UR60][R160.64] ;  /* 0x0000003ca09ed981 */ /* 0x0000a4000c1e1500 */
[----:B0-----:R-:W-:Y:S02]  /*26990*/  PRMT R160, RZ, 0x7610, R160 ;  /* 0x00007610ffa07816 */ /* 0x001fe400000000a0 */
[----:B------:R-:W-:-:S04]  /*269a0*/  PRMT R161, RZ, 0x7610, R161 ;  /* 0x00007610ffa17816 */ /* 0x000fc800000000a1 */
[----:B------:R0:W2:Y:S02]  /*269b0*/  @!P5 LDG.E.U16 R160, desc[UR60][R162.64] ;  /* 0x0000003ca2a0d981 */ /* 0x0000a4000c1e1500 */
[----:B0-----:R-:W-:Y:S02]  /*269c0*/  PRMT R162, RZ, 0x7610, R162 ;  /* 0x00007610ffa27816 */ /* 0x001fe400000000a2 */
[----:B------:R-:W-:-:S06]  /*269d0*/  PRMT R163, RZ, 0x7610, R163 ;  /* 0x00007610ffa37816 */ /* 0x000fcc00000000a3 */
[----:B------:R-:W2:Y:S01]  /*269e0*/  @!P6 LDG.E.U16 R163, desc[UR60][R166.64] ;  /* 0x0000003ca6a3e981 */ /* 0x000ea2000c1e1500 */
[----:B---3--:R-:W-:-:S03]  /*269f0*/  @!P6 IMAD.MOV.U32 R165, RZ, RZ, R12 ;  /* 0x000000ffffa5e224 */ /* 0x008fc600078e000c */
[----:B------:R-:W3:Y:S01]  /*26a00*/  LDL R12, [R1+0xf98] ;  /* 0x000f9800010c7983 */ /* 0x000ee20000100800 */
[----:B----4-:R-:W-:-:S03]  /*26a10*/  @!P6 IMAD.MOV.U32 R164, RZ, RZ, R11 ;  /* 0x000000ffffa4e224 */ /* 0x010fc600078e000b */
[----:B------:R-:W4:Y:S04]  /*26a20*/  LDL R11, [R1+0xf9c] ;  /* 0x000f9c00010b7983 */ /* 0x000f280000100800 */
[----:B------:R2:W4:Y:S02]  /*26a30*/  @!P6 LDG.E.U16 R161, desc[UR60][R164.64] ;  /* 0x0000003ca4a1e981 */ /* 0x000524000c1e1500 */
[----:B--2---:R-:W-:Y:S02]  /*26a40*/  @!P5 IMAD.MOV.U32 R164, RZ, RZ, R15 ;  /* 0x000000ffffa4d224 */ /* 0x004fe400078e000f */
[----:B------:R-:W-:Y:S01]  /*26a50*/  @!P5 IMAD.MOV.U32 R165, RZ, RZ, R17 ;  /* 0x000000ffffa5d224 */ /* 0x000fe200078e0011 */
[----:B------:R-:W2:Y:S04]  /*26a60*/  LDL R15, [R1+0xf94] ;  /* 0x000f9400010f7983 */ /* 0x000ea80000100800 */
[----:B------:R-:W2:Y:S04]  /*26a70*/  LDL R17, [R1+0xf90] ;  /* 0x000f900001117983 */ /* 0x000ea80000100800 */
[----:B------:R0:W2:Y:S02]  /*26a80*/  @!P5 LDG.E.U16 R162, desc[UR60][R164.64] ;  /* 0x0000003ca4a2d981 */ /* 0x0000a4000c1e1500 */
[----:B0-----:R-:W-:Y:S01]  /*26a90*/  PRMT R165, RZ, 0x7610, R165 ;  /* 0x00007610ffa57816 */ /* 0x001fe200000000a5 */
[----:B------:R-:W-:-:S02]  /*26aa0*/  @!P5 IMAD.MOV.U32 R166, RZ, RZ, R9 ;  /* 0x000000ffffa6d224 */ /* 0x000fc400078e0009 */
[----:B------:R-:W2:Y:S01]  /*26ab0*/  LDL R9, [R1+0xf1c] ;  /* 0x000f1c0001097983 */ /* 0x000ea20000100800 */
[----:B------:R-:W-:-:S03]  /*26ac0*/  @!P5 IMAD.MOV.U32 R167, RZ, RZ, R10 ;  /* 0x000000ffffa7d224 */ /* 0x000fc600078e000a */
[----:B------:R-:W2:Y:S04]  /*26ad0*/  LDL R10, [R1+0xf18] ;  /* 0x000f1800010a7983 */ /* 0x000ea80000100800 */
[----:B------:R0:W2:Y:S02]  /*26ae0*/  @!P6 LDG.E.U16 R165, desc[UR60][R168.64] ;  /* 0x0000003ca8a5e981 */ /* 0x0000a4000c1e1500 */
[----:B0-----:R-:W-:Y:S02]  /*26af0*/  @!P5 IMAD.MOV.U32 R168, RZ, RZ, R13 ;  /* 0x000000ffffa8d224 */ /* 0x001fe400078e000d */
[----:B------:R-:W2:Y:S01]  /*26b00*/  LDL R13, [R1+0xe9c] ;  /* 0x000e9c00010d7983 */ /* 0x000ea20000100800 */
[----:B------:R-:W-:-:S03]  /*26b10*/  @!P5 IMAD.MOV.U32 R169, RZ, RZ, R14 ;  /* 0x000000ffffa9d224 */ /* 0x000fc600078e000e */
[----:B------:R-:W2:Y:S01]  /*26b20*/  LDL R14, [R1+0xe98] ;  /* 0x000e9800010e7983 */ /* 0x000ea20000100800 */
[----:B------:R-:W-:-:S03]  /*26b30*/  @!P6 IMAD.MOV.U32 R170, RZ, RZ, R3 ;  /* 0x000000ffffaae224 */ /* 0x000fc600078e0003 */
[----:B------:R-:W2:Y:S01]  /*26b40*/  LDL R3, [R1+0xe94] ;  /* 0x000e940001037983 */ /* 0x000ea20000100800 */
[----:B------:R-:W-:-:S03]  /*26b50*/  @!P6 IMAD.MOV.U32 R171, RZ, RZ, R4 ;  /* 0x000000ffffabe224 */ /* 0x000fc600078e0004 */
[----:B------:R-:W2:Y:S01]  /*26b60*/  LDL R4, [R1+0xe90] ;  /* 0x000e900001047983 */ /* 0x000ea20000100800 */
[----:B------:R-:W-:-:S06]  /*26b70*/  PRMT R164, RZ, 0x7610, R164 ;  /* 0x00007610ffa47816 */ /* 0x000fcc00000000a4 */
        /* <DEDUP_REMOVED lines=17> */
[----:B------:R0:W2:Y:S04]  /*26c90*/  @!P6 LDG.E.U16 R169, desc[UR60][R172.64] ;  /* 0x0000003caca9e981 */ /* 0x0000a8000c1e1500 */
[----:B------:R1:W2:Y:S01]  /*26ca0*/  @!P6 LDG.E.U16 R171, desc[UR60][R174.64] ;  /* 0x0000003caeabe981 */ /* 0x0002a2000c1e1500 */
[----:B0-----:R-:W-:-:S03]  /*26cb0*/  @!P5 IMAD.MOV.U32 R172, RZ, RZ, R9 ;  /* 0x000000ffffacd224 */ /* 0x001fc600078e0009 */
[----:B------:R-:W2:Y:S01]  /*26cc0*/  LDL R9, [R1+0xd9c] ;  /* 0x000d9c0001097983 */ /* 0x000ea20000100800 */
[----:B------:R-:W-:-:S03]  /*26cd0*/  @!P5 IMAD.MOV.U32 R173, RZ, RZ, R10 ;  /* 0x000000ffffadd224 */ /* 0x000fc600078e000a */
[----:B------:R-:W2:Y:S01]  /*26ce0*/  LDL R10, [R1+0xd98] ;  /* 0x000d9800010a7983 */ /* 0x000ea20000100800 */
[----:B-1----:R-:W-:-:S03]  /*26cf0*/  @!P5 IMAD.MOV.U32 R174, RZ, RZ, R13 ;  /* 0x000000ffffaed224 */ /* 0x002fc600078e000d */
        /* <DEDUP_REMOVED lines=20> */
[----:B--2---:R-:W-:Y:S02]  /*26e40*/  @!P6 IMAD.MOV.U32 R178, RZ, RZ, R15 ;  /* 0x000000ffffb2e224 */ /* 0x004fe400078e000f */
[----:B------:R-:W-:Y:S01]  /*26e50*/  @!P6 IMAD.MOV.U32 R179, RZ, RZ, R17 ;  /* 0x000000ffffb3e224 */ /* 0x000fe200078e0011 */
[----:B0-----:R-:W-:Y:S01]  /*26e60*/  PRMT R177, RZ, 0x7610, R177 ;  /* 0x00007610ffb17816 */ /* 0x001fe200000000b1 */
[----:B------:R-:W2:Y:S04]  /*26e70*/  LDL R17, [R1+0xc98] ;  /* 0x000c980001117983 */ /* 0x000ea80000100800 */
[----:B------:R0:W2:Y:S04]  /*26e80*/  @!P6 LDG.E.U16 R175, desc[UR60][R178.64] ;  /* 0x0000003cb2afe981 */ /* 0x0000a8000c1e1500 */
[----:B------:R-:W2:Y:S01]  /*26e90*/  LDL R15, [R1+0xc9c] ;  /* 0x000c9c00010f7983 */ /* 0x000ea20000100800 */
[----:B0-----:R-:W-:-:S03]  /*26ea0*/  @!P5 IMAD.MOV.U32 R178, RZ, RZ, R9 ;  /* 0x000000ffffb2d224 */ /* 0x001fc600078e0009 */
[----:B------:R-:W2:Y:S01]  /*26eb0*/  LDL R9, [R1+0xc94] ;  /* 0x000c940001097983 */ /* 0x000ea20000100800 */
[----:B------:R-:W-:-:S03]  /*26ec0*/  @!P5 IMAD.MOV.U32 R179, RZ, RZ, R10 ;  /* 0x000000ffffb3d224 */ /* 0x000fc600078e000a */
[----:B------:R-:W2:Y:S01]  /*26ed0*/  LDL R10, [R1+0xc90] ;  /* 0x000c9000010a7983 */ /* 0x000ea20000100800 */
[----:B------:R-:W-:-:S03]  /*26ee0*/  @!P6 IMAD.MOV.U32 R180, RZ, RZ, R13 ;  /* 0x000000ffffb4e224 */ /* 0x000fc600078e000d */
        /* <DEDUP_REMOVED lines=8> */
[----:B------:R-:W-:-:S06]  /*26f70*/  PRMT R176, RZ, 0x7610, R176 ;  /* 0x00007610ffb07816 */ /* 0x000fcc00000000b0 */
[----:B------:R0:W2:Y:S02]  /*26f80*/  @!P5 LDG.E.U16 R176, desc[UR60][R178.64] ;  /* 0x0000003cb2b0d981 */ /* 0x0000a4000c1e1500 */
[----:B0-----:R-:W-:-:S06]  /*26f90*/  PRMT R178, RZ, 0x7610, R178 ;  /* 0x00007610ffb27816 */ /* 0x001fcc00000000b2 */
[----:B------:R0:W2:Y:S02]  /*26fa0*/  @!P5 LDG.E.U16 R178, desc[UR60][R180.64] ;  /* 0x0000003cb4b2d981 */ /* 0x0000a4000c1e1500 */
[----:B0-----:R-:W-:Y:S01]  /*26fb0*/  PRMT R181, RZ, 0x7610, R181 ;  /* 0x00007610ffb57816 */ /* 0x001fe200000000b5 */
[----:B---3--:R-:W-:Y:S02]  /*26fc0*/  @!P6 IMAD.MOV.U32 R183, RZ, RZ, R12 ;  /* 0x000000ffffb7e224 */ /* 0x008fe400078e000c */
[----:B------:R-:W3:Y:S01]  /*26fd0*/  LDL R12, [R1+0xb98] ;  /* 0x000b9800010c7983 */ /* 0x000ee20000100800 */
[----:B----4-:R-:W-:-:S03]  /*26fe0*/  @!P6 IMAD.MOV.U32 R182, RZ, RZ, R11 ;  /* 0x000000ffffb6e224 */ /* 0x010fc600078e000b */
[----:B------:R-:W4:Y:S01]  /*26ff0*/  LDL R11, [R1+0xb9c] ;  /* 0x000b9c00010b7983 */ /* 0x000f220000100800 */
[----:B--2---:R-:W-:-:S03]  /*27000*/  @!P6 IMAD.MOV.U32 R184, RZ, RZ, R9 ;  /* 0x000000ffffb8e224 */ /* 0x004fc600078e0009 */
        /* <DEDUP_REMOVED lines=8> */
[----:B------:R-:W-:Y:S02]  /*27090*/  PRMT R179, RZ, 0x7610, R179 ;  /* 0x00007610ffb37816 */ /* 0x000fe400000000b3 */
[----:B------:R-:W-:-:S04]  /*270a0*/  PRMT R180, RZ, 0x7610, R180 ;  /* 0x00007610ffb47816 */ /* 0x000fc800000000b4 */
[----:B------:R0:W2:Y:S01]  /*270b0*/  @!P6 LDG.E.U16 R179, desc[UR60][R182.64] ;  /* 0x0000003cb6b3e981 */ /* 0x0000a2000c1e1500 */
[----:B------:R-:W-:Y:S02]  /*270c0*/  @!P6 IMAD.MOV.U32 R186, RZ, RZ, R13 ;  /* 0x000000ffffbae224 */ /* 0x000fe400078e000d */
[----:B------:R-:W-:Y:S01]  /*270d0*/  @!P6 IMAD.MOV.U32 R187, RZ, RZ, R14 ;  /* 0x000000ffffbbe224 */ /* 0x000fe200078e000e */
[----:B------:R-:W2:Y:S04]  /*270e0*/  LDL R13, [R1+0xa1c] ;  /* 0x000a1c00010d7983 */ /* 0x000ea80000100800 */
[----:B------:R-:W2:Y:S01]  /*270f0*/  LDL R14, [R1+0xa18] ;  /* 0x000a1800010e7983 */ /* 0x000ea20000100800 */
[----:B0-----:R-:W-:Y:S02]  /*27100*/  @!P5 IMAD.MOV.U32 R182, RZ, RZ, R15 ;  /* 0x000000ffffb6d224 */ /* 0x001fe400078e000f */
[----:B------:R-:W-:Y:S01]  /*27110*/  @!P5 IMAD.MOV.U32 R183, RZ, RZ, R17 ;  /* 0x000000ffffb7d224 */ /* 0x000fe200078e0011 */
[----:B------:R-:W2:Y:S04]  /*27120*/  LDL R15, [R1+0xb14] ;  /* 0x000b1400010f7983 */ /* 0x000ea80000100800 */
[----:B------:R0:W2:Y:S04]  /*27130*/  @!P5 LDG.E.U16 R180, desc[UR60][R182.64] ;  /* 0x0000003cb6b4d981 */ /* 0x0000a8000c1e1500 */
[----:B------:R-:W2:Y:S01]  /*27140*/  LDL R17, [R1+0xb10] ;  /* 0x000b100001117983 */ /* 0x000ea20000100800 */
[----:B0-----:R-:W-:-:S06]  /*27150*/  PRMT R183, RZ, 0x7610, R183 ;  /* 0x00007610ffb77816 */ /* 0x001fcc00000000b7 */
[----:B------:R-:W2:Y:S01]  /*27160*/  @!P6 LDG.E.U16 R183, desc[UR60][R186.64] ;  /* 0x0000003cbab7e981 */ /* 0x000ea2000c1e1500 */
[----:B------:R-:W-:-:S06]  /*27170*/  PRMT R182, RZ, 0x7610, R182 ;  /* 0x00007610ffb67816 */ /* 0x000fcc00000000b6 */
        /* <DEDUP_REMOVED lines=17> */
[----:B0-----:R-:W-:Y:S02]  /*27290*/  PRMT R186, RZ, 0x7610, R186 ;  /* 0x00007610ffba7816 */ /* 0x001fe400000000ba */
[----:B------:R-:W-:-:S04]  /*272a0*/  PRMT R187, RZ, 0x7610, R187 ;  /* 0x00007610ffbb7816 */ /* 0x000fc800000000bb */
[----:B------:R0:W2:Y:S02]  /*272b0*/  @!P5 LDG.E.U16 R186, desc[UR60][R190.64] ;  /* 0x0000003cbebad981 */ /* 0x0000a4000c1e1500 */
[----:B0-----:R-:W-:Y:S02]  /*272c0*/  @!P6 IMAD.MOV.U32 R190, RZ, RZ, R15 ;  /* 0x000000ffffbee224 */ /* 0x001fe400078e000f */
[----:B------:R-:W-:Y:S01]  /*272d0*/  @!P6 IMAD.MOV.U32 R191, RZ, RZ, R17 ;  /* 0x000000ffffbfe224 */ /* 0x000fe200078e0011 */
[----:B------:R-:W-:Y:S01]  /*272e0*/  PRMT R188, RZ, 0x7610, R188 ;  /* 0x00007610ffbc7816 */ /* 0x000fe200000000bc */
[----:B------:R-:W2:Y:S04]  /*272f0*/  LDL R17, [R1+0x904] ;  /* 0x0009040001117983 */ /* 0x000ea80000100800 */
[----:B------:R3:W2:Y:S01]  /*27300*/  @!P6 LDG.E.U16 R187, desc[UR60][R190.64] ;  /* 0x0000003cbebbe981 */ /* 0x0006a2000c1e1500 */
[----:B------:R-:W-:-:S02]  /*27310*/  PRMT R192, RZ, 0x7610, R192 ;  /* 0x00007610ffc07816 */ /* 0x000fc400000000c0 */
[----:B------:R-:W-:Y:S01]  /*27320*/  PRMT R194, RZ, 0x7610, R194 ;  /* 0x00007610ffc27816 */ /* 0x000fe200000000c2 */
[----:B------:R-:W2:Y:S01]  /*27330*/  LDL R15, [R1+0x908] ;  /* 0x00090800010f7983 */ /* 0x000ea20000100800 */
[----:B---3--:R-:W-:-:S03]  /*27340*/  @!P5 IMAD.MOV.U32 R191, RZ, RZ, R12 ;  /* 0x000000ffffbfd224 */ /* 0x008fc600078e000c */
[----:B------:R-:W3:Y:S01]  /*27350*/  LDL R12, [R1+0x998] ;  /* 0x00099800010c7983 */ /* 0x000ee20000100800 */
[----:B----4-:R-:W-:-:S03]  /*27360*/  @!P5 IMAD.MOV.U32 R190, RZ, RZ, R11 ;  /* 0x000000ffffbed224 */ /* 0x010fc600078e000b */
[----:B------:R-:W4:Y:S04]  /*27370*/  LDL R11, [R1+0x99c] ;  /* 0x00099c00010b7983 */ /* 0x000f280000100800 */
[----:B------:R2:W4:Y:S02]  /*27380*/  @!P5 LDG.E.U16 R188, desc[UR60][R190.64] ;  /* 0x0000003cbebcd981 */ /* 0x000524000c1e1500 */
[----:B--2---:R-:W-:Y:S02]  /*27390*/  @!P6 IMAD.MOV.U32 R190, RZ, RZ, R9 ;  /* 0x000000ffffbee224 */ /* 0x004fe400078e0009 */
[----:B------:R-:W2:Y:S01]  /*273a0*/  LDL R9, [R1+0x994] ;  /* 0x0009940001097983 */ /* 0x000ea20000100800 */
[----:B------:R-:W-:-:S03]  /*273b0*/  @!P6 IMAD.MOV.U32 R191, RZ, RZ, R10 ;  /* 0x000000ffffbfe224 */ /* 0x000fc600078e000a */
[----:B------:R-:W2:Y:S04]  /*273c0*/  LDL R10, [R1+0x990] ;  /* 0x00099000010a7983 */ /* 0x000ea80000100800 */
[----:B------:R0:W2:Y:S02]  /*273d0*/  @!P6 LDG.E.U16 R192, desc[UR60][R190.64] ;  /* 0x0000003cbec0e981 */ /* 0x0000a4000c1e1500 */
[----:B0-----:R-:W-:Y:S02]  /*273e0*/  @!P5 IMAD.MOV.U32 R190, RZ, RZ, R13 ;  /* 0x000000ffffbed224 */ /* 0x001fe400078e000d */
[----:B------:R-:W-:Y:S01]  /*273f0*/  @!P5 IMAD.MOV.U32 R191, RZ, RZ, R14 ;  /* 0x000000ffffbfd224 */ /* 0x000fe200078e000e */
[----:B------:R-:W-:Y:S01]  /*27400*/  PRMT R196, RZ, 0x7610, R196 ;  /* 0x00007610ffc47816 */ /* 0x000fe200000000c4 */
[----:B------:R-:W2:Y:S04]  /*27410*/  LDL R14, [R1+0x87c] ;  /* 0x00087c00010e7983 */ /* 0x000ea80000100800 */
[----:B------:R0:W2:Y:S01]  /*27420*/  @!P5 LDG.E.U16 R194, desc[UR60][R190.64] ;  /* 0x0000003cbec2d981 */ /* 0x0000a2000c1e1500 */
[----:B------:R-:W-:-:S03]  /*27430*/  PRMT R198, RZ, 0x7610, R198 ;  /* 0x00007610ffc67816 */ /* 0x000fc600000000c6 */
[----:B------:R-:W2:Y:S01]  /*27440*/  LDL R13, [R1+0x880] ;  /* 0x00088000010d7983 */ /* 0x000ea20000100800 */
[----:B0-----:R-:W-:-:S03]  /*27450*/  @!P6 IMAD.MOV.U32 R190, RZ, RZ, R3 ;  /* 0x000000ffffbee224 */ /* 0x001fc600078e0003 */
[----:B------:R-:W2:Y:S01]  /*27460*/  LDL R3, [R1+0x900] ;  /* 0x0009000001037983 */ /* 0x000ea20000100800 */
[----:B------:R-:W-:-:S03]  /*27470*/  @!P6 IMAD.MOV.U32 R191, RZ, RZ, R4 ;  /* 0x000000ffffbfe224 */ /* 0x000fc600078e0004 */
[----:B------:R-:W2:Y:S04]  /*27480*/  LDL R4, [R1+0x8fc] ;  /* 0x0008fc0001047983 */ /* 0x000ea80000100800 */
[----:B------:R3:W2:Y:S01]  /*27490*/  @!P6 LDG.E.U16 R196, desc[UR60][R190.64] ;  /* 0x0000003cbec4e981 */ /* 0x0006a2000c1e1500 */
[----:B------:R-:W-:Y:S02]  /*274a0*/  PRMT R200, RZ, 0x7610, R200 ;  /* 0x00007610ffc87816 */ /* 0x000fe400000000c8 */
[----:B------:R-:W-:Y:S01]  /*274b0*/  PRMT R202, RZ, 0x7610, R202 ;  /* 0x00007610ffca7816 */ /* 0x000fe200000000ca */
[----:B---3--:R-:W-:Y:S02]  /*274c0*/  @!P5 IMAD.MOV.U32 R191, RZ, RZ, R12 ;  /* 0x000000ffffbfd224 */ /* 0x008fe400078e000c */
        /* <DEDUP_REMOVED lines=17> */
[----:B0-----:R-:W-:-:S03]  /*275e0*/  @!P6 IMAD.MOV.U32 R190, RZ, RZ, R3 ;  /* 0x000000ffffbee224 */ /* 0x001fc600078e0003 */
[----:B------:R-:W2:Y:S01]  /*275f0*/  LDL R3, [R1+0x800] ;  /* 0x0008000001037983 */ /* 0x000ea20000100800 */
[----:B------:R-:W-:-:S03]  /*27600*/  @!P6 IMAD.MOV.U32 R191, RZ, RZ, R4 ;  /* 0x000000ffffbfe224 */ /* 0x000fc600078e0004 */
[----:B------:R-:W2:Y:S04]  /*27610*/  LDL R4, [R1+0x7fc] ;  /* 0x0007fc0001047983 */ /* 0x000ea80000100800 */
[----:B------:R3:W2:Y:S01]  /*27620*/  @!P6 LDG.E.U16 R204, desc[UR60][R190.64] ;  /* 0x0000003cbecce981 */ /* 0x0006a2000c1e1500 */
[----:B------:R-:W-:Y:S01]  /*27630*/  PRMT R210, RZ, 0x7610, R210 ;  /* 0x00007610ffd27816 */ /* 0x000fe200000000d2 */
[----:B---3--:R-:W-:Y:S02]  /*27640*/  @!P5 IMAD.MOV.U32 R191, RZ, RZ, R12 ;  /* 0x000000ffffbfd224 */ /* 0x008fe400078e000c */
[----:B------:R-:W3:Y:S01]  /*27650*/  LDL R12, [R1+0x784] ;  /* 0x00078400010c7983 */ /* 0x000ee20000100800 */
[----:B----4-:R-:W-:-:S03]  /*27660*/  @!P5 IMAD.MOV.U32 R190, RZ, RZ, R11 ;  /* 0x000000ffffbed224 */ /* 0x010fc600078e000b */
[----:B------:R-:W4:Y:S04]  /*27670*/  LDL R11, [R1+0x788] ;  /* 0x00078800010b7983 */ /* 0x000f280000100800 */
[----:B------:R0:W4:Y:S02]  /*27680*/  @!P5 LDG.E.U16 R206, desc[UR60][R190.64] ;  /* 0x0000003cbeced981 */ /* 0x000124000c1e1500 */
[----:B0-----:R-:W-:Y:S02]  /*27690*/  @!P6 IMAD.MOV.U32 R190, RZ, RZ, R13 ;  /* 0x000000ffffbee224 */ /* 0x001fe400078e000d */
[----:B------:R-:W-:Y:S01]  /*276a0*/  @!P6 IMAD.MOV.U32 R191, RZ, RZ, R14 ;  /* 0x000000ffffbfe224 */ /* 0x000fe200078e000e */
[----:B------:R-:W-:Y:S01]  /*276b0*/  PRMT R212, RZ, 0x7610, R212 ;  /* 0x00007610ffd47816 */ /* 0x000fe200000000d4 */
[----:B------:R-:W4:Y:S04]  /*276c0*/  LDL R14, [R1+0x6bc] ;  /* 0x0006bc00010e7983 */ /* 0x000f280000100800 */
[----:B------:R2:W4:Y:S01]  /*276d0*/  @!P6 LDG.E.U16 R208, desc[UR60][R190.64] ;  /* 0x0000003cbed0e981 */ /* 0x000522000c1e1500 */
[----:B------:R-:W-:-:S03]  /*276e0*/  PRMT R214, RZ, 0x7610, R214 ;  /* 0x00007610ffd67816 */ /* 0x000fc600000000d6 */
        /* <DEDUP_REMOVED lines=35> */
[----:B------:R-:W-:Y:S01]  /*27920*/  PRMT R224, RZ, 0x7610, R224 ;  /* 0x00007610ffe07816 */ /* 0x000fe200000000e0 */
[----:B0-----:R-:W-:Y:S02]  /*27930*/  @!P5 IMAD.MOV.U32 R190, RZ, RZ, R13 ;  /* 0x000000ffffbed224 */ /* 0x001fe400078e000d */
[----:B------:R-:W-:Y:S01]  /*27940*/  @!P5 IMAD.MOV.U32 R191, RZ, RZ, R14 ;  /* 0x000000ffffbfd224 */ /* 0x000fe200078e000e */
[----:B------:R-:W2:Y:S04]  /*27950*/  LDL R13, [R1+0x5b8] ;  /* 0x0005b800010d7983 */ /* 0x000ea80000100800 */
[----:B------:R3:W2:Y:S04]  /*27960*/  @!P5 LDG.E.U16 R222, desc[UR60][R190.64] ;  /* 0x0000003cbeded981 */ /* 0x0006a8000c1e1500 */
[----:B------:R-:W2:Y:S01]  /*27970*/  LDL R14, [R1+0x5b4] ;  /* 0x0005b400010e7983 */ /* 0x000ea20000100800 */
[----:B------:R-:W-:Y:S01]  /*27980*/  PRMT R226, RZ, 0x7610, R226 ;  /* 0x00007610ffe27816 */ /* 0x000fe200000000e2 */
[----:B---3--:R-:W-:-:S02]  /*27990*/  @!P6 IMAD.MOV.U32 R191, RZ, RZ, R12 ;  /* 0x000000ffffbfe224 */ /* 0x008fc400078e000c */
[----:B------:R-:W3:Y:S01]  /*279a0*/  LDL R12, [R1+0x1508] ;  /* 0x00150800010c7983 */ /* 0x000ee20000100800 */
[----:B----4-:R-:W-:-:S03]  /*279b0*/  @!P6 IMAD.MOV.U32 R190, RZ, RZ, R11 ;  /* 0x000000ffffbee224 */ /* 0x010fc600078e000b */
[----:B------:R-:W4:Y:S04]  /*279c0*/  LDL R11, [R1+0x1500] ;  /* 0x00150000010b7983 */ /* 0x000f280000100800 */
[----:B------:R2:W4:Y:S02]  /*279d0*/  @!P6 LDG.E.U16 R224, desc[UR60][R190.64] ;  /* 0x0000003cbee0e981 */ /* 0x000524000c1e1500 */
[----:B--2---:R-:W-:Y:S02]  /*279e0*/  @!P5 IMAD.MOV.U32 R191, RZ, RZ, R10 ;  /* 0x000000ffffbfd224 */ /* 0x004fe400078e000a */
[----:B------:R-:W2:Y:S01]  /*279f0*/  LDL R10, [R1+0x150c] ;  /* 0x00150c00010a7983 */ /* 0x000ea20000100800 */
[----:B------:R-:W-:-:S03]  /*27a00*/  @!P5 IMAD.MOV.U32 R190, RZ, RZ, R9 ;  /* 0x000000ffffbed224 */ /* 0x000fc600078e0009 */
[----:B------:R-:W4:Y:S04]  /*27a10*/  LDL R9, [R1+0x1504] ;  /* 0x0015040001097983 */ /* 0x000f280000100800 */
[----:B------:R0:W4:Y:S02]  /*27a20*/  @!P5 LDG.E.U16 R226, desc[UR60][R190.64] ;  /* 0x0000003cbee2d981 */ /* 0x000124000c1e1500 */
[----:B0-----:R-:W-:Y:S02]  /*27a30*/  @!P6 IMAD.MOV.U32 R190, RZ, RZ, R3 ;  /* 0x000000ffffbee224 */ /* 0x001fe400078e0003 */
[----:B------:R-:W4:Y:S01]  /*27a40*/  LDL R3, [R1+0x148c] ;  /* 0x00148c0001037983 */ /* 0x000f220000100800 */
[----:B------:R-:W-:-:S03]  /*27a50*/  @!P6 IMAD.MOV.U32 R191, RZ, RZ, R4 ;  /* 0x000000ffffbfe224 */ /* 0x000fc600078e0004 */
[----:B------:R-:W4:Y:S01]  /*27a60*/  LDL R4, [R1+0x1488] ;  /* 0x0014880001047983 */ /* 0x000f220000100800 */
[----:B------:R-:W-:Y:S02]  /*27a70*/  PRMT R228, RZ, 0x7610, R228 ;  /* 0x00007610ffe47816 */ /* 0x000fe400000000e4 */
[----:B------:R-:W-:-:S04]  /*27a80*/  PRMT R230, RZ, 0x7610, R230 ;  /* 0x00007610ffe67816 */ /* 0x000fc800000000e6 */
[----:B------:R0:W4:Y:S01]  /*27a90*/  @!P6 LDG.E.U16 R228, desc[UR60][R190.64] ;  /* 0x0000003cbee4e981 */ /* 0x000122000c1e1500 */
[----:B------:R-:W-:Y:S01]  /*27aa0*/  PRMT R232, RZ, 0x7610, R232 ;  /* 0x00007610ffe87816 */ /* 0x000fe200000000e8 */
[----:B0-----:R-:W-:Y:S02]  /*27ab0*/  @!P5 IMAD.MOV.U32 R190, RZ, RZ, R15 ;  /* 0x000000ffffbed224 */ /* 0x001fe400078e000f */
[----:B------:R-:W-:-:S05]  /*27ac0*/  @!P5 IMAD.MOV.U32 R191, RZ, RZ, R17 ;  /* 0x000000ffffbfd224 */ /* 0x000fca00078e0011 */
[----:B------:R0:W4:Y:S01]  /*27ad0*/  @!P5 LDG.E.U16 R230, desc[UR60][R190.64] ;  /* 0x0000003cbee6d981 */ /* 0x000122000c1e1500 */
[----:B------:R-:W-:Y:S01]  /*27ae0*/  PRMT R234, RZ, 0x7610, R234 ;  /* 0x00007610ffea7816 */ /* 0x000fe200000000ea */
[----:B0-----:R-:W-:Y:S02]  /*27af0*/  @!P6 IMAD.MOV.U32 R190, RZ, RZ, R13 ;  /* 0x000000ffffbee224 */ /* 0x001fe400078e000d */
[----:B------:R-:W-:Y:S01]  /*27b00*/  @!P6 IMAD.MOV.U32 R191, RZ, RZ, R14 ;  /* 0x000000ffffbfe224 */ /* 0x000fe200078e000e */
[----:B------:R-:W4:Y:S04]  /*27b10*/  LDL R13, [R1+0x1484] ;  /* 0x00148400010d7983 */ /* 0x000f280000100800 */
[----:B------:R-:W4:Y:S04]  /*27b20*/  LDL R14, [R1+0x1480] ;  /* 0x00148000010e7983 */ /* 0x000f280000100800 */
[----:B------:R3:W4:Y:S01]  /*27b30*/  @!P6 LDG.E.U16 R232, desc[UR60][R190.64] ;  /* 0x0000003cbee8e981 */ /* 0x000722000c1e1500 */
[----:B------:R-:W-:Y:S01]  /*27b40*/  PRMT R236, RZ, 0x7610, R236 ;  /* 0x00007610ffec7816 */ /* 0x000fe200000000ec */
[----:B---3--:R-:W-:-:S02]  /*27b50*/  @!P5 IMAD.MOV.U32 R191, RZ, RZ, R12 ;  /* 0x000000ffffbfd224 */ /* 0x008fc400078e000c */
[----:B------:R-:W3:Y:S01]  /*27b60*/  LDL R12, [R1+0x1408] ;  /* 0x00140800010c7983 */ /* 0x000ee20000100800 */
[----:B--2---:R-:W-:-:S03]  /*27b70*/  @!P5 IMAD.MOV.U32 R190, RZ, RZ, R10 ;  /* 0x000000ffffbed224 */ /* 0x004fc600078e000a */
[----:B------:R-:W2:Y:S04]  /*27b80*/  LDL R10, [R1+0x140c] ;  /* 0x00140c00010a7983 */ /* 0x000ea80000100800 */
[----:B------:R4:W2:Y:S02]  /*27b90*/  @!P5 LDG.E.U16 R234, desc[UR60][R190.64] ;  /* 0x0000003cbeead981 */ /* 0x0008a4000c1e1500 */
[----:B----4-:R-:W-:Y:S02]  /*27ba0*/  @!P6 IMAD.MOV.U32 R190, RZ, RZ, R9 ;  /* 0x000000ffffbee224 */ /* 0x010fe400078e0009 */
[----:B------:R-:W-:Y:S01]  /*27bb0*/  @!P6 IMAD.MOV.U32 R191, RZ, RZ, R11 ;  /* 0x000000ffffbfe224 */ /* 0x000fe200078e000b */
[----:B------:R-:W4:Y:S04]  /*27bc0*/  LDL R9, [R1+0x1404] ;  /* 0x0014040001097983 */ /* 0x000f280000100800 */
[----:B------:R-:W4:Y:S04]  /*27bd0*/  LDL R11, [R1+0x1400] ;  /* 0x00140000010b7983 */ /* 0x000f280000100800 */
[----:B------:R0:W4:Y:S02]  /*27be0*/  @!P6 LDG.E.U16 R236, desc[UR60][R190.64] ;  /* 0x0000003cbeece981 */ /* 0x000124000c1e1500 */
[----:B0-----:R-:W-:-:S02]  /*27bf0*/  @!P5 IMAD.MOV.U32 R190, RZ, RZ, R3 ;  /* 0x000000ffffbed224 */ /* 0x001fc400078e0003 */
[----:B------:R-:W4:Y:S01]  /*27c00*/  LDL R3, [R1+0x138c] ;  /* 0x00138c0001037983 */ /* 0x000f220000100800 */
[----:B------:R-:W-:-:S03]  /*27c10*/  @!P5 IMAD.MOV.U32 R191, RZ, RZ, R4 ;  /* 0x000000ffffbfd224 */ /* 0x000fc600078e0004 */
[----:B------:R-:W4:Y:S01]  /*27c20*/  LDL R4, [R1+0x1388] ;  /* 0x0013880001047983 */ /* 0x000f220000100800 */
[----:B------:R-:W-:Y:S02]  /*27c30*/  PRMT R238, RZ, 0x7610, R238 ;  /* 0x00007610ffee7816 */ /* 0x000fe400000000ee */
[----:B------:R-:W-:Y:S01]  /*27c40*/  PRMT R240, RZ, 0x7610, R240 ;  /* 0x00007610fff07816 */ /* 0x000fe200000000f0 */
[----:B------:R-:W4:Y:S04]  /*27c50*/  LDL.LU R233, [R1+0x174] ;  /* 0x0001740001e97983 */ /* 0x000f280000300800 */
[----:B------:R0:W4:Y:S01]  /*27c60*/  @!P5 LDG.E.U16 R238, desc[UR60][R190.64] ;  /* 0x0000003cbeeed981 */ /* 0x000122000c1e1500 */
[----:B------:R-:W-:-:S03]  /*27c70*/  PRMT R242, RZ, 0x7610, R242 ;  /* 0x00007610fff27816 */ /* 0x000fc600000000f2 */
[----:B------:R-:W4:Y:S01]  /*27c80*/  LDL.LU R239, [R1+0x164] ;  /* 0x0001640001ef7983 */ /* 0x000f220000300800 */
[----:B------:R-:W-:-:S03]  /*27c90*/  PRMT R243, RZ, 0x7610, R243 ;  /* 0x00007610fff37816 */ /* 0x000fc600000000f3 */
[----:B------:R-:W4:Y:S04]  /*27ca0*/  LDL.LU R241, [R1+0x154] ;  /* 0x0001540001f17983 */ /* 0x000f280000300800 */
[----:B------:R-:W4:Y:S04]  /*27cb0*/  LDL.LU R247, [R1+0x144] ;  /* 0x0001440001f77983 */ /* 0x000f280000300800 */
[----:B------:R-:W4:Y:S04]  /*27cc0*/  LDL.LU R250, [R1+0x134] ;  /* 0x0001340001fa7983 */ /* 0x000f280000300800 */
[----:B------:R-:W4:Y:S04]  /*27cd0*/  LDL.LU R15, [R1+0x124] ;  /* 0x00012400010f7983 */ /* 0x000f280000300800 */
[----:B------:R-:W4:Y:S01]  /*27ce0*/  LDL.LU R17, [R1+0x114] ;  /* 0x0001140001117983 */ /* 0x000f220000300800 */
[----:B0-----:R-:W-:-:S02]  /*27cf0*/  @!P6 IMAD.MOV.U32 R190, RZ, RZ, R13 ;  /* 0x000000ffffbee224 */ /* 0x001fc400078e000d */
[----:B------:R-:W-:-:S05]  /*27d00*/  @!P6 IMAD.MOV.U32 R191, RZ, RZ, R14 ;  /* 0x000000ffffbfe224 */ /* 0x000fca00078e000e */
[----:B------:R3:W4:Y:S01]  /*27d10*/  @!P6 LDG.E.U16 R240, desc[UR60][R190.64] ;  /* 0x0000003cbef0e981 */ /* 0x000722000c1e1500 */
[----:B------:R-:W-:Y:S01]  /*27d20*/  PRMT R244, RZ, 0x7610, R244 ;  /* 0x00007610fff47816 */ /* 0x000fe200000000f4 */
[----:B---3--:R-:W-:Y:S02]  /*27d30*/  @!P5 IMAD.MOV.U32 R191, RZ, RZ, R12 ;  /* 0x000000ffffbfd224 */ /* 0x008fe400078e000c */
[----:B--2---:R-:W-:Y:S02]  /*27d40*/  @!P5 IMAD.MOV.U32 R190, RZ, RZ, R10 ;  /* 0x000000ffffbed224 */ /* 0x004fe400078e000a */
[----:B------:R-:W2:Y:S04]  /*27d50*/  LDL.LU R10, [R1+0x104] ;  /* 0x00010400010a7983 */ /* 0x000ea80000300800 */
[----:B------:R4:W3:Y:S04]  /*27d60*/  @!P5 LDG.E.U16 R242, desc[UR60][R190.64] ;  /* 0x0000003cbef2d981 */ /* 0x0008e8000c1e1500 */
[----:B------:R-:W3:Y:S04]  /*27d70*/  LDL.LU R248, [R1+0xf4] ;  /* 0x0000f40001f87983 */ /* 0x000ee80000300800 */
[----:B------:R-:W3:Y:S01]  /*27d80*/  LDL.LU R251, [R1+0xe4] ;  /* 0x0000e40001fb7983 */ /* 0x000ee20000300800 */
[----:B----4-:R-:W-:-:S03]  /*27d90*/  @!P6 IMAD.MOV.U32 R190, RZ, RZ, R9 ;  /* 0x000000ffffbee224 */ /* 0x010fc600078e0009 */
[----:B------:R-:W4:Y:S01]  /*27da0*/  LDL.LU R252, [R1+0xd4] ;  /* 0x0000d40001fc7983 */ /* 0x000f220000300800 */
[----:B------:R-:W-:-:S03]  /*27db0*/  @!P6 IMAD.MOV.U32 R191, RZ, RZ, R11 ;  /* 0x000000ffffbfe224 */ /* 0x000fc600078e000b */
[----:B------:R-:W4:Y:S04]  /*27dc0*/  LDL.LU R9, [R1+0xc4] ;  /* 0x0000c40001097983 */ /* 0x000f280000300800 */
[----:B------:R0:W4:Y:S02]  /*27dd0*/  @!P6 LDG.E.U16 R243, desc[UR60][R190.64] ;  /* 0x0000003cbef3e981 */ /* 0x000124000c1e1500 */
[----:B0-----:R-:W-:Y:S02]  /*27de0*/  @!P5 IMAD.MOV.U32 R190, RZ, RZ, R3 ;  /* 0x000000ffffbed224 */ /* 0x001fe400078e0003 */
[----:B------:R-:W4:Y:S01]  /*27df0*/  LDL.LU R3, [R1+0xb4] ;  /* 0x0000b40001037983 */ /* 0x000f220000300800 */
[----:B------:R-:W-:-:S03]  /*27e00*/  @!P5 IMAD.MOV.U32 R191, RZ, RZ, R4 ;  /* 0x000000ffffbfd224 */ /* 0x000fc600078e0004 */
[----:B------:R-:W4:Y:S04]  /*27e10*/  LDL.LU R4, [R1+0xa4] ;  /* 0x0000a40001047983 */ /* 0x000f280000300800 */
[----:B------:R-:W3:Y:S04]  /*27e20*/  LDL.LU R11, [R1+0x94] ;  /* 0x00009400010b7983 */ /* 0x000ee80000300800 */
[----:B------:R-:W4:Y:S04]  /*27e30*/  LDL.LU R12, [R1+0x84] ;  /* 0x00008400010c7983 */ /* 0x000f280000300800 */
[----:B------:R-:W4:Y:S04]  /*27e40*/  LDL.LU R13, [R1+0x74] ;  /* 0x00007400010d7983 */ /* 0x000f280000300800 */
[----:B------:R-:W4:Y:S04]  /*27e50*/  LDL.LU R14, [R1+0x64] ;  /* 0x00006400010e7983 */ /* 0x000f280000300800 */
[----:B------:R0:W4:Y:S04]  /*27e60*/  @!P5 LDG.E.U16 R244, desc[UR60][R190.64] ;  /* 0x0000003cbef4d981 */ /* 0x000128000c1e1500 */
[----:B------:R-:W0:Y:S01]  /*27e70*/  LDL R191, [R1+0x548] ;  /* 0x0005480001bf7983 */ /* 0x000e220000100800 */
[----:B------:R-:W-:-:S03]  /*27e80*/  PRMT R8, RZ, 0x7610, R8 ;  /* 0x00007610ff087816 */ /* 0x000fc60000000008 */
[----:B------:R1:W-:Y:S01]  /*27e90*/  STL [R1+0x1b74], R0 ;  /* 0x001b740001007387 */ /* 0x0003e20000100800 */
[----:B0-----:R-:W-:Y:S02]  /*27ea0*/  @!P6 IMAD.MOV.U32 R190, RZ, RZ, R191 ;  /* 0x000000ffffbee224 */ /* 0x001fe400078e00bf */
[----:B------:R-:W-:Y:S02]  /*27eb0*/  @!P6 IMAD.MOV.U32 R191, RZ, RZ, R0 ;  /* 0x000000ffffbfe224 */ /* 0x000fe400078e0000 */
[----:B-1----:R-:W2:Y:S04]  /*27ec0*/  LDL R0, [R1+0x550] ;  /* 0x0005500001007983 */ /* 0x002ea80000100800 */
[----:B------:R2:W3:Y:S04]  /*27ed0*/  @!P6 LDG.E.U16 R8, desc[UR60][R190.64] ;  /* 0x0000003cbe08e981 */ /* 0x0004e8000c1e1500 */
[----:B------:R-:W4:Y:S01]  /*27ee0*/  LDL R191, [R1+0x54c] ;  /* 0x00054c0001bf7983 */ /* 0x000f220000100800 */
[----:B------:R-:W-:Y:S01]  /*27ef0*/  PRMT R7, RZ, 0x7610, R7 ;  /* 0x00007610ff077816 */ /* 0x000fe20000000007 */
[----:B--2---:R-:W-:-:S05]  /*27f00*/  @!P5 IMAD.MOV.U32 R190, RZ, RZ, R0 ;  /* 0x000000ffffbed224 */ /* 0x004fca00078e0000 */
[----:B----4-:R-:W2:Y:S04]  /*27f10*/  @!P5 LDG.E.U16 R7, desc[UR60][R190.64] ;  /* 0x0000003cbe07d981 */ /* 0x010ea8000c1e1500 */
[----:B---3--:R-:W-:Y:S04]  /*27f20*/  STL [R1+0x1bb0], R8 ;  /* 0x001bb00801007387 */ /* 0x008fe80000100800 */
[----:B------:R0:W-:Y:S04]  /*27f30*/  STS.U16 [R16+0x21000], R250 ;  /* 0x021000fa10007388 */ /* 0x0001e80000000400 */
[----:B------:R1:W-:Y:S04]  /*27f40*/  STS.U16 [R16+0x21400], R15 ;  /* 0x0214000f10007388 */ /* 0x0003e80000000400 */
[----:B------:R3:W-:Y:S04]  /*27f50*/  STS.U16 [R16+0x21800], R17 ;  /* 0x0218001110007388 */ /* 0x0007e80000000400 */
[----:B--2---:R-:W-:Y:S04]  /*27f60*/  STL [R1+0x1bb4], R7 ;  /* 0x001bb40701007387 */ /* 0x004fe80000100800 */
[----:B0-----:R-:W2:Y:S04]  /*27f70*/  LDL.LU R250, [R1+0x44] ;  /* 0x0000440001fa7983 */ /* 0x001ea80000300800 */
[----:B-1----:R-:W4:Y:S04]  /*27f80*/  LDL.LU R15, [R1+0x34] ;  /* 0x00003400010f7983 */ /* 0x002f280000300800 */
[----:B---3--:R-:W3:Y:S04]  /*27f90*/  LDL.LU R17, [R1+0x24] ;  /* 0x0000240001117983 */ /* 0x008ee80000300800 */
[----:B------:R0:W-:Y:S04]  /*27fa0*/  STS.U16 [R16+0x21c00], R10 ;  /* 0x021c000a10007388 */ /* 0x0001e80000000400 */
[----:B------:R1:W-:Y:S04]  /*27fb0*/  STS.U16 [R16+0x23800], R11 ;  /* 0x0238000b10007388 */ /* 0x0003e80000000400 */
[----:B------:R1:W-:Y:S04]  /*27fc0*/  STS.U16 [R16+0x23c00], R12 ;  /* 0x023c000c10007388 */ /* 0x0003e80000000400 */
[----:B0-----:R-:W3:Y:S04]  /*27fd0*/  LDL.LU R10, [R1+0x14] ;  /* 0x00001400010a7983 */ /* 0x001ee80000300800 */
[----:B-1----:R-:W3:Y:S04]  /*27fe0*/  LDL.LU R11, [R1+0x170] ;  /* 0x00017000010b7983 */ /* 0x002ee80000300800 */
[----:B------:R0:W-:Y:S04]  /*27ff0*/  STS.U16 [R16+0x24000], R13 ;  /* 0x0240000d10007388 */ /* 0x0001e80000000400 */
[----:B------:R-:W3:Y:S04]  /*28000*/  LDL.LU R12, [R1+0x160] ;  /* 0x00016000010c7983 */ /* 0x000ee80000300800 */
[----:B------:R1:W-:Y:S04]  /*28010*/  STS.U16 [R16+0x24400], R14 ;  /* 0x0244000e10007388 */ /* 0x0003e80000000400 */
[----:B0-----:R-:W3:Y:S04]  /*28020*/  LDL.LU R13, [R1+0x150] ;  /* 0x00015000010d7983 */ /* 0x001ee80000300800 */
[----:B------:R0:W-:Y:S04]  /*28030*/  STS.U16 [R16+0x24800], R2 ;  /* 0x0248000210007388 */ /* 0x0001e80000000400 */
[----:B-1----:R-:W3:Y:S04]  /*28040*/  LDL.LU R14, [R1+0x140] ;  /* 0x00014000010e7983 */ /* 0x002ee80000300800 */
[----:B------:R1:W-:Y:S04]  /*28050*/  STS.U16 [R16+0x20000], R233 ;  /* 0x020000e910007388 */ /* 0x0003e80000000400 */
[----:B0-----:R-:W3:Y:S04]  /*28060*/  LDL.LU R2, [R1+0x130] ;  /* 0x0001300001027983 */ /* 0x001ee80000300800 */
[----:B------:R-:W3:Y:S04]  /*28070*/  LDL.LU R0, [R1+0x110] ;  /* 0x0001100001007983 */ /* 0x000ee80000300800 */
[----:B------:R0:W-:Y:S04]  /*28080*/  STS.U16 [R16+0x20400], R239 ;  /* 0x020400ef10007388 */ /* 0x0001e80000000400 */
[----:B-1----:R-:W3:Y:S04]  /*28090*/  LDL.LU R233, [R1+0x100] ;  /* 0x0001000001e97983 */ /* 0x002ee80000300800 */
[----:B------:R1:W-:Y:S04]  /*280a0*/  STS.U16 [R16+0x20800], R241 ;  /* 0x020800f110007388 */ /* 0x0003e80000000400 */
[----:B0-----:R-:W3:Y:S04]  /*280b0*/  LDL.LU R239, [R1+0xf0] ;  /* 0x0000f00001ef7983 */ /* 0x001ee80000300800 */
        /* <DEDUP_REMOVED lines=14> */
[----:B0-----:R-:W3:Y:S04]  /*281a0*/  LDL.LU R4, [R1+0x70] ;  /* 0x0000700001047983 */ /* 0x001ee80000300800 */
[----:B--2---:R0:W-:Y:S04]  /*281b0*/  STS.U16 [R16+0x24c00], R250 ;  /* 0x024c00fa10007388 */ /* 0x0041e80000000400 */
[----:B----4-:R1:W-:Y:S04]  /*281c0*/  STS.U16 [R16+0x25000], R15 ;  /* 0x0250000f10007388 */ /* 0x0103e80000000400 */
[----:B---3--:R2:W-:Y:S04]  /*281d0*/  STS.U16 [R16+0x25400], R17 ;  /* 0x0254001110007388 */ /* 0x0085e80000000400 */
[----:B0-----:R-:W3:Y:S04]  /*281e0*/  LDL.LU R250, [R1+0x213c] ;  /* 0x00213c0001fa7983 */ /* 0x001ee80000300800 */
[----:B-1----:R-:W4:Y:S04]  /*281f0*/  LDL.LU R15, [R1+0x2138] ;  /* 0x00213800010f7983 */ /* 0x002f280000300800 */
[----:B--2---:R-:W2:Y:S04]  /*28200*/  LDL.LU R17, [R1+0x2134] ;  /* 0x0021340001117983 */ /* 0x004ea80000300800 */
[----:B------:R0:W-:Y:S04]  /*28210*/  STS.U16 [R16+0x25800], R10 ;  /* 0x0258000a10007388 */ /* 0x0001e80000000400 */
[----:B0-----:R-:W4:Y:S04]  /*28220*/  LDL.LU R10, [R1+0x2130] ;  /* 0x00213000010a7983 */ /* 0x001f280000300800 */
[----:B--2---:R0:W-:Y:S04]  /*28230*/  STS.U16 [R16+0x25c00], R17 ;  /* 0x025c001110007388 */ /* 0x0041e80000000400 */
[----:B0-----:R-:W2:Y:S04]  /*28240*/  LDL.LU R17, [R1+0x212c] ;  /* 0x00212c0001117983 */ /* 0x001ea80000300800 */
[----:B---3--:R-:W-:Y:S04]  /*28250*/  STS.U16 [R16+0x26000], R250 ;  /* 0x026000fa10007388 */ /* 0x008fe80000000400 */
[----:B------:R-:W-:Y:S04]  /*28260*/  STS.U16 [R16+0x26400], R246 ;  /* 0x026400f610007388 */ /* 0x000fe80000000400 */
[----:B------:R-:W-:Y:S04]  /*28270*/  STS.U16 [R16+0x26800], R237 ;  /* 0x026800ed10007388 */ /* 0x000fe80000000400 */
[----:B------:R-:W-:Y:S04]  /*28280*/  STS.U16 [R16+0x26c00], R229 ;  /* 0x026c00e510007388 */ /* 0x000fe80000000400 */
[----:B------:R-:W-:Y:S04]  /*28290*/  STS.U16 [R16+0x27000], R221 ;  /* 0x027000dd10007388 */ /* 0x000fe80000000400 */
[----:B------:R-:W-:Y:S04]  /*282a0*/  STS.U16 [R16+0x27400], R213 ;  /* 0x027400d510007388 */ /* 0x000fe80000000400 */
[----:B------:R-:W-:Y:S04]  /*282b0*/  STS.U16 [R16+0x27800], R205 ;  /* 0x027800cd10007388 */ /* 0x000fe80000000400 */
[----:B------:R-:W-:Y:S04]  /*282c0*/  STS.U16 [R16+0x27c00], R197 ;  /* 0x027c00c510007388 */ /* 0x000fe80000000400 */
[----:B------:R0:W-:Y:S04]  /*282d0*/  STL [R1+0x1b68], R16 ;  /* 0x001b681001007387 */ /* 0x0001e80000100800 */
[----:B0-----:R-:W3:Y:S04]  /*282e0*/  LDL.LU R16, [R1+0x120] ;  /* 0x0001200001107983 */ /* 0x001ee80000300800 */
[----:B--2---:R0:W-:Y:S04]  /*282f0*/  STS.U16 [R17+0x20100], R11 ;  /* 0x0201000b11007388 */ /* 0x0041e80000000400 */
[----:B------:R1:W-:Y:S04]  /*28300*/  STS.U16 [R17+0x20500], R12 ;  /* 0x0205000c11007388 */ /* 0x0003e80000000400 */
[----:B------:R2:W-:Y:S04]  /*28310*/  STS.U16 [R17+0x20900], R13 ;  /* 0x0209000d11007388 */ /* 0x0005e80000000400 */
[----:B0-----:R-:W3:Y:S04]  /*28320*/  LDL.LU R11, [R1+0x2128] ;  /* 0x00212800010b7983 */ /* 0x001ee80000300800 */
[----:B-1----:R-:W3:Y:S04]  /*28330*/  LDL.LU R12, [R1+0x2124] ;  /* 0x00212400010c7983 */ /* 0x002ee80000300800 */
[----:B--2---:R-:W2:Y:S04]  /*28340*/  LDL.LU R13, [R1+0x2120] ;  /* 0x00212000010d7983 */ /* 0x004ea80000300800 */
[----:B------:R0:W-:Y:S04]  /*28350*/  STS.U16 [R17+0x20d00], R14 ;  /* 0x020d000e11007388 */ /* 0x0001e80000000400 */
[----:B------:R1:W-:Y:S04]  /*28360*/  STS.U16 [R17+0x21100], R2 ;  /* 0x0211000211007388 */ /* 0x0003e80000000400 */
[----:B0-----:R-:W2:Y:S04]  /*28370*/  LDL.LU R14, [R1+0x211c] ;  /* 0x00211c00010e7983 */ /* 0x001ea80000300800 */
[----:B-1----:R-:W4:Y:S04]  /*28380*/  LDL.LU R2, [R1+0x2118] ;  /* 0x0021180001027983 */ /* 0x002f280000300800 */
[----:B------:R-:W-:Y:S04]  /*28390*/  STS.U16 [R17+0x21d00], R233 ;  /* 0x021d00e911007388 */ /* 0x000fe80000000400 */
[----:B------:R-:W-:Y:S04]  /*283a0*/  STS.U16 [R17+0x22500], R241 ;  /* 0x022500f111007388 */ /* 0x000fe80000000400 */
[----:B------:R-:W-:Y:S04]  /*283b0*/  STS.U16 [R17+0x22d00], R248 ;  /* 0x022d00f811007388 */ /* 0x000fe80000000400 */
[----:B------:R-:W-:Y:S04]  /*283c0*/  STS.U16 [R17+0x23500], R252 ;  /* 0x023500fc11007388 */ /* 0x000fe80000000400 */
[----:B------:R-:W-:Y:S04]  /*283d0*/  STS.U16 [R17+0x23d00], R3 ;  /* 0x023d000311007388 */ /* 0x000fe80000000400 */
[----:B----4-:R0:W-:Y:S04]  /*283e0*/  STS.U16 [R17+0x24500], R2 ;  /* 0x0245000211007388 */ /* 0x0101e80000000400 */
[----:B0-----:R-:W4:Y:S04]  /*283f0*/  LDL.LU R2, [R1+0x2114] ;  /* 0x0021140001027983 */ /* 0x001f280000300800 */
[----:B------:R-:W4:Y:S04]  /*28400*/  LDL.LU R233, [R1+0x16c] ;  /* 0x00016c0001e97983 */ /* 0x000f280000300800 */
[----:B------:R-:W4:Y:S04]  /*28410*/  LDL.LU R241, [R1+0x15c] ;  /* 0x00015c0001f17983 */ /* 0x000f280000300800 */
[----:B------:R-:W4:Y:S04]  /*28420*/  LDL.LU R248, [R1+0x14c] ;  /* 0x00014c0001f87983 */ /* 0x000f280000300800 */
[----:B------:R-:W4:Y:S04]  /*28430*/  LDL.LU R252, [R1+0x13c] ;  /* 0x00013c0001fc7983 */ /* 0x000f280000300800 */
[----:B------:R-:W4:Y:S04]  /*28440*/  LDL.LU R3, [R1+0x12c] ;  /* 0x00012c0001037983 */ /* 0x000f280000300800 */
[----:B------:R0:W-:Y:S04]  /*28450*/  STS.U16 [R17+0x21900], R0 ;  /* 0x0219000011007388 */ /* 0x0001e80000000400 */
[----:B------:R1:W-:Y:S04]  /*28460*/  STS.U16 [R17+0x22100], R239 ;  /* 0x022100ef11007388 */ /* 0x0003e80000000400 */
[----:B------:R3:W-:Y:S04]  /*28470*/  STS.U16 [R17+0x22900], R247 ;  /* 0x022900f711007388 */ /* 0x0007e80000000400 */
[----:B0-----:R-:W4:Y:S04]  /*28480*/  LDL.LU R0, [R1+0x11c] ;  /* 0x00011c0001007983 */ /* 0x001f280000300800 */
[----:B-1----:R-:W4:Y:S04]  /*28490*/  LDL.LU R239, [R1+0x10c] ;  /* 0x00010c0001ef7983 */ /* 0x002f280000300800 */
[----:B------:R0:W-:Y:S04]  /*284a0*/  STS.U16 [R17+0x23100], R251 ;  /* 0x023100fb11007388 */ /* 0x0001e80000000400 */
[----:B---3--:R-:W3:Y:S04]  /*284b0*/  LDL.LU R247, [R1+0xfc] ;  /* 0x0000fc0001f77983 */ /* 0x008ee80000300800 */
        /* <DEDUP_REMOVED lines=10> */
[----:B--2---:R0:W-:Y:S04]  /*28560*/  STS.U16 [R17+0x24d00], R13 ;  /* 0x024d000d11007388 */ /* 0x0041e80000000400 */
[----:B-1----:R-:W2:Y:S04]  /*28570*/  LDL.LU R12, [R1+0x9c] ;  /* 0x00009c00010c7983 */ /* 0x002ea80000300800 */
[----:B------:R1:W-:Y:S04]  /*28580*/  STS.U16 [R17+0x24900], R14 ;  /* 0x0249000e11007388 */ /* 0x0003e80000000400 */
[----:B0-----:R-:W2:Y:S04]  /*28590*/  LDL.LU R13, [R1+0x8c] ;  /* 0x00008c00010d7983 */ /* 0x001ea80000300800 */
[----:B------:R0:W-:Y:S04]  /*285a0*/  STS.U16 [R17+0x25d00], R15 ;  /* 0x025d000f11007388 */ /* 0x0001e80000000400 */
[----:B-1----:R-:W2:Y:S04]  /*285b0*/  LDL.LU R14, [R1+0x7c] ;  /* 0x00007c00010e7983 */ /* 0x002ea80000300800 */
[----:B------:R-:W-:Y:S04]  /*285c0*/  STS.U16 [R17+0x21500], R16 ;  /* 0x0215001011007388 */ /* 0x000fe80000000400 */
[----:B0-----:R-:W2:Y:S04]  /*285d0*/  LDL.LU R15, [R1+0x2110] ;  /* 0x00211000010f7983 */ /* 0x001ea80000300800 */
[----:B------:R-:W-:Y:S04]  /*285e0*/  STS.U16 [R17+0x26100], R249 ;  /* 0x026100f911007388 */ /* 0x000fe80000000400 */
[----:B------:R-:W-:Y:S04]  /*285f0*/  STS.U16 [R17+0x26500], R245 ;  /* 0x026500f511007388 */ /* 0x000fe80000000400 */
[----:B------:R-:W-:Y:S04]  /*28600*/  STS.U16 [R17+0x26900], R235 ;  /* 0x026900eb11007388 */ /* 0x000fe80000000400 */
[----:B------:R-:W-:Y:S04]  /*28610*/  STS.U16 [R17+0x26d00], R227 ;  /* 0x026d00e311007388 */ /* 0x000fe80000000400 */
[----:B------:R-:W-:Y:S04]  /*28620*/  STS.U16 [R17+0x27100], R219 ;  /* 0x027100db11007388 */ /* 0x000fe80000000400 */
[----:B------:R-:W-:Y:S04]  /*28630*/  STS.U16 [R17+0x27500], R211 ;  /* 0x027500d311007388 */ /* 0x000fe80000000400 */
[----:B------:R-:W-:Y:S04]  /*28640*/  STS.U16 [R17+0x27900], R203 ;  /* 0x027900cb11007388 */ /* 0x000fe80000000400 */
[----:B------:R-:W-:Y:S04]  /*28650*/  STS.U16 [R17+0x27d00], R195 ;  /* 0x027d00c311007388 */ /* 0x000fe80000000400 */
[----:B------:R-:W-:Y:S04]  /*28660*/  STL [R1+0x1b6c], R17 ;  /* 0x001b6c1101007387 */ /* 0x000fe80000100800 */
[----:B----4-:R0:W-:Y:S04]  /*28670*/  STS.U16 [R2+0x20200], R233 ;  /* 0x020200e902007388 */ /* 0x0101e80000000400 */
[----:B------:R1:W-:Y:S04]  /*28680*/  STS.U16 [R2+0x20600], R241 ;  /* 0x020600f102007388 */ /* 0x0003e80000000400 */
[----:B------:R4:W-:Y:S04]  /*28690*/  STS.U16 [R2+0x20a00], R248 ;  /* 0x020a00f802007388 */ /* 0x0009e80000000400 */
[----:B0-----:R-:W2:Y:S04]  /*286a0*/  LDL.LU R233, [R1+0x5c] ;  /* 0x00005c0001e97983 */ /* 0x001ea80000300800 */
[----:B-1----:R-:W2:Y:S04]  /*286b0*/  LDL.LU R241, [R1+0x4c] ;  /* 0x00004c0001f17983 */ /* 0x002ea80000300800 */
[----:B------:R0:W-:Y:S04]  /*286c0*/  STS.U16 [R2+0x20e00], R252 ;  /* 0x020e00fc02007388 */ /* 0x0001e80000000400 */
[----:B----4-:R-:W4:Y:S04]  /*286d0*/  LDL.LU R248, [R1+0x3c] ;  /* 0x00003c0001f87983 */ /* 0x010f280000300800 */
[----:B------:R1:W-:Y:S04]  /*286e0*/  STS.U16 [R2+0x21200], R3 ;  /* 0x0212000302007388 */ /* 0x0003e80000000400 */
[----:B0-----:R-:W4:Y:S04]  /*286f0*/  LDL.LU R252, [R1+0x2c] ;  /* 0x00002c0001fc7983 */ /* 0x001f280000300800 */
[----:B-1----:R-:W4:Y:S04]  /*28700*/  LDL.LU R3, [R1+0x1c] ;  /* 0x00001c0001037983 */ /* 0x002f280000300800 */
[----:B------:R0:W-:Y:S04]  /*28710*/  STS.U16 [R2+0x21a00], R239 ;  /* 0x021a00ef02007388 */ /* 0x0001e80000000400 */
[----:B---3--:R1:W-:Y:S04]  /*28720*/  STS.U16 [R2+0x21e00], R247 ;  /* 0x021e00f702007388 */ /* 0x0083e80000000400 */
        /* <DEDUP_REMOVED lines=11> */
[----:B--2---:R1:W-:Y:S04]  /*287e0*/  STS.U16 [R2+0x23600], R12 ;  /* 0x0236000c02007388 */ /* 0x0043e80000000400 */
[----:B0-----:R-:W2:Y:S04]  /*287f0*/  LDL.LU R11, [R1+0x108] ;  /* 0x00010800010b7983 */ /* 0x001ea80000300800 */
[----:B------:R0:W-:Y:S04]  /*28800*/  STS.U16 [R2+0x23a00], R13 ;  /* 0x023a000d02007388 */ /* 0x0001e80000000400 */
[----:B-1----:R-:W2:Y:S04]  /*28810*/  LDL.LU R12, [R1+0xf8] ;  /* 0x0000f800010c7983 */ /* 0x002ea80000300800 */
[----:B------:R1:W-:Y:S04]  /*28820*/  STS.U16 [R2+0x23e00], R14 ;  /* 0x023e000e02007388 */ /* 0x0003e80000000400 */
[----:B0-----:R-:W2:Y:S04]  /*28830*/  LDL.LU R13, [R1+0xe8] ;  /* 0x0000e800010d7983 */ /* 0x001ea80000300800 */
[----:B------:R0:W-:Y:S04]  /*28840*/  STS.U16 [R2+0x24200], R15 ;  /* 0x0242000f02007388 */ /* 0x0001e80000000400 */
[----:B-1----:R-:W2:Y:S04]  /*28850*/  LDL.LU R14, [R1+0xd8] ;  /* 0x0000d800010e7983 */ /* 0x002ea80000300800 */
[----:B------:R1:W-:Y:S04]  /*28860*/  STS.U16 [R2+0x21600], R0 ;  /* 0x0216000002007388 */ /* 0x0003e80000000400 */
[----:B0-----:R-:W2:Y:S04]  /*28870*/  LDL.LU R15, [R1+0xc8] ;  /* 0x0000c800010f7983 */ /* 0x001ea80000300800 */
[----:B------:R-:W2:Y:S04]  /*28880*/  LDL.LU R17, [R1+0xa8] ;  /* 0x0000a80001117983 */ /* 0x000ea80000300800 */
[----:B------:R-:W2:Y:S04]  /*28890*/  LDL.LU R16, [R1+0x98] ;  /* 0x0000980001107983 */ /* 0x000ea80000300800 */
[----:B-1----:R-:W2:Y:S04]  /*288a0*/  LDL.LU R0, [R1+0x88] ;  /* 0x0000880001007983 */ /* 0x002ea80000300800 */
[----:B------:R0:W-:Y:S04]  /*288b0*/  STS.U16 [R2+0x24600], R233 ;  /* 0x024600e902007388 */ /* 0x0001e80000000400 */
[----:B------:R1:W-:Y:S04]  /*288c0*/  STS.U16 [R2+0x24a00], R241 ;  /* 0x024a00f102007388 */ /* 0x0003e80000000400 */
[----:B0-----:R-:W3:Y:S04]  /*288d0*/  LDL.LU R233, [R1+0x210c] ;  /* 0x00210c0001e97983 */ /* 0x001ee80000300800 */
[----:B-1----:R-:W2:Y:S04]  /*288e0*/  LDL.LU R241, [R1+0x2108] ;  /* 0x0021080001f17983 */ /* 0x002ea80000300800 */
[----:B----4-:R0:W-:Y:S04]  /*288f0*/  STS.U16 [R2+0x24e00], R248 ;  /* 0x024e00f802007388 */ /* 0x0101e80000000400 */
[----:B------:R1:W-:Y:S04]  /*28900*/  STS.U16 [R2+0x25200], R252 ;  /* 0x025200fc02007388 */ /* 0x0003e80000000400 */
[----:B------:R4:W-:Y:S04]  /*28910*/  STS.U16 [R2+0x25600], R3 ;  /* 0x0256000302007388 */ /* 0x0009e80000000400 */
[----:B0-----:R-:W3:Y:S04]  /*28920*/  LDL.LU R248, [R1+0x2104] ;  /* 0x0021040001f87983 */ /* 0x001ee80000300800 */
[----:B-1----:R-:W2:Y:S04]  /*28930*/  LDL.LU R252, [R1+0x2100] ;  /* 0x0021000001fc7983 */ /* 0x002ea80000300800 */
[----:B----4-:R-:W4:Y:S04]  /*28940*/  LDL.LU R3, [R1+0x20fc] ;  /* 0x0020fc0001037983 */ /* 0x010f280000300800 */
[----:B----4-:R0:W-:Y:S04]  /*28950*/  STS.U16 [R2+0x25a00], R3 ;  /* 0x025a000302007388 */ /* 0x0101e80000000400 */
[----:B0-----:R-:W4:Y:S04]  /*28960*/  LDL.LU R3, [R1+0x20f8] ;  /* 0x0020f80001037983 */ /* 0x001f280000300800 */
[----:B--2---:R-:W-:Y:S04]  /*28970*/  STS.U16 [R2+0x25e00], R252 ;  /* 0x025e00fc02007388 */ /* 0x004fe80000000400 */
        /* <DEDUP_REMOVED lines=9> */
[----:B0-----:R-:W2:Y:S04]  /*28a10*/  LDL.LU R2, [R1+0xb8] ;  /* 0x0000b80001027983 */ /* 0x001ea80000300800 */
[----:B----4-:R0:W-:Y:S04]  /*28a20*/  STS.U16 [R3+0x20300], R239 ;  /* 0x020300ef03007388 */ /* 0x0101e80000000400 */
[----:B------:R1:W-:Y:S04]  /*28a30*/  STS.U16 [R3+0x20700], R247 ;  /* 0x020700f703007388 */ /* 0x0003e80000000400 */
[----:B------:R3:W-:Y:S04]  /*28a40*/  STS.U16 [R3+0x20b00], R251 ;  /* 0x020b00fb03007388 */ /* 0x0007e80000000400 */
[----:B0-----:R-:W4:Y:S04]  /*28a50*/  LDL.LU R239, [R1+0x20f4] ;  /* 0x0020f40001ef7983 */ /* 0x001f280000300800 */
[----:B-1----:R-:W4:Y:S04]  /*28a60*/  LDL.LU R247, [R1+0x20f0] ;  /* 0x0020f00001f77983 */ /* 0x002f280000300800 */
[----:B---3--:R-:W3:Y:S04]  /*28a70*/  LDL.LU R251, [R1+0x20ec] ;  /* 0x0020ec0001fb7983 */ /* 0x008ee80000300800 */
[----:B------:R0:W-:Y:S04]  /*28a80*/  STS.U16 [R3+0x20f00], R9 ;  /* 0x020f000903007388 */ /* 0x0001e80000000400 */
[----:B------:R1:W-:Y:S04]  /*28a90*/  STS.U16 [R3+0x21300], R4 ;  /* 0x0213000403007388 */ /* 0x0003e80000000400 */
[----:B------:R1:W-:Y:S04]  /*28aa0*/  STS.U16 [R3+0x21700], R10 ;  /* 0x0217000a03007388 */ /* 0x0003e80000000400 */
[----:B0-----:R-:W2:Y:S04]  /*28ab0*/  LDL.LU R9, [R1+0x20e8] ;  /* 0x0020e80001097983 */ /* 0x001ea80000300800 */
[----:B-1----:R-:W4:Y:S04]  /*28ac0*/  LDL.LU R4, [R1+0x20e4] ;  /* 0x0020e40001047983 */ /* 0x002f280000300800 */
[----:B------:R-:W3:Y:S04]  /*28ad0*/  LDL.LU R10, [R1+0x20e0] ;  /* 0x0020e000010a7983 */ /* 0x000ee80000300800 */
[----:B------:R0:W-:Y:S04]  /*28ae0*/  STS.U16 [R3+0x21b00], R11 ;  /* 0x021b000b03007388 */ /* 0x0001e80000000400 */
[----:B------:R1:W-:Y:S04]  /*28af0*/  STS.U16 [R3+0x21f00], R12 ;  /* 0x021f000c03007388 */ /* 0x0003e80000000400 */
[----:B------:R1:W-:Y:S04]  /*28b00*/  STS.U16 [R3+0x22300], R13 ;  /* 0x0223000d03007388 */ /* 0x0003e80000000400 */
[----:B0-----:R-:W2:Y:S04]  /*28b10*/  LDL.LU R11, [R1+0x20dc] ;  /* 0x0020dc00010b7983 */ /* 0x001ea80000300800 */
[----:B-1----:R-:W2:Y:S04]  /*28b20*/  LDL.LU R12, [R1+0x20d8] ;  /* 0x0020d800010c7983 */ /* 0x002ea80000300800 */
[----:B------:R-:W2:Y:S04]  /*28b30*/  LDL.LU R13, [R1+0x20d4] ;  /* 0x0020d400010d7983 */ /* 0x000ea80000300800 */
[----:B------:R0:W-:Y:S04]  /*28b40*/  STS.U16 [R3+0x22700], R14 ;  /* 0x0227000e03007388 */ /* 0x0001e80000000400 */
[----:B------:R1:W-:Y:S04]  /*28b50*/  STS.U16 [R3+0x22b00], R15 ;  /* 0x022b000f03007388 */ /* 0x0003e80000000400 */
[----:B0-----:R-:W2:Y:S04]  /*28b60*/  LDL.LU R14, [R1+0x20d0] ;  /* 0x0020d000010e7983 */ /* 0x001ea80000300800 */
[----:B-1----:R-:W2:Y:S04]  /*28b70*/  LDL.LU R15, [R1+0x20cc] ;  /* 0x0020cc00010f7983 */ /* 0x002ea80000300800 */
[----:B----4-:R-:W-:Y:S04]  /*28b80*/  STS.U16 [R3+0x25700], R4 ;  /* 0x0257000403007388 */ /* 0x010fe80000000400 */
[----:B---3--:R-:W-:Y:S04]  /*28b90*/  STS.U16 [R3+0x25300], R10 ;  /* 0x0253000a03007388 */ /* 0x008fe80000000400 */
[----:B--2---:R-:W-:Y:S04]  /*28ba0*/  STS.U16 [R3+0x24f00], R11 ;  /* 0x024f000b03007388 */ /* 0x004fe80000000400 */
[----:B------:R-:W-:Y:S04]  /*28bb0*/  STS.U16 [R3+0x24b00], R12 ;  /* 0x024b000c03007388 */ /* 0x000fe80000000400 */
[----:B------:R-:W-:Y:S04]  /*28bc0*/  STS.U16 [R3+0x24700], R13 ;  /* 0x0247000d03007388 */ /* 0x000fe80000000400 */
[----:B------:R-:W-:Y:S04]  /*28bd0*/  STS.U16 [R3+0x24300], R14 ;  /* 0x0243000e03007388 */ /* 0x000fe80000000400 */
[----:B------:R0:W-:Y:S04]  /*28be0*/  STS.U16 [R3+0x23f00], R15 ;  /* 0x023f000f03007388 */ /* 0x0001e80000000400 */
[----:B0-----:R-:W2:Y:S04]  /*28bf0*/  LDL.LU R15, [R1+0x20c8] ;  /* 0x0020c800010f7983 */ /* 0x001ea80000300800 */
[----:B------:R-:W3:Y:S04]  /*28c00*/  LDL.LU R14, [R1+0x20c4] ;  /* 0x0020c400010e7983 */ /* 0x000ee80000300800 */
[----:B------:R-:W4:Y:S04]  /*28c10*/  LDL.LU R13, [R1+0x20c0] ;  /* 0x0020c000010d7983 */ /* 0x000f280000300800 */
[----:B------:R-:W2:Y:S04]  /*28c20*/  LDL.LU R12, [R1+0x20bc] ;  /* 0x0020bc00010c7983 */ /* 0x000ea80000300800 */
[----:B------:R-:W3:Y:S04]  /*28c30*/  LDL.LU R11, [R1+0x20b8] ;  /* 0x0020b800010b7983 */ /* 0x000ee80000300800 */
[----:B------:R-:W4:Y:S04]  /*28c40*/  LDL.LU R10, [R1+0x20b4] ;  /* 0x0020b400010a7983 */ /* 0x000f280000300800 */
[----:B------:R-:W2:Y:S04]  /*28c50*/  LDL.LU R4, [R1+0x20b0] ;  /* 0x0020b00001047983 */ /* 0x000ea80000300800 */
[----:B------:R0:W-:Y:S04]  /*28c60*/  STS.U16 [R3+0x25b00], R9 ;  /* 0x025b000903007388 */ /* 0x0001e80000000400 */
[----:B------:R1:W-:Y:S04]  /*28c70*/  STS.U16 [R3+0x23b00], R0 ;  /* 0x023b000003007388 */ /* 0x0003e80000000400 */
[----:B------:R1:W-:Y:S04]  /*28c80*/  STS.U16 [R3+0x22f00], R2 ;  /* 0x022f000203007388 */ /* 0x0003e80000000400 */
[----:B0-----:R-:W4:Y:S04]  /*28c90*/  LDL.LU R9, [R1+0x20ac] ;  /* 0x0020ac0001097983 */ /* 0x001f280000300800 */
[----:B-1----:R-:W4:Y:S04]  /*28ca0*/  LDL.LU R0, [R1+0x56c] ;  /* 0x00056c0001007983 */ /* 0x002f280000300800 */
[----:B------:R0:W-:Y:S04]  /*28cb0*/  STS.U16 [R3+0x23300], R17 ;  /* 0x0233001103007388 */ /* 0x0001e80000000400 */
[----:B------:R-:W4:Y:S04]  /*28cc0*/  LDL.LU R2, [R1+0x564] ;  /* 0x0005640001027983 */ /* 0x000f280000300800 */
[----:B------:R1:W-:Y:S04]  /*28cd0*/  STS.U16 [R3+0x23700], R16 ;  /* 0x0237001003007388 */ /* 0x0003e80000000400 */
[----:B0-----:R-:W4:Y:S04]  /*28ce0*/  LDL.LU R17, [R1+0x55c] ;  /* 0x00055c0001117983 */ /* 0x001f280000300800 */
[----:B------:R-:W-:Y:S04]  /*28cf0*/  STS.U16 [R3+0x25f00], R251 ;  /* 0x025f00fb03007388 */ /* 0x000fe80000000400 */
[----:B-1----:R-:W4:Y:S04]  /*28d00*/  LDL.LU R16, [R1+0x554] ;  /* 0x0005540001107983 */ /* 0x002f280000300800 */
        /* <DEDUP_REMOVED lines=9> */
[----:B0-----:R-:W4:Y:S04]  /*28da0*/  LDL.LU R3, [R1+0x574] ;  /* 0x0005740001037983 */ /* 0x001f280000300800 */
[----:B--2---:R0:W-:Y:S04]  /*28db0*/  STS.U16 [R4], R18 ;  /* 0x0000001204007388 */ /* 0x0041e80000000400 */
[----:B------:R1:W-:Y:S04]  /*28dc0*/  STS.U16 [R4+0x10000], R19 ;  /* 0x0100001304007388 */ /* 0x0003e80000000400 */
[----:B0-----:R-:W2:Y:S04]  /*28dd0*/  LDL R18, [R1+0x14fc] ;  /* 0x0014fc0001127983 */ /* 0x001ea80000100800 */
[----:B-1----:R-:W2:Y:S01]  /*28de0*/  LDL R19, [R1+0x14f8] ;  /* 0x0014f80001137983 */ /* 0x002ea20000100800 */
[----:B---3--:R-:W-:-:S03]  /*28df0*/  PRMT R11, RZ, 0x7610, R11 ;  /* 0x00007610ff0b7816 */ /* 0x008fc6000000000b */
        /* <DEDUP_REMOVED lines=62> */
[----:B----4-:R-:W-:Y:S04]  /*291e0*/  STS.U16 [R9+0x80], R234 ;  /* 0x000080ea09007388 */ /* 0x010fe80000000400 */
[----:B------:R-:W-:Y:S04]  /*291f0*/  STS.U16 [R9+0x10080], R236 ;  /* 0x010080ec09007388 */ /* 0x000fe80000000400 */
[----:B------:R-:W-:Y:S04]  /*29200*/  STS.U16 [R9+0x480], R238 ;  /* 0x000480ee09007388 */ /* 0x000fe80000000400 */
[----:B------:R-:W-:Y:S04]  /*29210*/  STS.U16 [R9+0x10480], R240 ;  /* 0x010480f009007388 */ /* 0x000fe80000000400 */
[----:B------:R-:W-:Y:S04]  /*29220*/  STS.U16 [R9+0x880], R242 ;  /* 0x000880f209007388 */ /* 0x000fe80000000400 */
[----:B------:R-:W-:Y:S04]  /*29230*/  STS.U16 [R9+0x10880], R243 ;  /* 0x010880f309007388 */ /* 0x000fe80000000400 */
[----:B------:R-:W-:Y:S04]  /*29240*/  STS.U16 [R9+0xc80], R244 ;  /* 0x000c80f409007388 */ /* 0x000fe80000000400 */
[----:B--2---:R-:W2:Y:S04]  /*29250*/  @!P5 LDG.E.U16 R11, desc[UR60][R18.64] ;  /* 0x0000003c120bd981 */ /* 0x004ea8000c1e1500 */
[----:B------:R0:W-:Y:S04]  /*29260*/  STL [R1+0x1b7c], R4 ;  /* 0x001b7c0401007387 */ /* 0x0001e80000100800 */
[----:B0-----:R-:W3:Y:S04]  /*29270*/  LDL.LU R4, [R1+0x57c] ;  /* 0x00057c0001047983 */ /* 0x001ee80000300800 */
[----:B--2---:R0:W-:Y:S04]  /*29280*/  STL [R1+0x538], R11 ;  /* 0x0005380b01007387 */ /* 0x0041e80000100800 */
[----:B0-----:R-:W2:Y:S04]  /*29290*/  LDL.LU R11, [R1+0x20a8] ;  /* 0x0020a800010b7983 */ /* 0x001ea80000300800 */
[----:B------:R-:W4:Y:S04]  /*292a0*/  LDL R18, [R1+0x14f0] ;  /* 0x0014f00001127983 */ /* 0x000f280000100800 */
[----:B------:R-:W4:Y:S01]  /*292b0*/  LDL R19, [R1+0x14f4] ;  /* 0x0014f40001137983 */ /* 0x000f220000100800 */
[----:B------:R-:W-:-:S02]  /*292c0*/  PRMT R10, RZ, 0x7610, R10 ;  /* 0x00007610ff0a7816 */ /* 0x000fc4000000000a */
[----:B----4-:R-:W-:-:S04]  /*292d0*/  @!P6 LOP3.LUT R19, R19, R18, RZ, 0x3c, !PT ;  /* 0x000000121313e212 */ /* 0x010fc800078e3cff */
[----:B------:R-:W-:-:S04]  /*292e0*/  @!P6 LOP3.LUT R18, R19, R18, RZ, 0x3c, !PT ;  /* 0x000000121312e212 */ /* 0x000fc800078e3cff */
[----:B------:R-:W-:-:S05]  /*292f0*/  @!P6 LOP3.LUT R19, R19, R18, RZ, 0x3c, !PT ;  /* 0x000000121313e212 */ /* 0x000fca00078e3cff */
[----:B------:R-:W4:Y:S04]  /*29300*/  @!P6 LDG.E.U16 R10, desc[UR60][R18.64] ;  /* 0x0000003c120ae981 */ /* 0x000f28000c1e1500 */
[----:B----4-:R0:W-:Y:S04]  /*29310*/  STL [R1+0x530], R10 ;  /* 0x0005300a01007387 */ /* 0x0101e80000100800 */
[----:B0-----:R-:W4:Y:S04]  /*29320*/  LDL.LU R10, [R1+0x20a4] ;  /* 0x0020a400010a7983 */ /* 0x001f280000300800 */
[----:B------:R-:W3:Y:S04]  /*29330*/  LDL R18, [R1+0x14e8] ;  /* 0x0014e80001127983 */ /* 0x000ee80000100800 */
[----:B------:R-:W3:Y:S01]  /*29340*/  LDL R19, [R1+0x14ec] ;  /* 0x0014ec0001137983 */ /* 0x000ee20000100800 */
[----:B--2---:R-:W-:-:S02]  /*29350*/  PRMT R11, RZ, 0x7610, R11 ;  /* 0x00007610ff0b7816 */ /* 0x004fc4000000000b */
[----:B---3--:R-:W-:-:S04]  /*29360*/  @!P5 LOP3.LUT R19, R19, R18, RZ, 0x3c, !PT ;  /* 0x000000121313d212 */ /* 0x008fc800078e3cff */
[----:B------:R-:W-:-:S04]  /*29370*/  @!P5 LOP3.LUT R18, R19, R18, RZ, 0x3c, !PT ;  /* 0x000000121312d212 */ /* 0x000fc800078e3cff */
[----:B------:R-:W-:-:S05]  /*29380*/  @!P5 LOP3.LUT R19, R19, R18, RZ, 0x3c, !PT ;  /* 0x000000121313d212 */ /* 0x000fca00078e3cff */
[----:B------:R-:W2:Y:S04]  /*29390*/  @!P5 LDG.E.U16 R11, desc[UR60][R18.64] ;  /* 0x0000003c120bd981 */ /* 0x000ea8000c1e1500 */
[----:B--2---:R0:W-:Y:S04]  /*293a0*/  STL [R1+0x52c], R11 ;  /* 0x00052c0b01007387 */ /* 0x0041e80000100800 */
[----:B0-----:R-:W2:Y:S04]  /*293b0*/  LDL.LU R11, [R1+0x20a0] ;  /* 0x0020a000010b7983 */ /* 0x001ea80000300800 */
[----:B------:R-:W3:Y:S04]  /*293c0*/  LDL R18, [R1+0x14e0] ;  /* 0x0014e00001127983 */ /* 0x000ee80000100800 */
[----:B------:R-:W3:Y:S01]  /*293d0*/  LDL R19, [R1+0x14e4] ;  /* 0x0014e40001137983 */ /* 0x000ee20000100800 */
[----:B----4-:R-:W-:-:S02]  /*293e0*/  PRMT R10, RZ, 0x7610, R10 ;  /* 0x00007610ff0a7816 */ /* 0x010fc4000000000a */
[----:B---3--:R-:W-:-:S04]  /*293f0*/  @!P6 LOP3.LUT R19, R19, R18, RZ, 0x3c, !PT ;  /* 0x000000121313e212 */ /* 0x008fc800078e3cff */
[----:B------:R-:W-:-:S04]  /*29400*/  @!P6 LOP3.LUT R18, R19, R18, RZ, 0x3c, !PT ;  /* 0x000000121312e212 */ /* 0x000fc800078e3cff */
[----:B------:R-:W-:-:S05]  /*29410*/  @!P6 LOP3.LUT R19, R19, R18, RZ, 0x3c, !PT ;  /* 0x000000121313e212 */ /* 0x000fca00078e3cff */
[----:B------:R-:W3:Y:S04]  /*29420*/  @!P6 LDG.E.U16 R10, desc[UR60][R18.64] ;  /* 0x0000003c120ae981 */ /* 0x000ee8000c1e1500 */
[----:B---3--:R0:W-:Y:S04]  /*29430*/  STL [R1+0x528], R10 ;  /* 0x0005280a01007387 */ /* 0x0081e80000100800 */
[----:B0-----:R-:W3:Y:S04]  /*29440*/  LDL.LU R10, [R1+0x209c] ;  /* 0x00209c00010a7983 */ /* 0x001ee80000300800 */
[----:B------:R-:W4:Y:S04]  /*29450*/  LDL R18, [R1+0x14d8] ;  /* 0x0014d80001127983 */ /* 0x000f280000100800 */
[----:B------:R-:W4:Y:S01]  /*29460*/  LDL R19, [R1+0x14dc] ;  /* 0x0014dc0001137983 */ /* 0x000f220000100800 */
[----:B--2---:R-:W-:-:S02]  /*29470*/  PRMT R11, RZ, 0x7610, R11 ;  /* 0x00007610ff0b7816 */ /* 0x004fc4000000000b */
[----:B----4-:R-:W-:-:S04]  /*29480*/  @!P5 LOP3.LUT R19, R19, R18, RZ, 0x3c, !PT ;  /* 0x000000121313d212 */ /* 0x010fc800078e3cff */
[----:B------:R-:W-:-:S04]  /*29490*/  @!P5 LOP3.LUT R18, R19, R18, RZ, 0x3c, !PT ;  /* 0x000000121312d212 */ /* 0x000fc800078e3cff */
[----:B------:R-:W-:-:S05]  /*294a0*/  @!P5 LOP3.LUT R19, R19, R18, RZ, 0x3c, !PT ;  /* 0x000000121313d212 */ /* 0x000fca00078e3cff */
[----:B------:R-:W2:Y:S04]  /*294b0*/  @!P5 LDG.E.U16 R11, desc[UR60][R18.64] ;  /* 0x0000003c120bd981 */ /* 0x000ea8000c1e1500 */
[----:B--2---:R0:W-:Y:S04]  /*294c0*/  STL [R1+0x524], R11 ;  /* 0x0005240b01007387 */ /* 0x0041e80000100800 */
[----:B0-----:R-:W2:Y:S04]  /*294d0*/  LDL.LU R11, [R1+0x2098] ;  /* 0x00209800010b7983 */ /* 0x001ea80000300800 */
[----:B------:R-:W4:Y:S04]  /*294e0*/  LDL R18, [R1+0x14d0] ;  /* 0x0014d00001127983 */ /* 0x000f280000100800 */
[----:B------:R-:W4:Y:S01]  /*294f0*/  LDL R19, [R1+0x14d4] ;  /* 0x0014d40001137983 */ /* 0x000f220000100800 */
[----:B---3--:R-:W-:-:S02]  /*29500*/  PRMT R10, RZ, 0x7610, R10 ;  /* 0x00007610ff0a7816 */ /* 0x008fc4000000000a */
[----:B----4-:R-:W-:-:S04]  /*29510*/  @!P6 LOP3.LUT R19, R19, R18, RZ, 0x3c, !PT ;  /* 0x000000121313e212 */ /* 0x010fc800078e3cff */
        /* <DEDUP_REMOVED lines=2365> */
[----:B------:R-:W-:-:S02]  /*328f0*/  PRMT R187, RZ, 0x7610, R187 ;  /* 0x00007610ffbb7816 */ /* 0x000fc400000000bb */
[----:B----4-:R-:W-:-:S04]  /*32900*/  @!P6 LOP3.LUT R19, R19, R18, RZ, 0x3c, !PT ;  /* 0x000000121313e212 */ /* 0x010fc800078e3cff */
[----:B------:R-:W-:-:S04]  /*32910*/  @!P6 LOP3.LUT R18, R19, R18, RZ, 0x3c, !PT ;  /* 0x000000121312e212 */ /* 0x000fc800078e3cff */
[----:B------:R-:W-:-:S05]  /*32920*/  @!P6 LOP3.LUT R19, R19, R18, RZ, 0x3c, !PT ;  /* 0x000000121313e212 */ /* 0x000fca00078e3cff */
[----:B------:R0:W4:Y:S04]  /*32930*/  @!P6 LDG.E.U16 R187, desc[UR60][R18.64] ;  /* 0x0000003c12bbe981 */ /* 0x000128000c1e1500 */
[----:B------:R-:W0:Y:S04]  /*32940*/  LDL R18, [R1+0xb38] ;  /* 0x000b380001127983 */ /* 0x000e280000100800 */
[----:B------:R-:W0:Y:S01]  /*32950*/  LDL R19, [R1+0xb3c] ;  /* 0x000b3c0001137983 */ /* 0x000e220000100800 */
[----:B---3--:R-:W-:Y:S02]  /*32960*/  PRMT R10, RZ, 0x7610, R10 ;  /* 0x00007610ff0a7816 */ /* 0x008fe4000000000a */
[----:B0-----:R-:W-:-:S04]  /*32970*/  @!P5 LOP3.LUT R19, R19, R18, RZ, 0x3c, !PT ;  /* 0x000000121313d212 */ /* 0x001fc800078e3cff */
[----:B------:R-:W-:-:S04]  /*32980*/  @!P5 LOP3.LUT R18, R19, R18, RZ, 0x3c, !PT ;  /* 0x000000121312d212 */ /* 0x000fc800078e3cff */
[----:B------:R-:W-:-:S05]  /*32990*/  @!P5 LOP3.LUT R19, R19, R18, RZ, 0x3c, !PT ;  /* 0x000000121313d212 */ /* 0x000fca00078e3cff */
[----:B------:R-:W3:Y:S04]  /*329a0*/  @!P5 LDG.E.U16 R10, desc[UR60][R18.64] ;  /* 0x0000003c120ad981 */ /* 0x000ee8000c1e1500 */
[----:B----4-:R0:W-:Y:S04]  /*329b0*/  STL [R1+0x104], R187 ;  /* 0x000104bb01007387 */ /* 0x0101e80000100800 */
[----:B0-----:R-:W4:Y:S04]  /*329c0*/  LDL R187, [R1+0xb04] ;  /* 0x000b040001bb7983 */ /* 0x001f280000100800 */
        /* <DEDUP_REMOVED lines=35> */
[----:B------:R-:W3:Y:S01]  /*32c00*/  @!P5 LDG.E.U16 R10, desc[UR60][R18.64] ;  /* 0x0000003c120ad981 */ /* 0x000ee2000c1e1500 */
[----:B--2---:R-:W-:-:S03]  /*32c10*/  PRMT R11, RZ, 0x7610, R11 ;  /* 0x00007610ff0b7816 */ /* 0x004fc6000000000b */
[----:B---3--:R0:W-:Y:S04]  /*32c20*/  STL [R1+0xf0], R10 ;  /* 0x0000f00a01007387 */ /* 0x0081e80000100800 */
[----:B0-----:R-:W2:Y:S04]  /*32c30*/  LDL.LU R10, [R1+0x1c68] ;  /* 0x001c6800010a7983 */ /* 0x001ea80000300800 */
[----:B------:R-:W3:Y:S01]  /*32c40*/  LDL R19, [R1+0xb00] ;  /* 0x000b000001137983 */ /* 0x000ee20000100800 */
[----:B------:R-:W-:-:S03]  /*32c50*/  @!P6 IMAD.MOV.U32 R18, RZ, RZ, R187 ;  /* 0x000000ffff12e224 */ /* 0x000fc600078e00bb */
[----:B------:R-:W4:Y:S04]  /*32c60*/  LDL R187, [R1+0xadc] ;  /* 0x000adc0001bb7983 */ /* 0x000f280000100800 */
[----:B---3--:R-:W3:Y:S04]  /*32c70*/  @!P6 LDG.E.U16 R11, desc[UR60][R18.64] ;  /* 0x0000003c120be981 */ /* 0x008ee8000c1e1500 */
        /* <DEDUP_REMOVED lines=20> */
[----:B------:R-:W-:Y:S02]  /*32dc0*/  PRMT R190, RZ, 0x7610, R190 ;  /* 0x00007610ffbe7816 */ /* 0x000fe400000000be */
[----:B0-----:R-:W-:-:S04]  /*32dd0*/  @!P5 LOP3.LUT R19, R19, R18, RZ, 0x3c, !PT ;  /* 0x000000121313d212 */ /* 0x001fc800078e3cff */
[----:B------:R-:W-:-:S04]  /*32de0*/  @!P5 LOP3.LUT R18, R19, R18, RZ, 0x3c, !PT ;  /* 0x000000121312d212 */ /* 0x000fc800078e3cff */
[----:B------:R-:W-:Y:S01]  /*32df0*/  @!P5 LOP3.LUT R19, R19, R18, RZ, 0x3c, !PT ;  /* 0x000000121313d212 */ /* 0x000fe200078e3cff */
[----:B----4-:R0:W-:Y:S04]  /*32e00*/  STL [R1+0xe4], R191 ;  /* 0x0000e4bf01007387 */ /* 0x0101e80000100800 */
[----:B------:R1:W4:Y:S01]  /*32e10*/  @!P5 LDG.E.U16 R190, desc[UR60][R18.64] ;  /* 0x0000003c12bed981 */ /* 0x000322000c1e1500 */
[----:B---3--:R-:W-:-:S03]  /*32e20*/  PRMT R11, RZ, 0x7610, R11 ;  /* 0x00007610ff0b7816 */ /* 0x008fc6000000000b */
[----:B0-----:R-:W3:Y:S04]  /*32e30*/  LDL R191, [R1+0xacc] ;  /* 0x000acc0001bf7983 */ /* 0x001ee80000100800 */
[----:B------:R-:W1:Y:S04]  /*32e40*/  LDL R18, [R1+0xae0] ;  /* 0x000ae00001127983 */ /* 0x000e680000100800 */
[----:B------:R-:W1:Y:S02]  /*32e50*/  LDL R19, [R1+0xae4] ;  /* 0x000ae40001137983 */ /* 0x000e640000100800 */
[----:B-1----:R-:W-:-:S04]  /*32e60*/  @!P6 LOP3.LUT R19, R19, R18, RZ, 0x3c, !PT ;  /* 0x000000121313e212 */ /* 0x002fc800078e3cff */
[----:B------:R-:W-:-:S04]  /*32e70*/  @!P6 LOP3.LUT R18, R19, R18, RZ, 0x3c, !PT ;  /* 0x000000121312e212 */ /* 0x000fc800078e3cff */
[----:B------:R-:W-:-:S05]  /*32e80*/  @!P6 LOP3.LUT R19, R19, R18, RZ, 0x3c, !PT ;  /* 0x000000121313e212 */ /* 0x000fca00078e3cff */
[----:B------:R-:W2:Y:S04]  /*32e90*/  @!P6 LDG.E.U16 R11, desc[UR60][R18.64] ;  /* 0x0000003c120be981 */ /* 0x000ea8000c1e1500 */
[----:B----4-:R0:W-:Y:S04]  /*32ea0*/  STL [R1+0xe0], R190 ;  /* 0x0000e0be01007387 */ /* 0x0101e80000100800 */
[----:B0-----:R-:W4:Y:S04]  /*32eb0*/  LDL R190, [R1+0xac4] ;  /* 0x000ac40001be7983 */ /* 0x001f280000100800 */
[----:B--2---:R0:W-:Y:S04]  /*32ec0*/  STL [R1+0xdc], R11 ;  /* 0x0000dc0b01007387 */ /* 0x0041e80000100800 */
[----:B0-----:R-:W2:Y:S04]  /*32ed0*/  LDL.LU R11, [R1+0x1c5c] ;  /* 0x001c5c00010b7983 */ /* 0x001ea80000300800 */
[----:B------:R-:W3:Y:S01]  /*32ee0*/  LDL R19, [R1+0xad8] ;  /* 0x000ad80001137983 */ /* 0x000ee20000100800 */
[----:B------:R-:W-:Y:S01]  /*32ef0*/  PRMT R10, RZ, 0x7610, R10 ;  /* 0x00007610ff0a7816 */ /* 0x000fe2000000000a */
[----:B------:R-:W-:-:S02]  /*32f00*/  @!P5 IMAD.MOV.U32 R18, RZ, RZ, R187 ;  /* 0x000000ffff12d224 */ /* 0x000fc400078e00bb */
[----:B------:R-:W2:Y:S04]  /*32f10*/  LDL R187, [R1+0xabc] ;  /* 0x000abc0001bb7983 */ /* 0x000ea80000100800 */
[----:B---3--:R-:W3:Y:S04]  /*32f20*/  @!P5 LDG.E.U16 R10, desc[UR60][R18.64] ;  /* 0x0000003c120ad981 */ /* 0x008ee8000c1e1500 */
        /* <DEDUP_REMOVED lines=9> */
[----:B------:R-:W2:Y:S01]  /*32fc0*/  LDL R19, [R1+0xac8] ;  /* 0x000ac80001137983 */ /* 0x000ea20000100800 */
[----:B------:R-:W-:Y:S01]  /*32fd0*/  PRMT R185, RZ, 0x7610, R185 ;  /* 0x00007610ffb97816 */ /* 0x000fe200000000b9 */
[----:B0-----:R-:W-:Y:S02]  /*32fe0*/  @!P5 IMAD.MOV.U32 R18, RZ, RZ, R191 ;  /* 0x000000ffff12d224 */ /* 0x001fe400078e00bf */
[----:B----4-:R0:W-:Y:S01]  /*32ff0*/  STL [R1+0xd4], R186 ;  /* 0x0000d4ba01007387 */ /* 0x0101e20000100800 */
[----:B------:R-:W-:-:S03]  /*33000*/  PRMT R184, RZ, 0x7610, R184 ;  /* 0x00007610ffb87816 */ /* 0x000fc600000000b8 */
[----:B------:R-:W4:Y:S04]  /*33010*/  LDL R191, [R1+0xaa8] ;  /* 0x000aa80001bf7983 */ /* 0x000f280000100800 */
[----:B--2---:R1:W2:Y:S04]  /*33020*/  @!P5 LDG.E.U16 R185, desc[UR60][R18.64] ;  /* 0x0000003c12b9d981 */ /* 0x0042a8000c1e1500 */
[----:B0-----:R-:W3:Y:S04]  /*33030*/  LDL R186, [R1+0xab4] ;  /* 0x000ab40001ba7983 */ /* 0x001ee80000100800 */
[----:B------:R-:W4:Y:S01]  /*33040*/  LDL R19, [R1+0xac0] ;  /* 0x000ac00001137983 */ /* 0x000f220000100800 */
[----:B-1----:R-:W-:-:S03]  /*33050*/  @!P6 IMAD.MOV.U32 R18, RZ, RZ, R190 ;  /* 0x000000ffff12e224 */ /* 0x002fc600078e00be */
[----:B--2---:R0:W-:Y:S01]  /*33060*/  STL [R1+0xd0], R185 ;  /* 0x0000d0b901007387 */ /* 0x0041e20000100800 */
[----:B------:R-:W-:-:S03]  /*33070*/  PRMT R164, RZ, 0x7610, R164 ;  /* 0x00007610ffa47816 */ /* 0x000fc600000000a4 */
[----:B------:R-:W2:Y:S04]  /*33080*/  LDL R190, [R1+0xaa0] ;  /* 0x000aa00001be7983 */ /* 0x000ea80000100800 */
[----:B----4-:R1:W4:Y:S04]  /*33090*/  @!P6 LDG.E.U16 R184, desc[UR60][R18.64] ;  /* 0x0000003c12b8e981 */ /* 0x010328000c1e1500 */
[----:B0-----:R-:W2:Y:S04]  /*330a0*/  LDL R185, [R1+0xaac] ;  /* 0x000aac0001b97983 */ /* 0x001ea80000100800 */
[----:B------:R-:W3:Y:S01]  /*330b0*/  LDL R19, [R1+0xab8] ;  /* 0x000ab80001137983 */ /* 0x000ee20000100800 */
[----:B-1----:R-:W-:-:S03]  /*330c0*/  @!P5 IMAD.MOV.U32 R18, RZ, RZ, R187 ;  /* 0x000000ffff12d224 */ /* 0x002fc600078e00bb */
[----:B----4-:R0:W-:Y:S01]  /*330d0*/  STL [R1+0xcc], R184 ;  /* 0x0000ccb801007387 */ /* 0x0101e20000100800 */
[----:B------:R-:W-:Y:S02]  /*330e0*/  PRMT R163, RZ, 0x7610, R163 ;  /* 0x00007610ffa37816 */ /* 0x000fe400000000a3 */
[----:B------:R-:W-:Y:S02]  /*330f0*/  PRMT R152, RZ, 0x7610, R152 ;  /* 0x00007610ff987816 */ /* 0x000fe40000000098 */
[----:B------:R-:W-:Y:S01]  /*33100*/  PRMT R20, RZ, 0x7610, R20 ;  /* 0x00007610ff147816 */ /* 0x000fe20000000014 */
[----:B------:R-:W4:Y:S04]  /*33110*/  LDL R187, [R1+0xa88] ;  /* 0x000a880001bb7983 */ /* 0x000f280000100800 */
[----:B---3--:R1:W3:Y:S04]  /*33120*/  @!P5 LDG.E.U16 R164, desc[UR60][R18.64] ;  /* 0x0000003c12a4d981 */ /* 0x0082e8000c1e1500 */
[----:B0-----:R-:W4:Y:S04]  /*33130*/  LDL R184, [R1+0xaa4] ;  /* 0x000aa40001b87983 */ /* 0x001f280000100800 */
[----:B------:R-:W2:Y:S01]  /*33140*/  LDL R19, [R1+0xab0] ;  /* 0x000ab00001137983 */ /* 0x000ea20000100800 */
[----:B-1----:R-:W-:-:S05]  /*33150*/  @!P6 IMAD.MOV.U32 R18, RZ, RZ, R186 ;  /* 0x000000ffff12e224 */ /* 0x002fca00078e00ba */
[----:B--2---:R0:W2:Y:S02]  /*33160*/  @!P6 LDG.E.U16 R163, desc[UR60][R18.64] ;  /* 0x0000003c12a3e981 */ /* 0x0040a4000c1e1500 */
[----:B0-----:R-:W-:Y:S02]  /*33170*/  @!P5 IMAD.MOV.U32 R18, RZ, RZ, R185 ;  /* 0x000000ffff12d224 */ /* 0x001fe400078e00b9 */
[----:B------:R-:W-:-:S05]  /*33180*/  @!P5 IMAD.MOV.U32 R19, RZ, RZ, R191 ;  /* 0x000000ffff13d224 */ /* 0x000fca00078e00bf */
[----:B------:R4:W2:Y:S02]  /*33190*/  @!P5 LDG.E.U16 R152, desc[UR60][R18.64] ;  /* 0x0000003c1298d981 */ /* 0x0008a4000c1e1500 */
[----:B----4-:R-:W-:Y:S02]  /*331a0*/  @!P6 IMAD.MOV.U32 R18, RZ, RZ, R184 ;  /* 0x000000ffff12e224 */ /* 0x010fe400078e00b8 */
[----:B------:R-:W-:-:S05]  /*331b0*/  @!P6 IMAD.MOV.U32 R19, RZ, RZ, R190 ;  /* 0x000000ffff13e224 */ /* 0x000fca00078e00be */
[----:B------:R-:W4:Y:S04]  /*331c0*/  @!P6 LDG.E.U16 R20, desc[UR60][R18.64] ;  /* 0x0000003c1214e981 */ /* 0x000f28000c1e1500 */
[----:B---3--:R0:W-:Y:S04]  /*331d0*/  STL [R1+0xc8], R164 ;  /* 0x0000c8a401007387 */ /* 0x0081e80000100800 */
[----:B------:R-:W3:Y:S04]  /*331e0*/  LDL R186, [R1+0xa80] ;  /* 0x000a800001ba7983 */ /* 0x000ee80000100800 */
[----:B0-----:R-:W3:Y:S04]  /*331f0*/  LDL R164, [R1+0xa8c] ;  /* 0x000a8c0001a47983 */ /* 0x001ee80000100800 */
[----:B--2---:R0:W-:Y:S04]  /*33200*/  STL [R1+0xc4], R163 ;  /* 0x0000c4a301007387 */ /* 0x0041e80000100800 */
[----:B------:R-:W2:Y:S04]  /*33210*/  LDL R185, [R1+0xa78] ;  /* 0x000a780001b97983 */ /* 0x000ea80000100800 */
[----:B0-----:R-:W2:Y:S04]  /*33220*/  LDL R163, [R1+0xa84] ;  /* 0x000a840001a37983 */ /* 0x001ea80000100800 */
[----:B------:R0:W-:Y:S04]  /*33230*/  STL [R1+0xc0], R152 ;  /* 0x0000c09801007387 */ /* 0x0001e80000100800 */
[----:B------:R-:W2:Y:S04]  /*33240*/  LDL R184, [R1+0xa70] ;  /* 0x000a700001b87983 */ /* 0x000ea80000100800 */
[----:B0-----:R-:W2:Y:S01]  /*33250*/  LDL R152, [R1+0xa7c] ;  /* 0x000a7c0001987983 */ /* 0x001ea20000100800 */
[----:B------:R-:W-:-:S03]  /*33260*/  PRMT R21, RZ, 0x7610, R21 ;  /* 0x00007610ff157816 */ /* 0x000fc60000000015 */
[----:B----4-:R0:W-:Y:S01]  /*33270*/  STL [R1+0xbc], R20 ;  /* 0x0000bc1401007387 */ /* 0x0101e20000100800 */
[----:B------:R-:W-:-:S03]  /*33280*/  @!P5 IMAD.MOV.U32 R19, RZ, RZ, R187 ;  /* 0x000000ffff13d224 */ /* 0x000fc600078e00bb */
[----:B0-----:R-:W4:Y:S01]  /*33290*/  LDL R20, [R1+0xa74] ;  /* 0x000a740001147983 */ /* 0x001f220000100800 */
[----:B---3--:R-:W-:Y:S01]  /*332a0*/  @!P5 IMAD.MOV.U32 R18, RZ, RZ, R164 ;  /* 0x000000ffff12d224 */ /* 0x008fe200078e00a4 */
[----:B------:R-:W-:Y:S02]  /*332b0*/  PRMT R162, RZ, 0x7610, R162 ;  /* 0x00007610ffa27816 */ /* 0x000fe400000000a2 */
[----:B------:R-:W-:Y:S02]  /*332c0*/  PRMT R22, RZ, 0x7610, R22 ;  /* 0x00007610ff167816 */ /* 0x000fe40000000016 */
[----:B------:R-:W-:Y:S01]  /*332d0*/  PRMT R158, RZ, 0x7610, R158 ;  /* 0x00007610ff9e7816 */ /* 0x000fe2000000009e */
[----:B------:R-:W3:Y:S04]  /*332e0*/  LDL R164, [R1+0xa68] ;  /* 0x000a680001a47983 */ /* 0x000ee80000100800 */
[----:B------:R0:W3:Y:S02]  /*332f0*/  @!P5 LDG.E.U16 R21, desc[UR60][R18.64] ;  /* 0x0000003c1215d981 */ /* 0x0000e4000c1e1500 */
[----:B0-----:R-:W-:-:S02]  /*33300*/  @!P6 IMAD.MOV.U32 R19, RZ, RZ, R186 ;  /* 0x000000ffff13e224 */ /* 0x001fc400078e00ba */
[----:B--2---:R-:W-:-:S05]  /*33310*/  @!P6 IMAD.MOV.U32 R18, RZ, RZ, R163 ;  /* 0x000000ffff12e224 */ /* 0x004fca00078e00a3 */
[----:B------:R0:W2:Y:S02]  /*33320*/  @!P6 LDG.E.U16 R162, desc[UR60][R18.64] ;  /* 0x0000003c12a2e981 */ /* 0x0000a4000c1e1500 */
[----:B0-----:R-:W-:Y:S02]  /*33330*/  @!P5 IMAD.MOV.U32 R19, RZ, RZ, R185 ;  /* 0x000000ffff13d224 */ /* 0x001fe400078e00b9 */
[----:B------:R-:W-:-:S05]  /*33340*/  @!P5 IMAD.MOV.U32 R18, RZ, RZ, R152 ;  /* 0x000000ffff12d224 */ /* 0x000fca00078e0098 */
[----:B------:R0:W2:Y:S02]  /*33350*/  @!P5 LDG.E.U16 R22, desc[UR60][R18.64] ;  /* 0x0000003c1216d981 */ /* 0x0000a4000c1e1500 */
[----:B0-----:R-:W-:Y:S02]  /*33360*/  @!P6 IMAD.MOV.U32 R19, RZ, RZ, R184 ;  /* 0x000000ffff13e224 */ /* 0x001fe400078e00b8 */
[----:B----4-:R-:W-:-:S05]  /*33370*/  @!P6 IMAD.MOV.U32 R18, RZ, RZ, R20 ;  /* 0x000000ffff12e224 */ /* 0x010fca00078e0014 */
        /* <DEDUP_REMOVED lines=9> */
[----:B0-----:R-:W2:Y:S04]  /*33410*/  LDL R22, [R1+0xa5c] ;  /* 0x000a5c0001167983 */ /* 0x001ea80000100800 */
[----:B----4-:R0:W-:Y:S01]  /*33420*/  STL [R1+0xac], R158 ;  /* 0x0000ac9e01007387 */ /* 0x0101e20000100800 */
[----:B------:R-:W-:-:S03]  /*33430*/  @!P5 IMAD.MOV.U32 R19, RZ, RZ, R164 ;  /* 0x000000ffff13d224 */ /* 0x000fc600078e00a4 */
[----:B------:R-:W4:Y:S04]  /*33440*/  LDL R164, [R1+0xa48] ;  /* 0x000a480001a47983 */ /* 0x000f280000100800 */
[----:B0-----:R-:W4:Y:S01]  /*33450*/  LDL R158, [R1+0xa50] ;  /* 0x000a5000019e7983 */ /* 0x001f220000100800 */
[----:B---3--:R-:W-:-:S03]  /*33460*/  @!P5 IMAD.MOV.U32 R18, RZ, RZ, R21 ;  /* 0x000000ffff12d224 */ /* 0x008fc600078e0015 */
[----:B------:R-:W3:Y:S01]  /*33470*/  LDL R21, [R1+0xa4c] ;  /* 0x000a4c0001157983 */ /* 0x000ee20000100800 */
[----:B------:R-:W-:-:S06]  /*33480*/  PRMT R183, RZ, 0x7610, R183 ;  /* 0x00007610ffb77816 */ /* 0x000fcc00000000b7 */
[----:B------:R0:W3:Y:S02]  /*33490*/  @!P5 LDG.E.U16 R183, desc[UR60][R18.64] ;  /* 0x0000003c12b7d981 */ /* 0x0000e4000c1e1500 */
[----:B0-----:R-:W-:Y:S02]  /*334a0*/  @!P6 IMAD.MOV.U32 R19, RZ, RZ, R163 ;  /* 0x000000ffff13e224 */ /* 0x001fe400078e00a3 */
[----:B------:R-:W3:Y:S01]  /*334b0*/  LDL R163, [R1+0xa40] ;  /* 0x000a400001a37983 */ /* 0x000ee20000100800 */
[----:B--2---:R-:W-:-:S03]  /*334c0*/  @!P6 IMAD.MOV.U32 R18, RZ, RZ, R162 ;  /* 0x000000ffff12e224 */ /* 0x004fc600078e00a2 */
[----:B------:R-:W2:Y:S01]  /*334d0*/  LDL R162, [R1+0xa44] ;  /* 0x000a440001a27983 */ /* 0x000ea20000100800 */
[----:B------:R-:W-:Y:S02]  /*334e0*/  PRMT R182, RZ, 0x7610, R182 ;  /* 0x00007610ffb67816 */ /* 0x000fe400000000b6 */
[----:B------:R-:W-:-:S04]  /*334f0*/  PRMT R181, RZ, 0x7610, R181 ;  /* 0x00007610ffb57816 */ /* 0x000fc800000000b5 */
[----:B------:R0:W2:Y:S01]  /*33500*/  @!P6 LDG.E.U16 R182, desc[UR60][R18.64] ;  /* 0x0000003c12b6e981 */ /* 0x0000a2000c1e1500 */
[----:B------:R-:W-:Y:S01]  /*33510*/  PRMT R180, RZ, 0x7610, R180 ;  /* 0x00007610ffb47816 */ /* 0x000fe200000000b4 */
[----:B0-----:R-:W-:Y:S02]  /*33520*/  @!P5 IMAD.MOV.U32 R18, RZ, RZ, R22 ;  /* 0x000000ffff12d224 */ /* 0x001fe400078e0016 */
[----:B------:R-:W-:Y:S01]  /*33530*/  @!P5 IMAD.MOV.U32 R19, RZ, RZ, R152 ;  /* 0x000000ffff13d224 */ /* 0x000fe200078e0098 */
[----:B------:R-:W2:Y:S04]  /*33540*/  LDL R22, [R1+0xa3c] ;  /* 0x000a3c0001167983 */ /* 0x000ea80000100800 */
[----:B------:R-:W2:Y:S04]  /*33550*/  LDL R152, [R1+0xa38] ;  /* 0x000a380001987983 */ /* 0x000ea80000100800 */
[----:B------:R0:W2:Y:S02]  /*33560*/  @!P5 LDG.E.U16 R181, desc[UR60][R18.64] ;  /* 0x0000003c12b5d981 */ /* 0x0000a4000c1e1500 */
[----:B0-----:R-:W-:-:S02]  /*33570*/  @!P6 IMAD.MOV.U32 R18, RZ, RZ, R20 ;  /* 0x000000ffff12e224 */ /* 0x001fc400078e0014 */
[----:B----4-:R-:W-:Y:S01]  /*33580*/  @!P6 IMAD.MOV.U32 R19, RZ, RZ, R158 ;  /* 0x000000ffff13e224 */ /* 0x010fe200078e009e */
[----:B------:R-:W4:Y:S04]  /*33590*/  LDL R20, [R1+0xa34] ;  /* 0x000a340001147983 */ /* 0x000f280000100800 */
[----:B------:R-:W4:Y:S04]  /*335a0*/  LDL R158, [R1+0xa30] ;  /* 0x000a3000019e7983 */ /* 0x000f280000100800 */
[----:B------:R3:W4:Y:S01]  /*335b0*/  @!P6 LDG.E.U16 R180, desc[UR60][R18.64] ;  /* 0x0000003c12b4e981 */ /* 0x000722000c1e1500 */
[----:B------:R-:W-:Y:S01]  /*335c0*/  PRMT R179, RZ, 0x7610, R179 ;  /* 0x00007610ffb37816 */ /* 0x000fe200000000b3 */
[----:B---3--:R-:W-:-:S02]  /*335d0*/  @!P5 IMAD.MOV.U32 R18, RZ, RZ, R21 ;  /* 0x000000ffff12d224 */ /* 0x008fc400078e0015 */
[----:B------:R-:W-:Y:S01]  /*335e0*/  @!P5 IMAD.MOV.U32 R19, RZ, RZ, R164 ;  /* 0x000000ffff13d224 */ /* 0x000fe200078e00a4 */
[----:B------:R-:W3:Y:S04]  /*335f0*/  LDL R21, [R1+0xa2c] ;  /* 0x000a2c0001157983 */ /* 0x000ee80000100800 */
[----:B------:R-:W3:Y:S04]  /*33600*/  LDL R164, [R1+0xa28] ;  /* 0x000a280001a47983 */ /* 0x000ee80000100800 */
[----:B------:R0:W3:Y:S02]  /*33610*/  @!P5 LDG.E.U16 R179, desc[UR60][R18.64] ;  /* 0x0000003c12b3d981 */ /* 0x0000e4000c1e1500 */
[----:B0-----:R-:W-:-:S02]  /*33620*/  @!P6 IMAD.MOV.U32 R19, RZ, RZ, R163 ;  /* 0x000000ffff13e224 */ /* 0x001fc400078e00a3 */
        /* <DEDUP_REMOVED lines=11> */
[----:B------:R4:W2:Y:S04]  /*336e0*/  @!P5 LDG.E.U16 R177, desc[UR60][R18.64] ;  /* 0x0000003c12b1d981 */ /* 0x0008a8000c1e1500 */
[----:B------:R-:W-:Y:S01]  /*336f0*/  STL [R1+0xa8], R183 ;  /* 0x0000a8b701007387 */ /* 0x000fe20000100800 */
[----:B----4-:R-:W-:-:S02]  /*33700*/  @!P6 IMAD.MOV.U32 R18, RZ, RZ, R20 ;  /* 0x000000ffff12e224 */ /* 0x010fc400078e0014 */
[----:B------:R-:W-:Y:S01]  /*33710*/  @!P6 IMAD.MOV.U32 R19, RZ, RZ, R158 ;  /* 0x000000ffff13e224 */ /* 0x000fe200078e009e */
[----:B------:R-:W4:Y:S04]  /*33720*/  LDL R20, [R1+0xa04] ;  /* 0x000a040001147983 */ /* 0x000f280000100800 */
[----:B------:R-:W4:Y:S04]  /*33730*/  LDL R158, [R1+0xa00] ;  /* 0x000a0000019e7983 */ /* 0x000f280000100800 */
[----:B------:R3:W4:Y:S04]  /*33740*/  @!P6 LDG.E.U16 R176, desc[UR60][R18.64] ;  /* 0x0000003c12b0e981 */ /* 0x000728000c1e1500 */
[----:B------:R-:W-:Y:S01]  /*33750*/  STL [R1+0xa4], R182 ;  /* 0x0000a4b601007387 */ /* 0x000fe20000100800 */
[----:B------:R-:W-:Y:S01]  /*33760*/  PRMT R175, RZ, 0x7610, R175 ;  /* 0x00007610ffaf7816 */ /* 0x000fe200000000af */
[----:B---3--:R-:W-:-:S02]  /*33770*/  @!P5 IMAD.MOV.U32 R18, RZ, RZ, R21 ;  /* 0x000000ffff12d224 */ /* 0x008fc400078e0015 */
[----:B------:R-:W-:Y:S01]  /*33780*/  @!P5 IMAD.MOV.U32 R19, RZ, RZ, R164 ;  /* 0x000000ffff13d224 */ /* 0x000fe200078e00a4 */
[----:B------:R-:W3:Y:S04]  /*33790*/  LDL R21, [R1+0x9fc] ;  /* 0x0009fc0001157983 */ /* 0x000ee80000100800 */
[----:B------:R-:W3:Y:S04]  /*337a0*/  LDL R164, [R1+0x9f8] ;  /* 0x0009f80001a47983 */ /* 0x000ee80000100800 */
[----:B------:R0:W3:Y:S04]  /*337b0*/  @!P5 LDG.E.U16 R175, desc[UR60][R18.64] ;  /* 0x0000003c12afd981 */ /* 0x0000e8000c1e1500 */
[----:B------:R-:W-:Y:S01]  /*337c0*/  STL [R1+0xa0], R181 ;  /* 0x0000a0b501007387 */ /* 0x000fe20000100800 */
[----:B0-----:R-:W-:-:S03]  /*337d0*/  @!P6 IMAD.MOV.U32 R19, RZ, RZ, R163 ;  /* 0x000000ffff13e224 */ /* 0x001fc600078e00a3 */
[----:B------:R-:W3:Y:S01]  /*337e0*/  LDL R163, [R1+0x9f0] ;  /* 0x0009f00001a37983 */ /* 0x000ee20000100800 */
[----:B--2---:R-:W-:-:S03]  /*337f0*/  @!P6 IMAD.MOV.U32 R18, RZ, RZ, R162 ;  /* 0x000000ffff12e224 */ /* 0x004fc600078e00a2 */
[----:B------:R-:W2:Y:S01]  /*33800*/  LDL R162, [R1+0x9f4] ;  /* 0x0009f40001a27983 */ /* 0x000ea20000100800 */
[----:B------:R-:W-:Y:S02]  /*33810*/  PRMT R174, RZ, 0x7610, R174 ;  /* 0x00007610ffae7816 */ /* 0x000fe400000000ae */
[----:B------:R-:W-:Y:S01]  /*33820*/  PRMT R173, RZ, 0x7610, R173 ;  /* 0x00007610ffad7816 */ /* 0x000fe200000000ad */
[----:B------:R-:W-:Y:S04]  /*33830*/  STL [R1+0x9c], R180 ;  /* 0x00009cb401007387 */ /* 0x000fe80000100800 */
[----:B------:R0:W2:Y:S01]  /*33840*/  @!P6 LDG.E.U16 R174, desc[UR60][R18.64] ;  /* 0x0000003c12aee981 */ /* 0x0000a2000c1e1500 */
[----:B------:R-:W-:Y:S01]  /*33850*/  PRMT R172, RZ, 0x7610, R172 ;  /* 0x00007610ffac7816 */ /* 0x000fe200000000ac */
[----:B0-----:R-:W-:-:S02]  /*33860*/  @!P5 IMAD.MOV.U32 R18, RZ, RZ, R22 ;  /* 0x000000ffff12d224 */ /* 0x001fc400078e0016 */
        /* <DEDUP_REMOVED lines=15> */
[----:B------:R-:W3:Y:S01]  /*33960*/  LDL R164, [R1+0x9d8] ;  /* 0x0009d80001a47983 */ /* 0x000ee20000100800 */
[----:B------:R-:W-:-:S03]  /*33970*/  PRMT R154, RZ, 0x7610, R154 ;  /* 0x00007610ff9a7816 */ /* 0x000fc6000000009a */
[----:B------:R0:W3:Y:S02]  /*33980*/  @!P5 LDG.E.U16 R171, desc[UR60][R18.64] ;  /* 0x0000003c12abd981 */ /* 0x0000e4000c1e1500 */
[----:B0-----:R-:W-:Y:S02]  /*33990*/  @!P6 IMAD.MOV.U32 R19, RZ, RZ, R163 ;  /* 0x000000ffff13e224 */ /* 0x001fe400078e00a3 */
[----:B--2---:R-:W-:-:S05]  /*339a0*/  @!P6 IMAD.MOV.U32 R18, RZ, RZ, R162 ;  /* 0x000000ffff12e224 */ /* 0x004fca00078e00a2 */
[----:B------:R0:W2:Y:S01]  /*339b0*/  @!P6 LDG.E.U16 R154, desc[UR60][R18.64] ;  /* 0x0000003c129ae981 */ /* 0x0000a2000c1e1500 */
[----:B------:R-:W-:Y:S02]  /*339c0*/  PRMT R170, RZ, 0x7610, R170 ;  /* 0x00007610ffaa7816 */ /* 0x000fe400000000aa */
[----:B------:R-:W-:Y:S02]  /*339d0*/  PRMT R169, RZ, 0x7610, R169 ;  /* 0x00007610ffa97816 */ /* 0x000fe400000000a9 */
[----:B------:R-:W-:Y:S01]  /*339e0*/  PRMT R166, RZ, 0x7610, R166 ;  /* 0x00007610ffa67816 */ /* 0x000fe200000000a6 */
[----:B0-----:R-:W-:Y:S02]  /*339f0*/  @!P5 IMAD.MOV.U32 R18, RZ, RZ, R22 ;  /* 0x000000ffff12d224 */ /* 0x001fe400078e0016 */
[----:B------:R-:W-:-:S05]  /*33a00*/  @!P5 IMAD.MOV.U32 R19, RZ, RZ, R152 ;  /* 0x000000ffff13d224 */ /* 0x000fca00078e0098 */
[----:B------:R4:W2:Y:S02]  /*33a10*/  @!P5 LDG.E.U16 R170, desc[UR60][R18.64] ;  /* 0x0000003c12aad981 */ /* 0x0008a4000c1e1500 */
[----:B----4-:R-:W-:Y:S02]  /*33a20*/  @!P6 IMAD.MOV.U32 R18, RZ, RZ, R20 ;  /* 0x000000ffff12e224 */ /* 0x010fe400078e0014 */
[----:B------:R-:W-:-:S05]  /*33a30*/  @!P6 IMAD.MOV.U32 R19, RZ, RZ, R158 ;  /* 0x000000ffff13e224 */ /* 0x000fca00078e009e */
[----:B------:R3:W4:Y:S02]  /*33a40*/  @!P6 LDG.E.U16 R169, desc[UR60][R18.64] ;  /* 0x0000003c12a9e981 */ /* 0x000724000c1e1500 */
[----:B---3--:R-:W-:Y:S02]  /*33a50*/  @!P5 IMAD.MOV.U32 R18, RZ, RZ, R21 ;  /* 0x000000ffff12d224 */ /* 0x008fe400078e0015 */
[----:B------:R-:W-:-:S05]  /*33a60*/  @!P5 IMAD.MOV.U32 R19, RZ, RZ, R164 ;  /* 0x000000ffff13d224 */ /* 0x000fca00078e00a4 */
[----:B------:R-:W3:Y:S04]  /*33a70*/  @!P5 LDG.E.U16 R166, desc[UR60][R18.64] ;  /* 0x0000003c12a6d981 */ /* 0x000ee8000c1e1500 */
[----:B------:R-:W-:Y:S04]  /*33a80*/  STL [R1+0x90], R177 ;  /* 0x000090b101007387 */ /* 0x000fe80000100800 */
[----:B------:R-:W4:Y:S04]  /*33a90*/  LDL R163, [R1+0x9d0] ;  /* 0x0009d00001a37983 */ /* 0x000f280000100800 */
[----:B------:R-:W4:Y:S04]  /*33aa0*/  LDL R162, [R1+0x9d4] ;  /* 0x0009d40001a27983 */ /* 0x000f280000100800 */
[----:B------:R-:W-:Y:S04]  /*33ab0*/  STL [R1+0x8c], R176 ;  /* 0x00008cb001007387 */ /* 0x000fe80000100800 */
[----:B--2---:R0:W-:Y:S04]  /*33ac0*/  STL [R1+0x74], R154 ;  /* 0x0000749a01007387 */ /* 0x0041e80000100800 */
[----:B------:R-:W2:Y:S04]  /*33ad0*/  LDL R22, [R1+0x9cc] ;  /* 0x0009cc0001167983 */ /* 0x000ea80000100800 */
[----:B------:R-:W2:Y:S04]  /*33ae0*/  LDL R152, [R1+0x9c4] ;  /* 0x0009c40001987983 */ /* 0x000ea80000100800 */
[----:B0-----:R-:W2:Y:S04]  /*33af0*/  LDL R154, [R1+0x9c8] ;  /* 0x0009c800019a7983 */ /* 0x001ea80000100800 */
[----:B------:R-:W-:Y:S04]  /*33b00*/  STL [R1+0x88], R175 ;  /* 0x000088af01007387 */ /* 0x000fe80000100800 */
[----:B------:R-:W2:Y:S04]  /*33b10*/  LDL R158, [R1+0x9c0] ;  /* 0x0009c000019e7983 */ /* 0x000ea80000100800 */
[----:B------:R-:W2:Y:S04]  /*33b20*/  LDL R20, [R1+0x9bc] ;  /* 0x0009bc0001147983 */ /* 0x000ea80000100800 */
[----:B------:R-:W-:Y:S04]  /*33b30*/  STL [R1+0x84], R174 ;  /* 0x000084ae01007387 */ /* 0x000fe80000100800 */
[----:B------:R-:W2:Y:S04]  /*33b40*/  LDL R21, [R1+0x9b8] ;  /* 0x0009b80001157983 */ /* 0x000ea80000100800 */
[----:B------:R-:W2:Y:S04]  /*33b50*/  LDL R164, [R1+0x9b4] ;  /* 0x0009b40001a47983 */ /* 0x000ea80000100800 */
[----:B------:R-:W-:Y:S01]  /*33b60*/  STL [R1+0x80], R173 ;  /* 0x000080ad01007387 */ /* 0x000fe20000100800 */
[----:B------:R-:W-:-:S02]  /*33b70*/  PRMT R168, RZ, 0x7610, R168 ;  /* 0x00007610ffa87816 */ /* 0x000fc400000000a8 */
[----:B------:R-:W-:Y:S02]  /*33b80*/  PRMT R159, RZ, 0x7610, R159 ;  /* 0x00007610ff9f7816 */ /* 0x000fe4000000009f */
[----:B------:R-:W-:Y:S01]  /*33b90*/  PRMT R153, RZ, 0x7610, R153 ;  /* 0x00007610ff997816 */ /* 0x000fe20000000099 */
[----:B---3--:R0:W-:Y:S01]  /*33ba0*/  STL [R1+0x68], R166 ;  /* 0x000068a601007387 */ /* 0x0081e20000100800 */
[----:B----4-:R-:W-:Y:S02]  /*33bb0*/  @!P6 IMAD.MOV.U32 R19, RZ, RZ, R163 ;  /* 0x000000ffff13e224 */ /* 0x010fe400078e00a3 */
[----:B------:R-:W-:-:S05]  /*33bc0*/  @!P6 IMAD.MOV.U32 R18, RZ, RZ, R162 ;  /* 0x000000ffff12e224 */ /* 0x000fca00078e00a2 */
[----:B------:R2:W3:Y:S04]  /*33bd0*/  @!P6 LDG.E.U16 R168, desc[UR60][R18.64] ;  /* 0x0000003c12a8e981 */ /* 0x0004e8000c1e1500 */
[----:B0-----:R-:W4:Y:S04]  /*33be0*/  LDL R166, [R1+0x9b0] ;  /* 0x0009b00001a67983 */ /* 0x001f280000100800 */
[----:B------:R-:W-:Y:S04]  /*33bf0*/  STL [R1+0x7c], R172 ;  /* 0x00007cac01007387 */ /* 0x000fe80000100800 */
[----:B------:R-:W3:Y:S04]  /*33c00*/  LDL R163, [R1+0x9a8] ;  /* 0x0009a80001a37983 */ /* 0x000ee80000100800 */
[----:B------:R-:W3:Y:S04]  /*33c10*/  LDL R162, [R1+0x9ac] ;  /* 0x0009ac0001a27983 */ /* 0x000ee80000100800 */
[----:B------:R-:W-:Y:S01]  /*33c20*/  STL [R1+0x78], R171 ;  /* 0x000078ab01007387 */ /* 0x000fe20000100800 */
[----:B--2---:R-:W-:-:S03]  /*33c30*/  @!P5 IMAD.MOV.U32 R18, RZ, RZ, R22 ;  /* 0x000000ffff12d224 */ /* 0x004fc600078e0016 */
[----:B------:R-:W2:Y:S01]  /*33c40*/  LDL R22, [R1+0x9a4] ;  /* 0x0009a40001167983 */ /* 0x000ea20000100800 */
[----:B------:R-:W-:-:S03]  /*33c50*/  @!P5 IMAD.MOV.U32 R19, RZ, RZ, R154 ;  /* 0x000000ffff13d224 */ /* 0x000fc600078e009a */
[----:B------:R-:W2:Y:S04]  /*33c60*/  LDL R154, [R1+0x9a0] ;  /* 0x0009a000019a7983 */ /* 0x000ea80000100800 */
[----:B------:R0:W2:Y:S02]  /*33c70*/  @!P5 LDG.E.U16 R159, desc[UR60][R18.64] ;  /* 0x0000003c129fd981 */ /* 0x0000a4000c1e1500 */
[----:B0-----:R-:W-:Y:S02]  /*33c80*/  @!P6 IMAD.MOV.U32 R18, RZ, RZ, R152 ;  /* 0x000000ffff12e224 */ /* 0x001fe400078e0098 */
[----:B------:R-:W-:-:S05]  /*33c90*/  @!P6 IMAD.MOV.U32 R19, RZ, RZ, R158 ;  /* 0x000000ffff13e224 */ /* 0x000fca00078e009e */
[----:B------:R0:W2:Y:S01]  /*33ca0*/  @!P6 LDG.E.U16 R153, desc[UR60][R18.64] ;  /* 0x0000003c1299e981 */ /* 0x0000a2000c1e1500 */
[----:B------:R-:W-:Y:S02]  /*33cb0*/  PRMT R167, RZ, 0x7610, R167 ;  /* 0x00007610ffa77816 */ /* 0x000fe400000000a7 */
[----:B------:R-:W-:Y:S01]  /*33cc0*/  PRMT R156, RZ, 0x7610, R156 ;  /* 0x00007610ff9c7816 */ /* 0x000fe2000000009c */
[----:B0-----:R-:W-:Y:S02]  /*33cd0*/  @!P5 IMAD.MOV.U32 R18, RZ, RZ, R20 ;  /* 0x000000ffff12d224 */ /* 0x001fe400078e0014 */
[----:B------:R-:W-:-:S05]  /*33ce0*/  @!P5 IMAD.MOV.U32 R19, RZ, RZ, R21 ;  /* 0x000000ffff13d224 */ /* 0x000fca00078e0015 */
[----:B------:R0:W2:Y:S02]  /*33cf0*/  @!P5 LDG.E.U16 R167, desc[UR60][R18.64] ;  /* 0x0000003c12a7d981 */ /* 0x0000a4000c1e1500 */
[----:B0-----:R-:W-:Y:S02]  /*33d00*/  @!P6 IMAD.MOV.U32 R18, RZ, RZ, R164 ;  /* 0x000000ffff12e224 */ /* 0x001fe400078e00a4 */
[----:B----4-:R-:W-:-:S05]  /*33d10*/  @!P6 IMAD.MOV.U32 R19, RZ, RZ, R166 ;  /* 0x000000ffff13e224 */ /* 0x010fca00078e00a6 */
[----:B------:R3:W4:Y:S01]  /*33d20*/  @!P6 LDG.E.U16 R156, desc[UR60][R18.64] ;  /* 0x0000003c129ce981 */ /* 0x000722000c1e1500 */
[----:B------:R-:W-:Y:S02]  /*33d30*/  PRMT R7, RZ, 0x7610, R7 ;  /* 0x00007610ff077816 */ /* 0x000fe40000000007 */
[----:B------:R-:W-:Y:S01]  /*33d40*/  PRMT R8, RZ, 0x7610, R8 ;  /* 0x00007610ff087816 */ /* 0x000fe20000000008 */
[----:B---3--:R-:W-:Y:S02]  /*33d50*/  @!P5 IMAD.MOV.U32 R18, RZ, RZ, R162 ;  /* 0x000000ffff12d224 */ /* 0x008fe400078e00a2 */
[----:B------:R-:W-:-:S05]  /*33d60*/  @!P5 IMAD.MOV.U32 R19, RZ, RZ, R163 ;  /* 0x000000ffff13d224 */ /* 0x000fca00078e00a3 */
[----:B------:R2:W3:Y:S02]  /*33d70*/  @!P5 LDG.E.U16 R7, desc[UR60][R18.64] ;  /* 0x0000003c1207d981 */ /* 0x0004e4000c1e1500 */
[----:B--2---:R-:W-:Y:S02]  /*33d80*/  @!P6 IMAD.MOV.U32 R18, RZ, RZ, R22 ;  /* 0x000000ffff12e224 */ /* 0x004fe400078e0016 */
[----:B------:R-:W-:Y:S01]  /*33d90*/  @!P6 IMAD.MOV.U32 R19, RZ, RZ, R154 ;  /* 0x000000ffff13e224 */ /* 0x000fe200078e009a */
[----:B------:R0:W-:Y:S04]  /*33da0*/  STL [R1+0x60], R159 ;  /* 0x0000609f01007387 */ /* 0x0001e80000100800 */
[----:B------:R-:W2:Y:S04]  /*33db0*/  LDL R158, [R1+0x98c] ;  /* 0x00098c00019e7983 */ /* 0x000ea80000100800 */
[----:B------:R-:W2:Y:S04]  /*33dc0*/  LDL R152, [R1+0x984] ;  /* 0x0009840001987983 */ /* 0x000ea80000100800 */
[----:B------:R2:W2:Y:S04]  /*33dd0*/  @!P6 LDG.E.U16 R8, desc[UR60][R18.64] ;  /* 0x0000003c1208e981 */ /* 0x0004a8000c1e1500 */
[----:B0-----:R-:W2:Y:S04]  /*33de0*/  LDL R159, [R1+0x988] ;  /* 0x00098800019f7983 */ /* 0x001ea80000100800 */
[----:B------:R-:W-:Y:S04]  /*33df0*/  STL [R1+0x70], R170 ;  /* 0x000070aa01007387 */ /* 0x000fe80000100800 */
[----:B------:R0:W-:Y:S04]  /*33e00*/  STL [R1+0x5c], R153 ;  /* 0x00005c9901007387 */ /* 0x0001e80000100800 */
[----:B------:R-:W2:Y:S04]  /*33e10*/  LDL R21, [R1+0x978] ;  /* 0x0009780001157983 */ /* 0x000ea80000100800 */
[----:B------:R-:W2:Y:S04]  /*33e20*/  LDL R20, [R1+0x97c] ;  /* 0x00097c0001147983 */ /* 0x000ea80000100800 */
[----:B0-----:R-:W2:Y:S04]  /*33e30*/  LDL R153, [R1+0x980] ;  /* 0x0009800001997983 */ /* 0x001ea80000100800 */
[----:B------:R-:W-:Y:S04]  /*33e40*/  STL [R1+0x6c], R169 ;  /* 0x00006ca901007387 */ /* 0x000fe80000100800 */
[----:B------:R-:W2:Y:S01]  /*33e50*/  LDL R164, [R1+0x970] ;  /* 0x0009700001a47983 */ /* 0x000ea20000100800 */
[----:B------:R-:W-:-:S02]  /*33e60*/  PRMT R165, RZ, 0x7610, R165 ;  /* 0x00007610ffa57816 */ /* 0x000fc400000000a5 */
[----:B------:R-:W-:Y:S01]  /*33e70*/  PRMT R10, RZ, 0x7610, R10 ;  /* 0x00007610ff0a7816 */ /* 0x000fe2000000000a */
[----:B----4-:R0:W-:Y:S04]  /*33e80*/  STL [R1+0x54], R156 ;  /* 0x0000549c01007387 */ /* 0x0101e80000100800 */
[----:B------:R-:W4:Y:S04]  /*33e90*/  LDL R163, [R1+0x968] ;  /* 0x0009680001a37983 */ /* 0x000f280000100800 */
[----:B------:R-:W4:Y:S04]  /*33ea0*/  LDL R162, [R1+0x96c] ;  /* 0x00096c0001a27983 */ /* 0x000f280000100800 */
[----:B0-----:R-:W4:Y:S04]  /*33eb0*/  LDL R156, [R1+0x974] ;  /* 0x00097400019c7983 */ /* 0x001f280000100800 */
[----:B---3--:R-:W-:Y:S04]  /*33ec0*/  STL [R1+0x1bbc], R7 ;  /* 0x001bbc0701007387 */ /* 0x008fe80000100800 */
[----:B------:R-:W-:Y:S04]  /*33ed0*/  STL [R1+0x64], R168 ;  /* 0x000064a801007387 */ /* 0x000fe80000100800 */
[----:B------:R-:W3:Y:S04]  /*33ee0*/  LDL R154, [R1+0x960] ;  /* 0x00096000019a7983 */ /* 0x000ee80000100800 */
[----:B------:R-:W3:Y:S01]  /*33ef0*/  LDL R22, [R1+0x964] ;  /* 0x0009640001167983 */ /* 0x000ee20000100800 */
[----:B--2---:R-:W-:-:S03]  /*33f00*/  @!P5 IMAD.MOV.U32 R18, RZ, RZ, R158 ;  /* 0x000000ffff12d224 */ /* 0x004fc600078e009e */
[----:B------:R-:W-:Y:S04]  /*33f10*/  STL [R1+0x1bc4], R8 ;  /* 0x001bc40801007387 */ /* 0x000fe80000100800 */
[----:B------:R-:W2:Y:S01]  /*33f20*/  LDL R158, [R1+0x95c] ;  /* 0x00095c00019e7983 */ /* 0x000ea20000100800 */
[----:B------:R-:W-:-:S03]  /*33f30*/  @!P5 IMAD.MOV.U32 R19, RZ, RZ, R159 ;  /* 0x000000ffff13d224 */ /* 0x000fc600078e009f */
[----:B------:R-:W2:Y:S04]  /*33f40*/  LDL R159, [R1+0x958] ;  /* 0x00095800019f7983 */ /* 0x000ea80000100800 */
[----:B------:R0:W2:Y:S02]  /*33f50*/  @!P5 LDG.E.U16 R165, desc[UR60][R18.64] ;  /* 0x0000003c12a5d981 */ /* 0x0000a4000c1e1500 */
[----:B0-----:R-:W-:Y:S01]  /*33f60*/  @!P6 IMAD.MOV.U32 R18, RZ, RZ, R152 ;  /* 0x000000ffff12e224 */ /* 0x001fe200078e0098 */
[----:B------:R-:W-:Y:S02]  /*33f70*/  PRMT R23, RZ, 0x7610, R23 ;  /* 0x00007610ff177816 */ /* 0x000fe40000000017 */
[----:B------:R-:W-:Y:S01]  /*33f80*/  PRMT R155, RZ, 0x7610, R155 ;  /* 0x00007610ff9b7816 */ /* 0x000fe2000000009b */
[----:B------:R-:W-:Y:S01]  /*33f90*/  @!P6 IMAD.MOV.U32 R19, RZ, RZ, R153 ;  /* 0x000000ffff13e224 */ /* 0x000fe200078e0099 */
[----:B------:R-:W-:-:S02]  /*33fa0*/  PRMT R161, RZ, 0x7610, R161 ;  /* 0x00007610ffa17816 */ /* 0x000fc400000000a1 */
[----:B------:R-:W-:Y:S02]  /*33fb0*/  PRMT R160, RZ, 0x7610, R160 ;  /* 0x00007610ffa07816 */ /* 0x000fe400000000a0 */
[----:B------:R-:W-:Y:S01]  /*33fc0*/  PRMT R157, RZ, 0x7610, R157 ;  /* 0x00007610ff9d7816 */ /* 0x000fe2000000009d */
[----:B------:R-:W2:Y:S04]  /*33fd0*/  LDL R153, [R1+0x950] ;  /* 0x0009500001997983 */ /* 0x000ea80000100800 */
[----:B------:R0:W2:Y:S04]  /*33fe0*/  @!P6 LDG.E.U16 R10, desc[UR60][R18.64] ;  /* 0x0000003c120ae981 */ /* 0x0000a8000c1e1500 */
[----:B------:R-:W2:Y:S01]  /*33ff0*/  LDL R152, [R1+0x954] ;  /* 0x0009540001987983 */ /* 0x000ea20000100800 */
[----:B0-----:R-:W-:-:S02]  /*34000*/  @!P5 IMAD.MOV.U32 R18, RZ, RZ, R20 ;  /* 0x000000ffff12d224 */ /* 0x001fc400078e0014 */
[----:B------:R-:W-:-:S05]  /*34010*/  @!P5 IMAD.MOV.U32 R19, RZ, RZ, R21 ;  /* 0x000000ffff13d224 */ /* 0x000fca00078e0015 */
[----:B------:R0:W2:Y:S02]  /*34020*/  @!P5 LDG.E.U16 R23, desc[UR60][R18.64] ;  /* 0x0000003c1217d981 */ /* 0x0000a4000c1e1500 */
[----:B0-----:R-:W-:Y:S02]  /*34030*/  @!P6 IMAD.MOV.U32 R19, RZ, RZ, R164 ;  /* 0x000000ffff13e224 */ /* 0x001fe400078e00a4 */
[----:B----4-:R-:W-:-:S05]  /*34040*/  @!P6 IMAD.MOV.U32 R18, RZ, RZ, R156 ;  /* 0x000000ffff12e224 */ /* 0x010fca00078e009c */
[----:B------:R0:W4:Y:S02]  /*34050*/  @!P6 LDG.E.U16 R155, desc[UR60][R18.64] ;  /* 0x0000003c129be981 */ /* 0x000124000c1e1500 */
[----:B0-----:R-:W-:Y:S02]  /*34060*/  @!P5 IMAD.MOV.U32 R18, RZ, RZ, R162 ;  /* 0x000000ffff12d224 */ /* 0x001fe400078e00a2 */
[----:B------:R-:W-:-:S05]  /*34070*/  @!P5 IMAD.MOV.U32 R19, RZ, RZ, R163 ;  /* 0x000000ffff13d224 */ /* 0x000fca00078e00a3 */
[----:B------:R3:W4:Y:S02]  /*34080*/  @!P5 LDG.E.U16 R161, desc[UR60][R18.64] ;  /* 0x0000003c12a1d981 */ /* 0x000724000c1e1500 */
[----:B---3--:R-:W-:Y:S02]  /*34090*/  @!P6 IMAD.MOV.U32 R18, RZ, RZ, R22 ;  /* 0x000000ffff12e224 */ /* 0x008fe400078e0016 */
[----:B------:R-:W-:-:S05]  /*340a0*/  @!P6 IMAD.MOV.U32 R19, RZ, RZ, R154 ;  /* 0x000000ffff13e224 */ /* 0x000fca00078e009a */
[----:B------:R2:W3:Y:S02]  /*340b0*/  @!P6 LDG.E.U16 R160, desc[UR60][R18.64] ;  /* 0x0000003c12a0e981 */ /* 0x0004e4000c1e1500 */
[----:B--2---:R-:W-:Y:S02]  /*340c0*/  @!P5 IMAD.MOV.U32 R18, RZ, RZ, R158 ;  /* 0x000000ffff12d224 */ /* 0x004fe400078e009e */
[----:B------:R-:W-:-:S05]  /*340d0*/  @!P5 IMAD.MOV.U32 R19, RZ, RZ, R159 ;  /* 0x000000ffff13d224 */ /* 0x000fca00078e009f */
[----:B------:R0:W2:Y:S04]  /*340e0*/  @!P5 LDG.E.U16 R157, desc[UR60][R18.64] ;  /* 0x0000003c129dd981 */ /* 0x0000a8000c1e1500 */
[----:B------:R-:W-:Y:S04]  /*340f0*/  STL [R1+0x1c18], R10 ;  /* 0x001c180a01007387 */ /* 0x000fe80000100800 */
[----:B------:R-:W-:Y:S04]  /*34100*/  STL [R1+0x58], R167 ;  /* 0x000058a701007387 */ /* 0x000fe80000100800 */
[----:B------:R-:W3:Y:S04]  /*34110*/  LDL R21, [R1+0x948] ;  /* 0x0009480001157983 */ /* 0x000ee80000100800 */
[----:B------:R-:W3:Y:S04]  /*34120*/  LDL R20, [R1+0x94c] ;  /* 0x00094c0001147983 */ /* 0x000ee80000100800 */
[----:B------:R1:W-:Y:S04]  /*34130*/  STL [R1+0x40], R23 ;  /* 0x0000401701007387 */ /* 0x0003e80000100800 */
[----:B------:R-:W3:Y:S04]  /*34140*/  LDL R156, [R1+0x940] ;  /* 0x00094000019c7983 */ /* 0x000ee80000100800 */
[----:B-1----:R-:W3:Y:S01]  /*34150*/  LDL R23, [R1+0x944] ;  /* 0x0009440001177983 */ /* 0x002ee20000100800 */
[----:B------:R-:W-:Y:S01]  /*34160*/  PRMT R13, RZ, 0x7610, R13 ;  /* 0x00007610ff0d7816 */ /* 0x000fe2000000000d */
[----:B0-----:R-:W-:-:S02]  /*34170*/  @!P6 IMAD.MOV.U32 R18, RZ, RZ, R152 ;  /* 0x000000ffff12e224 */ /* 0x001fc400078e0098 */
[----:B------:R-:W-:Y:S01]  /*34180*/  @!P6 IMAD.MOV.U32 R19, RZ, RZ, R153 ;  /* 0x000000ffff13e224 */ /* 0x000fe200078e0099 */
[----:B------:R-:W-:-:S04]  /*34190*/  PRMT R8, RZ, 0x7610, R8 ;  /* 0x00007610ff087816 */ /* 0x000fc80000000008 */
[----:B------:R3:W3:Y:S04]  /*341a0*/  @!P6 LDG.E.U16 R13, desc[UR60][R18.64] ;  /* 0x0000003c120de981 */ /* 0x0006e8000c1e1500 */
[----:B----4-:R0:W-:Y:S04]  /*341b0*/  STL [R1+0x3c], R155 ;  /* 0x00003c9b01007387 */ /* 0x0101e80000100800 */
[----:B------:R-:W4:Y:S04]  /*341c0*/  LDL R10, [R1+0x93c] ;  /* 0x00093c00010a7983 */ /* 0x000f280000100800 */
[----:B------:R-:W4:Y:S04]  /*341d0*/  LDL R154, [R1+0x91c] ;  /* 0x00091c00019a7983 */ /* 0x000f280000100800 */
[----:B------:R-:W4:Y:S04]  /*341e0*/  LDL R22, [R1+0x920] ;  /* 0x0009200001167983 */ /* 0x000f280000100800 */
[----:B------:R-:W4:Y:S04]  /*341f0*/  LDL R158, [R1+0x914] ;  /* 0x00091400019e7983 */ /* 0x000f280000100800 */
[----:B0-----:R-:W4:Y:S04]  /*34200*/  LDL R155, [R1+0x924] ;  /* 0x00092400019b7983 */ /* 0x001f280000100800 */
[----:B------:R-:W-:Y:S04]  /*34210*/  STL [R1+0x48], R165 ;  /* 0x000048a501007387 */ /* 0x000fe80000100800 */
[----:B--2---:R0:W-:Y:S01]  /*34220*/  STL [R1+0x30], R157 ;  /* 0x0000309d01007387 */ /* 0x0041e20000100800 */
[----:B------:R-:W-:-:S02]  /*34230*/  PRMT R14, RZ, 0x7610, R14 ;  /* 0x00007610ff0e7816 */ /* 0x000fc4000000000e */
[----:B------:R-:W-:Y:S01]  /*34240*/  PRMT R7, RZ, 0x7610, R7 ;  /* 0x00007610ff077816 */ /* 0x000fe20000000007 */
[----:B------:R-:W2:Y:S04]  /*34250*/  LDL R153, [R1+0x90c] ;  /* 0x00090c0001997983 */ /* 0x000ea80000100800 */
[----:B------:R-:W2:Y:S04]  /*34260*/  LDL R152, [R1+0x910] ;  /* 0x0009100001987983 */ /* 0x000ea80000100800 */
[----:B0-----:R-:W2:Y:S01]  /*34270*/  LDL R157, [R1+0x918] ;  /* 0x00091800019d7983 */ /* 0x001ea20000100800 */
[----:B---3--:R-:W-:-:S02]  /*34280*/  @!P5 IMAD.MOV.U32 R19, RZ, RZ, R21 ;  /* 0x000000ffff13d224 */ /* 0x008fc400078e0015 */
[----:B------:R-:W-:-:S05]  /*34290*/  @!P5 IMAD.MOV.U32 R18, RZ, RZ, R20 ;  /* 0x000000ffff12d224 */ /* 0x000fca00078e0014 */
[----:B------:R0:W3:Y:S02]  /*342a0*/  @!P5 LDG.E.U16 R8, desc[UR60][R18.64] ;  /* 0x0000003c1208d981 */ /* 0x0000e4000c1e1500 */
[----:B0-----:R-:W-:Y:S02]  /*342b0*/  @!P6 IMAD.MOV.U32 R19, RZ, RZ, R156 ;  /* 0x000000ffff13e224 */ /* 0x001fe400078e009c */
[----:B------:R-:W-:-:S05]  /*342c0*/  @!P6 IMAD.MOV.U32 R18, RZ, RZ, R23 ;  /* 0x000000ffff12e224 */ /* 0x000fca00078e0017 */
[----:B------:R4:W3:Y:S01]  /*342d0*/  @!P6 LDG.E.U16 R14, desc[UR60][R18.64] ;  /* 0x0000003c120ee981 */ /* 0x0008e2000c1e1500 */
[----:B------:R-:W-:Y:S01]  /*342e0*/  PRMT R15, RZ, 0x7610, R15 ;  /* 0x00007610ff0f7816 */ /* 0x000fe2000000000f */
[----:B----4-:R-:W-:Y:S02]  /*342f0*/  @!P5 IMAD.MOV.U32 R18, RZ, RZ, R10 ;  /* 0x000000ffff12d224 */ /* 0x010fe400078e000a */
[----:B------:R-:W-:-:S05]  /*34300*/  @!P5 IMAD.MOV.U32 R19, RZ, RZ, R155 ;  /* 0x000000ffff13d224 */ /* 0x000fca00078e009b */
[----:B------:R0:W4:Y:S04]  /*34310*/  @!P5 LDG.E.U16 R7, desc[UR60][R18.64] ;  /* 0x0000003c1207d981 */ /* 0x000128000c1e1500 */
[----:B------:R-:W-:Y:S01]  /*34320*/  STL [R1+0x1bd0], R13 ;  /* 0x001bd00d01007387 */ /* 0x000fe20000100800 */
[----:B------:R-:W-:-:S03]  /*34330*/  PRMT R5, RZ, 0x7610, R5 ;  /* 0x00007610ff057816 */ /* 0x000fc60000000005 */
[----:B------:R-:W4:Y:S04]  /*34340*/  LDL R21, [R1+0x8f4] ;  /* 0x0008f40001157983 */ /* 0x000f280000100800 */
[----:B------:R-:W4:Y:S01]  /*34350*/  LDL R20, [R1+0x8f8] ;  /* 0x0008f80001147983 */ /* 0x000f220000100800 */
[----:B0-----:R-:W-:Y:S02]  /*34360*/  @!P6 IMAD.MOV.U32 R18, RZ, RZ, R22 ;  /* 0x000000ffff12e224 */ /* 0x001fe400078e0016 */
[----:B------:R-:W-:-:S05]  /*34370*/  @!P6 IMAD.MOV.U32 R19, RZ, RZ, R154 ;  /* 0x000000ffff13e224 */ /* 0x000fca00078e009a */
[----:B------:R0:W4:Y:S02]  /*34380*/  @!P6 LDG.E.U16 R15, desc[UR60][R18.64] ;  /* 0x0000003c120fe981 */ /* 0x000124000c1e1500 */
[----:B0-----:R-:W-:Y:S02]  /*34390*/  @!P5 IMAD.MOV.U32 R19, RZ, RZ, R158 ;  /* 0x000000ffff13d224 */ /* 0x001fe400078e009e */
[----:B--2---:R-:W-:-:S05]  /*343a0*/  @!P5 IMAD.MOV.U32 R18, RZ, RZ, R157 ;  /* 0x000000ffff12d224 */ /* 0x004fca00078e009d */
[----:B------:R0:W2:Y:S04]  /*343b0*/  @!P5 LDG.E.U16 R5, desc[UR60][R18.64] ;  /* 0x0000003c1205d981 */ /* 0x0000a8000c1e1500 */
[----:B---3--:R-:W-:Y:S04]  /*343c0*/  STL [R1+0x1bd8], R8 ;  /* 0x001bd80801007387 */ /* 0x008fe80000100800 */
[----:B------:R-:W3:Y:S04]  /*343d0*/  LDL R156, [R1+0x8ec] ;  /* 0x0008ec00019c7983 */ /* 0x000ee80000100800 */
[----:B------:R-:W3:Y:S04]  /*343e0*/  LDL R23, [R1+0x8f0] ;  /* 0x0008f00001177983 */ /* 0x000ee80000100800 */
[----:B------:R-:W-:Y:S04]  /*343f0*/  STL [R1+0x1bdc], R14 ;  /* 0x001bdc0e01007387 */ /* 0x000fe80000100800 */
[----:B------:R-:W3:Y:S04]  /*34400*/  LDL R155, [R1+0x8e4] ;  /* 0x0008e400019b7983 */ /* 0x000ee80000100800 */
[----:B------:R-:W-:Y:S04]  /*34410*/  STL [R1+0x38], R161 ;  /* 0x000038a101007387 */ /* 0x000fe80000100800 */
[----:B------:R-:W3:Y:S01]  /*34420*/  LDL R10, [R1+0x8e8] ;  /* 0x0008e800010a7983 */ /* 0x000ee20000100800 */
[----:B------:R-:W-:Y:S01]  /*34430*/  PRMT R6, RZ, 0x7610, R6 ;  /* 0x00007610ff067816 */ /* 0x000fe20000000006 */
[----:B0-----:R-:W-:-:S02]  /*34440*/  @!P6 IMAD.MOV.U32 R18, RZ, RZ, R152 ;  /* 0x000000ffff12e224 */ /* 0x001fc400078e0098 */
[----:B------:R-:W-:-:S05]  /*34450*/  @!P6 IMAD.MOV.U32 R19, RZ, RZ, R153 ;  /* 0x000000ffff13e224 */ /* 0x000fca00078e0099 */
[----:B------:R0:W3:Y:S04]  /*34460*/  @!P6 LDG.E.U16 R6, desc[UR60][R18.64] ;  /* 0x0000003c1206e981 */ /* 0x0000e8000c1e1500 */
[----:B----4-:R1:W-:Y:S04]  /*34470*/  STL [R1+0x1be0], R7 ;  /* 0x001be00701007387 */ /* 0x0103e80000100800 */
[----:B------:R-:W-:Y:S01]  /*34480*/  STL [R1+0x34], R160 ;  /* 0x000034a001007387 */ /* 0x000fe20000100800 */
[----:B0-----:R-:W-:Y:S02]  /*34490*/  @!P5 IMAD.MOV.U32 R18, RZ, RZ, R20 ;  /* 0x000000ffff12d224 */ /* 0x001fe400078e0014 */
[----:B------:R-:W-:Y:S01]  /*344a0*/  @!P5 IMAD.MOV.U32 R19, RZ, RZ, R21 ;  /* 0x000000ffff13d224 */ /* 0x000fe200078e0015 */
[----:B------:R-:W4:Y:S04]  /*344b0*/  LDL R154, [R1+0x8dc] ;  /* 0x0008dc00019a7983 */ /* 0x000f280000100800 */
[----:B------:R-:W4:Y:S01]  /*344c0*/  LDL R22, [R1+0x8e0] ;  /* 0x0008e00001167983 */ /* 0x000f220000100800 */
[----:B-1----:R-:W-:-:S03]  /*344d0*/  PRMT R7, RZ, 0x7610, R7 ;  /* 0x00007610ff077816 */ /* 0x002fc60000000007 */
[----:B------:R-:W-:Y:S04]  /*344e0*/  STL [R1+0x1be4], R15 ;  /* 0x001be40f01007387 */ /* 0x000fe80000100800 */
[----:B------:R-:W4:Y:S04]  /*344f0*/  LDL R14, [R1+0x8d4] ;  /* 0x0008d400010e7983 */ /* 0x000f280000100800 */
[----:B------:R-:W4:Y:S04]  /*34500*/  LDL R8, [R1+0x8d8] ;  /* 0x0008d80001087983 */ /* 0x000f280000100800 */
[----:B------:R3:W4:Y:S04]  /*34510*/  @!P5 LDG.E.U16 R7, desc[UR60][R18.64] ;  /* 0x0000003c1207d981 */ /* 0x000728000c1e1500 */
[----:B--2---:R0:W-:Y:S01]  /*34520*/  STL [R1+0x1be8], R5 ;  /* 0x001be80501007387 */ /* 0x0041e20000100800 */
[----:B------:R-:W-:-:S03]  /*34530*/  PRMT R11, RZ, 0x7610, R11 ;  /* 0x00007610ff0b7816 */ /* 0x000fc6000000000b */
[----:B------:R-:W2:Y:S04]  /*34540*/  LDL R153, [R1+0x8cc] ;  /* 0x0008cc0001997983 */ /* 0x000ea80000100800 */
[----:B------:R-:W2:Y:S01]  /*34550*/  LDL R152, [R1+0x8d0] ;  /* 0x0008d00001987983 */ /* 0x000ea20000100800 */
[----:B---3--:R-:W-:Y:S02]  /*34560*/  @!P6 IMAD.MOV.U32 R19, RZ, RZ, R156 ;  /* 0x000000ffff13e224 */ /* 0x008fe400078e009c */
[----:B------:R-:W-:Y:S01]  /*34570*/  @!P6 IMAD.MOV.U32 R18, RZ, RZ, R23 ;  /* 0x000000ffff12e224 */ /* 0x000fe200078e0017 */
[----:B0-----:R-:W-:-:S06]  /*34580*/  PRMT R5, RZ, 0x7610, R5 ;  /* 0x00007610ff057816 */ /* 0x001fcc0000000005 */
[----:B------:R0:W3:Y:S02]  /*34590*/  @!P6 LDG.E.U16 R5, desc[UR60][R18.64] ;  /* 0x0000003c1205e981 */ /* 0x0000e4000c1e1500 */
[----:B0-----:R-:W-:Y:S02]  /*345a0*/  @!P5 IMAD.MOV.U32 R19, RZ, RZ, R155 ;  /* 0x000000ffff13d224 */ /* 0x001fe400078e009b */
[----:B------:R-:W-:-:S05]  /*345b0*/  @!P5 IMAD.MOV.U32 R18, RZ, RZ, R10 ;  /* 0x000000ffff12d224 */ /* 0x000fca00078e000a */
[----:B------:R0:W2:Y:S04]  /*345c0*/  @!P5 LDG.E.U16 R11, desc[UR60][R18.64] ;  /* 0x0000003c120bd981 */ /* 0x0000a8000c1e1500 */
[----:B------:R1:W-:Y:S04]  /*345d0*/  STL [R1+0x1bec], R6 ;  /* 0x001bec0601007387 */ /* 0x0003e80000100800 */
[----:B------:R-:W2:Y:S04]  /*345e0*/  LDL R21, [R1+0x8c4] ;  /* 0x0008c40001157983 */ /* 0x000ea80000100800 */
[----:B------:R-:W2:Y:S04]  /*345f0*/  LDL R20, [R1+0x8c8] ;  /* 0x0008c80001147983 */ /* 0x000ea80000100800 */
[----:B----4-:R4:W-:Y:S04]  /*34600*/  STL [R1+0x1c1c], R7 ;  /* 0x001c1c0701007387 */ /* 0x0109e80000100800 */
[----:B------:R-:W4:Y:S04]  /*34610*/  LDL R23, [R1+0x8bc] ;  /* 0x0008bc0001177983 */ /* 0x000f280000100800 */
[----:B------:R-:W4:Y:S04]  /*34620*/  LDL R15, [R1+0x8c0] ;  /* 0x0008c000010f7983 */ /* 0x000f280000100800 */
[----:B---3--:R3:W-:Y:S04]  /*34630*/  STL [R1+0x1c20], R5 ;  /* 0x001c200501007387 */ /* 0x0087e80000100800 */
[----:B------:R-:W3:Y:S04]  /*34640*/  LDL R10, [R1+0x8b4] ;  /* 0x0008b400010a7983 */ /* 0x000ee80000100800 */
[----:B-1----:R-:W3:Y:S01]  /*34650*/  LDL R6, [R1+0x8b8] ;  /* 0x0008b80001067983 */ /* 0x002ee20000100800 */
[----:B------:R-:W-:Y:S01]  /*34660*/  PRMT R13, RZ, 0x7610, R13 ;  /* 0x00007610ff0d7816 */ /* 0x000fe2000000000d */
[----:B0-----:R-:W-:-:S02]  /*34670*/  @!P6 IMAD.MOV.U32 R18, RZ, RZ, R22 ;  /* 0x000000ffff12e224 */ /* 0x001fc400078e0016 */
[----:B------:R-:W-:Y:S01]  /*34680*/  @!P6 IMAD.MOV.U32 R19, RZ, RZ, R154 ;  /* 0x000000ffff13e224 */ /* 0x000fe200078e009a */
[----:B------:R-:W-:-:S04]  /*34690*/  PRMT R12, RZ, 0x7610, R12 ;  /* 0x00007610ff0c7816 */ /* 0x000fc8000000000c */
[----:B------:R0:W3:Y:S01]  /*346a0*/  @!P6 LDG.E.U16 R13, desc[UR60][R18.64] ;  /* 0x0000003c120de981 */ /* 0x0000e2000c1e1500 */
[----:B------:R-:W-:Y:S01]  /*346b0*/  PRMT R251, RZ, 0x7610, R251 ;  /* 0x00007610fffb7816 */ /* 0x000fe200000000fb */
[----:B0-----:R-:W-:Y:S02]  /*346c0*/  @!P5 IMAD.MOV.U32 R18, RZ, RZ, R8 ;  /* 0x000000ffff12d224 */ /* 0x001fe400078e0008 */
[----:B------:R-:W-:Y:S01]  /*346d0*/  @!P5 IMAD.MOV.U32 R19, RZ, RZ, R14 ;  /* 0x000000ffff13d224 */ /* 0x000fe200078e000e */
[----:B--2---:R-:W-:Y:S04]  /*346e0*/  STL [R1+0x1bf0], R11 ;  /* 0x001bf00b01007387 */ /* 0x004fe80000100800 */
[----:B------:R-:W2:Y:S04]  /*346f0*/  LDL R22, [R1+0x8ac] ;  /* 0x0008ac0001167983 */ /* 0x000ea80000100800 */
[----:B----4-:R-:W4:Y:S04]  /*34700*/  LDL R7, [R1+0x8b0] ;  /* 0x0008b00001077983 */ /* 0x010f280000100800 */
[----:B------:R0:W4:Y:S02]  /*34710*/  @!P5 LDG.E.U16 R12, desc[UR60][R18.64] ;  /* 0x0000003c120cd981 */ /* 0x000124000c1e1500 */
[----:B0-----:R-:W-:-:S02]  /*34720*/  @!P6 IMAD.MOV.U32 R18, RZ, RZ, R152 ;  /* 0x000000ffff12e224 */ /* 0x001fc400078e0098 */
[----:B------:R-:W-:-:S05]  /*34730*/  @!P6 IMAD.MOV.U32 R19, RZ, RZ, R153 ;  /* 0x000000ffff13e224 */ /* 0x000fca00078e0099 */
[----:B------:R0:W4:Y:S01]  /*34740*/  @!P6 LDG.E.U16 R251, desc[UR60][R18.64] ;  /* 0x0000003c12fbe981 */ /* 0x000122000c1e1500 */
[----:B------:R-:W-:Y:S01]  /*34750*/  PRMT R249, RZ, 0x7610, R249 ;  /* 0x00007610fff97816 */ /* 0x000fe200000000f9 */
[----:B0-----:R-:W-:Y:S02]  /*34760*/  @!P5 IMAD.MOV.U32 R18, RZ, RZ, R20 ;  /* 0x000000ffff12d224 */ /* 0x001fe400078e0014 */
[----:B------:R-:W-:-:S05]  /*34770*/  @!P5 IMAD.MOV.U32 R19, RZ, RZ, R21 ;  /* 0x000000ffff13d224 */ /* 0x000fca00078e0015 */
[----:B------:R0:W4:Y:S01]  /*34780*/  @!P5 LDG.E.U16 R249, desc[UR60][R18.64] ;  /* 0x0000003c12f9d981 */ /* 0x000122000c1e1500 */
[----:B------:R-:W-:Y:S02]  /*34790*/  PRMT R247, RZ, 0x7610, R247 ;  /* 0x00007610fff77816 */ /* 0x000fe400000000f7 */
[----:B------:R-:W-:Y:S01]  /*347a0*/  PRMT R245, RZ, 0x7610, R245 ;  /* 0x00007610fff57816 */ /* 0x000fe200000000f5 */
[----:B0-----:R-:W-:Y:S02]  /*347b0*/  @!P6 IMAD.MOV.U32 R18, RZ, RZ, R15 ;  /* 0x000000ffff12e224 */ /* 0x001fe400078e000f */
[----:B------:R-:W-:-:S05]  /*347c0*/  @!P6 IMAD.MOV.U32 R19, RZ, RZ, R23 ;  /* 0x000000ffff13e224 */ /* 0x000fca00078e0017 */
[----:B------:R3:W4:Y:S02]  /*347d0*/  @!P6 LDG.E.U16 R247, desc[UR60][R18.64] ;  /* 0x0000003c12f7e981 */ /* 0x000724000c1e1500 */
[----:B---3--:R-:W-:Y:S02]  /*347e0*/  @!P5 IMAD.MOV.U32 R19, RZ, RZ, R10 ;  /* 0x000000ffff13d224 */ /* 0x008fe400078e000a */
[----:B------:R-:W-:-:S05]  /*347f0*/  @!P5 IMAD.MOV.U32 R18, RZ, RZ, R6 ;  /* 0x000000ffff12d224 */ /* 0x000fca00078e0006 */
[----:B------:R2:W3:Y:S04]  /*34800*/  @!P5 LDG.E.U16 R245, desc[UR60][R18.64] ;  /* 0x0000003c12f5d981 */ /* 0x0004e8000c1e1500 */
[----:B------:R-:W-:Y:S04]  /*34810*/  STL [R1+0x1bf4], R13 ;  /* 0x001bf40d01007387 */ /* 0x000fe80000100800 */
[----:B------:R-:W3:Y:S04]  /*34820*/  LDL R14, [R1+0x8a4] ;  /* 0x0008a400010e7983 */ /* 0x000ee80000100800 */
[----:B------:R-:W3:Y:S01]  /*34830*/  LDL R8, [R1+0x8a8] ;  /* 0x0008a80001087983 */ /* 0x000ee20000100800 */
[----:B------:R-:W-:Y:S01]  /*34840*/  PRMT R243, RZ, 0x7610, R243 ;  /* 0x00007610fff37816 */ /* 0x000fe200000000f3 */
[----:B--2---:R-:W-:-:S02]  /*34850*/  @!P6 IMAD.MOV.U32 R19, RZ, RZ, R22 ;  /* 0x000000ffff13e224 */ /* 0x004fc400078e0016 */
[----:B----4-:R-:W-:Y:S01]  /*34860*/  @!P6 IMAD.MOV.U32 R18, RZ, RZ, R7 ;  /* 0x000000ffff12e224 */ /* 0x010fe200078e0007 */
[----:B------:R0:W-:Y:S04]  /*34870*/  STL [R1+0x1bf8], R12 ;  /* 0x001bf80c01007387 */ /* 0x0001e80000100800 */
[----:B------:R-:W2:Y:S04]  /*34880*/  LDL R5, [R1+0x8a0] ;  /* 0x0008a00001057983 */ /* 0x000ea80000100800 */
[----:B------:R1:W4:Y:S04]  /*34890*/  @!P6 LDG.E.U16 R243, desc[UR60][R18.64] ;  /* 0x0000003c12f3e981 */ /* 0x000328000c1e1500 */
[----:B0-----:R-:W4:Y:S04]  /*348a0*/  LDL R12, [R1+0x89c] ;  /* 0x00089c00010c7983 */ /* 0x001f280000100800 */
[----:B------:R-:W-:Y:S04]  /*348b0*/  STL [R1+0x1bfc], R251 ;  /* 0x001bfcfb01007387 */ /* 0x000fe80000100800 */
[----:B------:R-:W4:Y:S04]  /*348c0*/  LDL R21, [R1+0x894] ;  /* 0x0008940001157983 */ /* 0x000f280000100800 */
[----:B------:R-:W4:Y:S04]  /*348d0*/  LDL R20, [R1+0x898] ;  /* 0x0008980001147983 */ /* 0x000f280000100800 */
[----:B------:R-:W-:Y:S04]  /*348e0*/  STL [R1+0x1c00], R249 ;  /* 0x001c00f901007387 */ /* 0x000fe80000100800 */
[----:B------:R-:W4:Y:S04]  /*348f0*/  LDL R15, [R1+0x88c] ;  /* 0x00088c00010f7983 */ /* 0x000f280000100800 */
[----:B------:R-:W4:Y:S04]  /*34900*/  LDL R11, [R1+0x890] ;  /* 0x00089000010b7983 */ /* 0x000f280000100800 */
[----:B------:R-:W-:Y:S04]  /*34910*/  STL [R1+0x1c04], R247 ;  /* 0x001c04f701007387 */ /* 0x000fe80000100800 */
[----:B------:R-:W4:Y:S04]  /*34920*/  LDL R10, [R1+0x874] ;  /* 0x00087400010a7983 */ /* 0x000f280000100800 */
[----:B------:R-:W4:Y:S04]  /*34930*/  LDL R6, [R1+0x878] ;  /* 0x0008780001067983 */ /* 0x000f280000100800 */
[----:B---3--:R-:W-:Y:S04]  /*34940*/  STL [R1+0x1c08], R245 ;  /* 0x001c08f501007387 */ /* 0x008fe80000100800 */
[----:B------:R-:W3:Y:S04]  /*34950*/  LDL R13, [R1+0x86c] ;  /* 0x00086c00010d7983 */ /* 0x000ee80000100800 */
[----:B------:R-:W3:Y:S01]  /*34960*/  LDL R7, [R1+0x870] ;  /* 0x0008700001077983 */ /* 0x000ee20000100800 */
[----:B------:R-:W-:Y:S01]  /*34970*/  PRMT R241, RZ, 0x7610, R241 ;  /* 0x00007610fff17816 */ /* 0x000fe200000000f1 */
[----:B-1----:R-:W-:-:S02]  /*34980*/  @!P5 IMAD.MOV.U32 R18, RZ, RZ, R8 ;  /* 0x000000ffff12d224 */ /* 0x002fc400078e0008 */
[----:B------:R-:W-:Y:S01]  /*34990*/  @!P5 IMAD.MOV.U32 R19, RZ, RZ, R14 ;  /* 0x000000ffff13d224 */ /* 0x000fe200078e000e */
[----:B------:R-:W-:-:S04]  /*349a0*/  PRMT R239, RZ, 0x7610, R239 ;  /* 0x00007610ffef7816 */ /* 0x000fc800000000ef */
[----:B------:R2:W3:Y:S01]  /*349b0*/  @!P5 LDG.E.U16 R241, desc[UR60][R18.64] ;  /* 0x0000003c12f1d981 */ /* 0x0004e2000c1e1500 */
[----:B------:R-:W-:Y:S01]  /*349c0*/  PRMT R237, RZ, 0x7610, R237 ;  /* 0x00007610ffed7816 */ /* 0x000fe200000000ed */
[----:B--2---:R-:W-:Y:S02]  /*349d0*/  @!P6 IMAD.MOV.U32 R18, RZ, RZ, R5 ;  /* 0x000000ffff12e224 */ /* 0x004fe400078e0005 */
[----:B----4-:R-:W-:Y:S04]  /*349e0*/  STL [R1+0x1c0c], R243 ;  /* 0x001c0cf301007387 */ /* 0x010fe80000100800 */
[----:B------:R-:W2:Y:S04]  /*349f0*/  LDL R14, [R1+0x864] ;  /* 0x00086400010e7983 */ /* 0x000ea80000100800 */
[----:B------:R-:W4:Y:S01]  /*34a00*/  LDL R8, [R1+0x868] ;  /* 0x0008680001087983 */ /* 0x000f220000100800 */
[----:B------:R-:W-:-:S05]  /*34a10*/  @!P6 IMAD.MOV.U32 R19, RZ, RZ, R12 ;  /* 0x000000ffff13e224 */ /* 0x000fca00078e000c */
[----:B------:R0:W4:Y:S02]  /*34a20*/  @!P6 LDG.E.U16 R239, desc[UR60][R18.64] ;  /* 0x0000003c12efe981 */ /* 0x000124000c1e1500 */
[----:B0-----:R-:W-:Y:S02]  /*34a30*/  @!P5 IMAD.MOV.U32 R18, RZ, RZ, R20 ;  /* 0x000000ffff12d224 */ /* 0x001fe400078e0014 */
        /* <DEDUP_REMOVED lines=19> */
[----:B----4-:R-:W-:-:S05]  /*34b70*/  @!P5 IMAD.MOV.U32 R18, RZ, RZ, R8 ;  /* 0x000000ffff12d224 */ /* 0x010fca00078e0008 */
[----:B------:R0:W2:Y:S04]  /*34b80*/  @!P5 LDG.E.U16 R229, desc[UR60][R18.64] ;  /* 0x0000003c12e5d981 */ /* 0x0000a8000c1e1500 */
        /* <DEDUP_REMOVED lines=16> */
[----:B0-----:R-:W-:-:S02]  /*34c90*/  @!P6 IMAD.MOV.U32 R18, RZ, RZ, R5 ;  /* 0x000000ffff12e224 */ /* 0x001fc400078e0005 */
[----:B------:R-:W-:Y:S01]  /*34ca0*/  @!P6 IMAD.MOV.U32 R19, RZ, RZ, R12 ;  /* 0x000000ffff13e224 */ /* 0x000fe200078e000c */
[----:B------:R-:W-:-:S04]  /*34cb0*/  PRMT R225, RZ, 0x7610, R225 ;  /* 0x00007610ffe17816 */ /* 0x000fc800000000e1 */
[----:B------:R4:W3:Y:S01]  /*34cc0*/  @!P6 LDG.E.U16 R227, desc[UR60][R18.64] ;  /* 0x0000003c12e3e981 */ /* 0x0008e2000c1e1500 */
[----:B------:R-:W-:-:S03]  /*34cd0*/  PRMT R223, RZ, 0x7610, R223 ;  /* 0x00007610ffdf7816 */ /* 0x000fc600000000df */
[----:B--2---:R-:W-:Y:S04]  /*34ce0*/  STL [R1+0x1c38], R229 ;  /* 0x001c38e501007387 */ /* 0x004fe80000100800 */
[----:B------:R-:W2:Y:S04]  /*34cf0*/  LDL R12, [R1+0x82c] ;  /* 0x00082c00010c7983 */ /* 0x000ea80000100800 */
[----:B------:R-:W2:Y:S01]  /*34d00*/  LDL R5, [R1+0x830] ;  /* 0x0008300001057983 */ /* 0x000ea20000100800 */
[----:B----4-:R-:W-:Y:S02]  /*34d10*/  @!P5 IMAD.MOV.U32 R19, RZ, RZ, R21 ;  /* 0x000000ffff13d224 */ /* 0x010fe400078e0015 */
        /* <DEDUP_REMOVED lines=16> */
[----:B------:R2:W3:Y:S01]  /*34e20*/  @!P5 LDG.E.U16 R217, desc[UR60][R18.64] ;  /* 0x0000003c12d9d981 */ /* 0x0004e2000c1e1500 */
[----:B------:R-:W-:-:S03]  /*34e30*/  PRMT R215, RZ, 0x7610, R215 ;  /* 0x00007610ffd77816 */ /* 0x000fc600000000d7 */
[----:B------:R-:W-:Y:S01]  /*34e40*/  STL [R1+0x1c3c], R227 ;  /* 0x001c3ce301007387 */ /* 0x000fe20000100800 */
[----:B--2---:R-:W-:Y:S02]  /*34e50*/  @!P6 IMAD.MOV.U32 R19, RZ, RZ, R12 ;  /* 0x000000ffff13e224 */ /* 0x004fe400078e000c */
[----:B------:R-:W-:-:S05]  /*34e60*/  @!P6 IMAD.MOV.U32 R18, RZ, RZ, R5 ;  /* 0x000000ffff12e224 */ /* 0x000fca00078e0005 */
[----:B------:R-:W2:Y:S04]  /*34e70*/  @!P6 LDG.E.U16 R215, desc[UR60][R18.64] ;  /* 0x0000003c12d7e981 */ /* 0x000ea8000c1e1500 */
[----:B----4-:R-:W-:Y:S04]  /*34e80*/  STL [R1+0x1c40], R225 ;  /* 0x001c40e101007387 */ /* 0x010fe80000100800 */
[----:B------:R-:W4:Y:S04]  /*34e90*/  LDL R22, [R1+0x824] ;  /* 0x0008240001167983 */ /* 0x000f280000100800 */
[----:B------:R-:W4:Y:S04]  /*34ea0*/  LDL R15, [R1+0x828] ;  /* 0x00082800010f7983 */ /* 0x000f280000100800 */
[----:B------:R-:W-:Y:S04]  /*34eb0*/  STL [R1+0x1c44], R223 ;  /* 0x001c44df01007387 */ /* 0x000fe80000100800 */
[----:B------:R-:W4:Y:S04]  /*34ec0*/  LDL R11, [R1+0x81c] ;  /* 0x00081c00010b7983 */ /* 0x000f280000100800 */
[----:B------:R-:W4:Y:S04]  /*34ed0*/  LDL R6, [R1+0x820] ;  /* 0x0008200001067983 */ /* 0x000f280000100800 */
        /* <DEDUP_REMOVED lines=10> */
[----:B------:R-:W3:Y:S04]  /*34f80*/  LDL R20, [R1+0x7f0] ;  /* 0x0007f00001147983 */ /* 0x000ee80000100800 */
[----:B------:R-:W3:Y:S04]  /*34f90*/  LDL R12, [R1+0x7e4] ;  /* 0x0007e400010c7983 */ /* 0x000ee80000100800 */
[----:B------:R-:W3:Y:S01]  /*34fa0*/  LDL R5, [R1+0x7e8] ;  /* 0x0007e80001057983 */ /* 0x000ee20000100800 */
[----:B------:R-:W-:-:S02]  /*34fb0*/  PRMT R213, RZ, 0x7610, R213 ;  /* 0x00007610ffd57816 */ /* 0x000fc400000000d5 */
[----:B------:R-:W-:Y:S02]  /*34fc0*/  PRMT R211, RZ, 0x7610, R211 ;  /* 0x00007610ffd37816 */ /* 0x000fe400000000d3 */
[----:B------:R-:W-:Y:S01]  /*34fd0*/  PRMT R209, RZ, 0x7610, R209 ;  /* 0x00007610ffd17816 */ /* 0x000fe200000000d1 */
[----:B--2---:R0:W-:Y:S01]  /*34fe0*/  STL [R1+0x1c54], R215 ;  /* 0x001c54d701007387 */ /* 0x0041e20000100800 */
[----:B------:R-:W-:Y:S02]  /*34ff0*/  PRMT R207, RZ, 0x7610, R207 ;  /* 0x00007610ffcf7816 */ /* 0x000fe400000000cf */
[----:B------:R-:W-:Y:S02]  /*35000*/  PRMT R205, RZ, 0x7610, R205 ;  /* 0x00007610ffcd7816 */ /* 0x000fe400000000cd */
[----:B------:R-:W-:Y:S02]  /*35010*/  PRMT R203, RZ, 0x7610, R203 ;  /* 0x00007610ffcb7816 */ /* 0x000fe400000000cb */
[----:B------:R-:W-:-:S02]  /*35020*/  PRMT R201, RZ, 0x7610, R201 ;  /* 0x00007610ffc97816 */ /* 0x000fc400000000c9 */
[----:B------:R-:W-:Y:S02]  /*35030*/  PRMT R199, RZ, 0x7610, R199 ;  /* 0x00007610ffc77816 */ /* 0x000fe400000000c7 */
[----:B------:R-:W-:Y:S01]  /*35040*/  PRMT R197, RZ, 0x7610, R197 ;  /* 0x00007610ffc57816 */ /* 0x000fe200000000c5 */
[----:B----4-:R-:W-:Y:S02]  /*35050*/  @!P5 IMAD.MOV.U32 R19, RZ, RZ, R22 ;  /* 0x000000ffff13d224 */ /* 0x010fe400078e0016 */
[----:B------:R-:W-:Y:S01]  /*35060*/  @!P5 IMAD.MOV.U32 R18, RZ, RZ, R15 ;  /* 0x000000ffff12d224 */ /* 0x000fe200078e000f */
[----:B------:R-:W2:Y:S04]  /*35070*/  LDL R22, [R1+0x7dc] ;  /* 0x0007dc0001167983 */ /* 0x000ea80000100800 */
[----:B------:R-:W4:Y:S04]  /*35080*/  LDL R15, [R1+0x7e0] ;  /* 0x0007e000010f7983 */ /* 0x000f280000100800 */
[----:B------:R1:W4:Y:S01]  /*35090*/  @!P5 LDG.E.U16 R213, desc[UR60][R18.64] ;  /* 0x0000003c12d5d981 */ /* 0x000322000c1e1500 */
[----:B------:R-:W-:-:S03]  /*350a0*/  PRMT R195, RZ, 0x7610, R195 ;  /* 0x00007610ffc37816 */ /* 0x000fc600000000c3 */
[----:B------:R-:W4:Y:S01]  /*350b0*/  LDL R152, [R1+0x794] ;  /* 0x0007940001987983 */ /* 0x000f220000100800 */
[----:B------:R-:W-:Y:S02]  /*350c0*/  PRMT R193, RZ, 0x7610, R193 ;  /* 0x00007610ffc17816 */ /* 0x000fe400000000c1 */
[----:B------:R-:W-:Y:S01]  /*350d0*/  PRMT R189, RZ, 0x7610, R189 ;  /* 0x00007610ffbd7816 */ /* 0x000fe200000000bd */
[----:B------:R-:W4:Y:S04]  /*350e0*/  LDL R157, [R1+0x76c] ;  /* 0x00076c00019d7983 */ /* 0x000f280000100800 */
[----:B------:R-:W4:Y:S04]  /*350f0*/  LDL R156, [R1+0x770] ;  /* 0x00077000019c7983 */ /* 0x000f280000100800 */
[----:B------:R-:W4:Y:S04]  /*35100*/  LDL R158, [R1+0x75c] ;  /* 0x00075c00019e7983 */ /* 0x000f280000100800 */
[----:B------:R-:W4:Y:S04]  /*35110*/  LDL R160, [R1+0x74c] ;  /* 0x00074c0001a07983 */ /* 0x000f280000100800 */
[----:B------:R-:W4:Y:S04]  /*35120*/  LDL R163, [R1+0x734] ;  /* 0x0007340001a37983 */ /* 0x000f280000100800 */
[----:B------:R-:W4:Y:S04]  /*35130*/  LDL R162, [R1+0x738] ;  /* 0x0007380001a27983 */ /* 0x000f280000100800 */
[----:B------:R-:W4:Y:S01]  /*35140*/  LDL R164, [R1+0x724] ;  /* 0x0007240001a47983 */ /* 0x000f220000100800 */
[----:B-1----:R-:W-:-:S02]  /*35150*/  @!P6 IMAD.MOV.U32 R19, RZ, RZ, R11 ;  /* 0x000000ffff13e224 */ /* 0x002fc400078e000b */
[----:B------:R-:W-:Y:S01]  /*35160*/  @!P6 IMAD.MOV.U32 R18, RZ, RZ, R6 ;  /* 0x000000ffff12e224 */ /* 0x000fe200078e0006 */
[----:B------:R-:W4:Y:S04]  /*35170*/  LDL R11, [R1+0x7d4] ;  /* 0x0007d400010b7983 */ /* 0x000f280000100800 */
[----:B------:R-:W4:Y:S04]  /*35180*/  LDL R6, [R1+0x7d8] ;  /* 0x0007d80001067983 */ /* 0x000f280000100800 */
[----:B------:R1:W4:Y:S04]  /*35190*/  @!P6 LDG.E.U16 R211, desc[UR60][R18.64] ;  /* 0x0000003c12d3e981 */ /* 0x000328000c1e1500 */
        /* <DEDUP_REMOVED lines=16> */
[----:B0-----:R-:W4:Y:S01]  /*352a0*/  LDL R215, [R1+0x614] ;  /* 0x0006140001d77983 */ /* 0x001f220000100800 */
[----:B------:R-:W-:-:S02]  /*352b0*/  PRMT R188, RZ, 0x7610, R188 ;  /* 0x00007610ffbc7816 */ /* 0x000fc400000000bc */
[----:B------:R-:W-:Y:S02]  /*352c0*/  PRMT R192, RZ, 0x7610, R192 ;  /* 0x00007610ffc07816 */ /* 0x000fe400000000c0 */
[----:B------:R-:W-:Y:S02]  /*352d0*/  PRMT R194, RZ, 0x7610, R194 ;  /* 0x00007610ffc27816 */ /* 0x000fe400000000c2 */
[----:B------:R-:W-:Y:S02]  /*352e0*/  PRMT R196, RZ, 0x7610, R196 ;  /* 0x00007610ffc47816 */ /* 0x000fe400000000c4 */
[----:B------:R-:W-:Y:S02]  /*352f0*/  PRMT R198, RZ, 0x7610, R198 ;  /* 0x00007610ffc67816 */ /* 0x000fe400000000c6 */
[----:B------:R-:W-:Y:S01]  /*35300*/  PRMT R200, RZ, 0x7610, R200 ;  /* 0x00007610ffc87816 */ /* 0x000fe200000000c8 */
[----:B-1----:R-:W-:Y:S01]  /*35310*/  @!P6 IMAD.MOV.U32 R18, RZ, RZ, R7 ;  /* 0x000000ffff12e224 */ /* 0x002fe200078e0007 */
[----:B------:R-:W-:Y:S01]  /*35320*/  PRMT R202, RZ, 0x7610, R202 ;  /* 0x00007610ffca7816 */ /* 0x000fe200000000ca */
[----:B------:R-:W4:Y:S01]  /*35330*/  LDL R7, [R1+0x7c8] ;  /* 0x0007c80001077983 */ /* 0x000f220000100800 */
[----:B------:R-:W-:-:S03]  /*35340*/  @!P6 IMAD.MOV.U32 R19, RZ, RZ, R13 ;  /* 0x000000ffff13e224 */ /* 0x000fc600078e000d */
[----:B------:R-:W4:Y:S01]  /*35350*/  LDL R13, [R1+0x7c4] ;  /* 0x0007c400010d7983 */ /* 0x000f220000100800 */
[----:B------:R-:W-:Y:S02]  /*35360*/  PRMT R204, RZ, 0x7610, R204 ;  /* 0x00007610ffcc7816 */ /* 0x000fe400000000cc */
[----:B------:R-:W-:Y:S02]  /*35370*/  PRMT R206, RZ, 0x7610, R206 ;  /* 0x00007610ffce7816 */ /* 0x000fe400000000ce */
[----:B------:R-:W-:Y:S01]  /*35380*/  PRMT R208, RZ, 0x7610, R208 ;  /* 0x00007610ffd07816 */ /* 0x000fe200000000d0 */
[----:B------:R0:W4:Y:S01]  /*35390*/  @!P6 LDG.E.U16 R207, desc[UR60][R18.64] ;  /* 0x0000003c12cfe981 */ /* 0x000122000c1e1500 */
[----:B------:R-:W-:Y:S02]  /*353a0*/  PRMT R210, RZ, 0x7610, R210 ;  /* 0x00007610ffd27816 */ /* 0x000fe400000000d2 */
[----:B------:R-:W-:Y:S02]  /*353b0*/  PRMT R212, RZ, 0x7610, R212 ;  /* 0x00007610ffd47816 */ /* 0x000fe400000000d4 */
[----:B------:R-:W-:Y:S01]  /*353c0*/  PRMT R214, RZ, 0x7610, R214 ;  /* 0x00007610ffd67816 */ /* 0x000fe200000000d6 */
[----:B------:R-:W4:Y:S01]  /*353d0*/  LDL R219, [R1+0x5fc] ;  /* 0x0005fc0001db7983 */ /* 0x000f220000100800 */
[----:B------:R-:W-:-:S03]  /*353e0*/  PRMT R216, RZ, 0x7610, R216 ;  /* 0x00007610ffd87816 */ /* 0x000fc600000000d8 */
[----:B------:R-:W4:Y:S01]  /*353f0*/  LDL R217, [R1+0x5f4] ;  /* 0x0005f40001d97983 */ /* 0x000f220000100800 */
[----:B0-----:R-:W-:Y:S02]  /*35400*/  @!P5 IMAD.MOV.U32 R18, RZ, RZ, R8 ;  /* 0x000000ffff12d224 */ /* 0x001fe400078e0008 */
[----:B------:R-:W-:Y:S01]  /*35410*/  @!P5 IMAD.MOV.U32 R19, RZ, RZ, R14 ;  /* 0x000000ffff13d224 */ /* 0x000fe200078e000e */
[----:B------:R-:W4:Y:S04]  /*35420*/  LDL R8, [R1+0x7c0] ;  /* 0x0007c00001087983 */ /* 0x000f280000100800 */
[----:B------:R-:W4:Y:S04]  /*35430*/  LDL R14, [R1+0x7bc] ;  /* 0x0007bc00010e7983 */ /* 0x000f280000100800 */
[----:B------:R3:W4:Y:S02]  /*35440*/  @!P5 LDG.E.U16 R205, desc[UR60][R18.64] ;  /* 0x0000003c12cdd981 */ /* 0x000724000c1e1500 */
[----:B---3--:R-:W-:-:S02]  /*35450*/  @!P6 IMAD.MOV.U32 R19, RZ, RZ, R21 ;  /* 0x000000ffff13e224 */ /* 0x008fc400078e0015 */
[----:B------:R-:W-:Y:S01]  /*35460*/  @!P6 IMAD.MOV.U32 R18, RZ, RZ, R20 ;  /* 0x000000ffff12e224 */ /* 0x000fe200078e0014 */
[----:B------:R-:W3:Y:S04]  /*35470*/  LDL R21, [R1+0x7b4] ;  /* 0x0007b40001157983 */ /* 0x000ee80000100800 */
[----:B------:R-:W3:Y:S04]  /*35480*/  LDL R20, [R1+0x7b8] ;  /* 0x0007b80001147983 */ /* 0x000ee80000100800 */
[----:B------:R0:W3:Y:S02]  /*35490*/  @!P6 LDG.E.U16 R203, desc[UR60][R18.64] ;  /* 0x0000003c12cbe981 */ /* 0x0000e4000c1e1500 */
[----:B0-----:R-:W-:-:S02]  /*354a0*/  @!P5 IMAD.MOV.U32 R19, RZ, RZ, R12 ;  /* 0x000000ffff13d224 */ /* 0x001fc400078e000c */
[----:B------:R-:W3:Y:S01]  /*354b0*/  LDL R12, [R1+0x7ac] ;  /* 0x0007ac00010c7983 */ /* 0x000ee20000100800 */
[----:B------:R-:W-:-:S03]  /*354c0*/  @!P5 IMAD.MOV.U32 R18, RZ, RZ, R5 ;  /* 0x000000ffff12d224 */ /* 0x000fc600078e0005 */
[----:B------:R-:W3:Y:S04]  /*354d0*/  LDL R5, [R1+0x7b0] ;  /* 0x0007b00001057983 */ /* 0x000ee80000100800 */
[----:B------:R2:W3:Y:S02]  /*354e0*/  @!P5 LDG.E.U16 R201, desc[UR60][R18.64] ;  /* 0x0000003c12c9d981 */ /* 0x0004e4000c1e1500 */
[----:B--2---:R-:W-:Y:S02]  /*354f0*/  @!P6 IMAD.MOV.U32 R19, RZ, RZ, R22 ;  /* 0x000000ffff13e224 */ /* 0x004fe400078e0016 */
[----:B----4-:R-:W-:Y:S01]  /*35500*/  @!P6 IMAD.MOV.U32 R18, RZ, RZ, R15 ;  /* 0x000000ffff12e224 */ /* 0x010fe200078e000f */
[----:B------:R-:W2:Y:S04]  /*35510*/  LDL R22, [R1+0x7a4] ;  /* 0x0007a40001167983 */ /* 0x000ea80000100800 */
[----:B------:R-:W4:Y:S04]  /*35520*/  LDL R15, [R1+0x7a8] ;  /* 0x0007a800010f7983 */ /* 0x000f280000100800 */
[----:B------:R0:W4:Y:S02]  /*35530*/  @!P6 LDG.E.U16 R199, desc[UR60][R18.64] ;  /* 0x0000003c12c7e981 */ /* 0x000124000c1e1500 */
[----:B0-----:R-:W-:-:S02]  /*35540*/  @!P5 IMAD.MOV.U32 R18, RZ, RZ, R6 ;  /* 0x000000ffff12d224 */ /* 0x001fc400078e0006 */
[----:B------:R-:W-:Y:S01]  /*35550*/  @!P5 IMAD.MOV.U32 R19, RZ, RZ, R11 ;  /* 0x000000ffff13d224 */ /* 0x000fe200078e000b */
[----:B------:R-:W4:Y:S04]  /*35560*/  LDL R6, [R1+0x7a0] ;  /* 0x0007a00001067983 */ /* 0x000f280000100800 */
[----:B------:R-:W4:Y:S04]  /*35570*/  LDL R11, [R1+0x79c] ;  /* 0x00079c00010b7983 */ /* 0x000f280000100800 */
[----:B------:R0:W4:Y:S02]  /*35580*/  @!P5 LDG.E.U16 R197, desc[UR60][R18.64] ;  /* 0x0000003c12c5d981 */ /* 0x000124000c1e1500 */
[----:B0-----:R-:W-:-:S02]  /*35590*/  @!P6 IMAD.MOV.U32 R18, RZ, RZ, R10 ;  /* 0x000000ffff12e224 */ /* 0x001fc400078e000a */
[----:B------:R-:W-:Y:S01]  /*355a0*/  @!P6 IMAD.MOV.U32 R19, RZ, RZ, R23 ;  /* 0x000000ffff13e224 */ /* 0x000fe200078e0017 */
[----:B------:R-:W4:Y:S04]  /*355b0*/  LDL R10, [R1+0x798] ;  /* 0x00079800010a7983 */ /* 0x000f280000100800 */
[----:B------:R0:W4:Y:S02]  /*355c0*/  @!P6 LDG.E.U16 R195, desc[UR60][R18.64] ;  /* 0x0000003c12c3e981 */ /* 0x000124000c1e1500 */
[----:B0-----:R-:W-:Y:S02]  /*355d0*/  @!P5 IMAD.MOV.U32 R18, RZ, RZ, R7 ;  /* 0x000000ffff12d224 */ /* 0x001fe400078e0007 */
[----:B------:R-:W4:Y:S01]  /*355e0*/  LDL R7, [R1+0x790] ;  /* 0x0007900001077983 */ /* 0x000f220000100800 */
[----:B------:R-:W-:-:S03]  /*355f0*/  @!P5 IMAD.MOV.U32 R19, RZ, RZ, R13 ;  /* 0x000000ffff13d224 */ /* 0x000fc600078e000d */
[----:B------:R-:W4:Y:S04]  /*35600*/  LDL R13, [R1+0x78c] ;  /* 0x00078c00010d7983 */ /* 0x000f280000100800 */
[----:B------:R0:W4:Y:S02]  /*35610*/  @!P5 LDG.E.U16 R193, desc[UR60][R18.64] ;  /* 0x0000003c12c1d981 */ /* 0x000124000c1e1500 */
[----:B0-----:R-:W-:Y:S02]  /*35620*/  @!P6 IMAD.MOV.U32 R18, RZ, RZ, R8 ;  /* 0x000000ffff12e224 */ /* 0x001fe400078e0008 */
[----:B------:R-:W-:Y:S01]  /*35630*/  @!P6 IMAD.MOV.U32 R19, RZ, RZ, R14 ;  /* 0x000000ffff13e224 */ /* 0x000fe200078e000e */
[----:B------:R-:W4:Y:S04]  /*35640*/  LDL R8, [R1+0x778] ;  /* 0x0007780001087983 */ /* 0x000f280000100800 */
[----:B------:R-:W4:Y:S04]  /*35650*/  LDL R14, [R1+0x774] ;  /* 0x00077400010e7983 */ /* 0x000f280000100800 */
[----:B------:R0:W4:Y:S02]  /*35660*/  @!P6 LDG.E.U16 R189, desc[UR60][R18.64] ;  /* 0x0000003c12bde981 */ /* 0x000124000c1e1500 */
[----:B0-----:R-:W-:-:S06]  /*35670*/  PRMT R18, RZ, 0x7610, R18 ;  /* 0x00007610ff127816 */ /* 0x001fcc0000000012 */
[----:B---3--:R0:W3:Y:S02]  /*35680*/  @!P5 LDG.E.U16 R18, desc[UR60][R20.64] ;  /* 0x0000003c1412d981 */ /* 0x0080e4000c1e1500 */
[----:B0-----:R-:W-:Y:S02]  /*35690*/  @!P6 IMAD.MOV.U32 R21, RZ, RZ, R12 ;  /* 0x000000ffff15e224 */ /* 0x001fe400078e000c */
[----:B------:R-:W3:Y:S01]  /*356a0*/  LDL R12, [R1+0x764] ;  /* 0x00076400010c7983 */ /* 0x000ee20000100800 */
[----:B------:R-:W-:Y:S01]  /*356b0*/  PRMT R19, RZ, 0x7610, R19 ;  /* 0x00007610ff137816 */ /* 0x000fe20000000013 */
[----:B------:R-:W-:Y:S02]  /*356c0*/  @!P6 IMAD.MOV.U32 R20, RZ, RZ, R5 ;  /* 0x000000ffff14e224 */ /* 0x000fe400078e0005 */
[----:B------:R-:W3:Y:S04]  /*356d0*/  LDL R5, [R1+0x768] ;  /* 0x0007680001057983 */ /* 0x000ee80000100800 */
[----:B------:R0:W3:Y:S02]  /*356e0*/  @!P6 LDG.E.U16 R19, desc[UR60][R20.64] ;  /* 0x0000003c1413e981 */ /* 0x0000e4000c1e1500 */
[----:B0-----:R-:W-:Y:S01]  /*356f0*/  PRMT R20, RZ, 0x7610, R20 ;  /* 0x00007610ff147816 */ /* 0x001fe20000000014 */
[----:B--2---:R-:W-:-:S02]  /*35700*/  @!P5 IMAD.MOV.U32 R23, RZ, RZ, R22 ;  /* 0x000000ffff17d224 */ /* 0x004fc400078e0016 */
[----:B----4-:R-:W-:Y:S02]  /*35710*/  @!P5 IMAD.MOV.U32 R22, RZ, RZ, R15 ;  /* 0x000000ffff16d224 */ /* 0x010fe400078e000f */
[----:B------:R-:W2:Y:S04]  /*35720*/  LDL R15, [R1+0x760] ;  /* 0x00076000010f7983 */ /* 0x000ea80000100800 */
[----:B------:R0:W4:Y:S01]  /*35730*/  @!P5 LDG.E.U16 R20, desc[UR60][R22.64] ;  /* 0x0000003c1614d981 */ /* 0x000122000c1e1500 */
[----:B------:R-:W-:Y:S01]  /*35740*/  PRMT R21, RZ, 0x7610, R21 ;  /* 0x00007610ff157816 */ /* 0x000fe20000000015 */
[----:B------:R-:W-:Y:S02]  /*35750*/  @!P5 IMAD.MOV.U32 R153, RZ, RZ, R152 ;  /* 0x000000ffff99d224 */ /* 0x000fe400078e0098 */
[----:B0-----:R-:W-:-:S02]  /*35760*/  @!P6 IMAD.MOV.U32 R22, RZ, RZ, R6 ;  /* 0x000000ffff16e224 */ /* 0x001fc400078e0006 */
[----:B------:R-:W-:Y:S01]  /*35770*/  @!P6 IMAD.MOV.U32 R23, RZ, RZ, R11 ;  /* 0x000000ffff17e224 */ /* 0x000fe200078e000b */
[----:B------:R-:W4:Y:S04]  /*35780*/  LDL R6, [R1+0x758] ;  /* 0x0007580001067983 */ /* 0x000f280000100800 */
[----:B------:R-:W4:Y:S04]  /*35790*/  LDL R11, [R1+0x754] ;  /* 0x00075400010b7983 */ /* 0x000f280000100800 */
[----:B------:R0:W4:Y:S02]  /*357a0*/  @!P6 LDG.E.U16 R21, desc[UR60][R22.64] ;  /* 0x0000003c1615e981 */ /* 0x000124000c1e1500 */
[----:B0-----:R-:W-:Y:S01]  /*357b0*/  PRMT R22, RZ, 0x7610, R22 ;  /* 0x00007610ff167816 */ /* 0x001fe20000000016 */
[----:B------:R-:W-:-:S02]  /*357c0*/  @!P5 IMAD.MOV.U32 R152, RZ, RZ, R10 ;  /* 0x000000ffff98d224 */ /* 0x000fc400078e000a */
[----:B------:R-:W4:Y:S04]  /*357d0*/  LDL R10, [R1+0x750] ;  /* 0x00075000010a7983 */ /* 0x000f280000100800 */
[----:B------:R0:W4:Y:S01]  /*357e0*/  @!P5 LDG.E.U16 R22, desc[UR60][R152.64] ;  /* 0x0000003c9816d981 */ /* 0x000122000c1e1500 */
[----:B------:R-:W-:Y:S01]  /*357f0*/  PRMT R23, RZ, 0x7610, R23 ;  /* 0x00007610ff177816 */ /* 0x000fe20000000017 */
[----:B0-----:R-:W-:Y:S02]  /*35800*/  @!P6 IMAD.MOV.U32 R152, RZ, RZ, R7 ;  /* 0x000000ffff98e224 */ /* 0x001fe400078e0007 */
[----:B------:R-:W4:Y:S01]  /*35810*/  LDL R7, [R1+0x748] ;  /* 0x0007480001077983 */ /* 0x000f220000100800 */
[----:B------:R-:W-:-:S03]  /*35820*/  @!P6 IMAD.MOV.U32 R153, RZ, RZ, R13 ;  /* 0x000000ffff99e224 */ /* 0x000fc600078e000d */
[----:B------:R-:W4:Y:S04]  /*35830*/  LDL R13, [R1+0x744] ;  /* 0x00074400010d7983 */ /* 0x000f280000100800 */
[----:B------:R0:W4:Y:S01]  /*35840*/  @!P6 LDG.E.U16 R23, desc[UR60][R152.64] ;  /* 0x0000003c9817e981 */ /* 0x000122000c1e1500 */
[----:B------:R-:W-:Y:S02]  /*35850*/  @!P5 IMAD.MOV.U32 R154, RZ, RZ, R8 ;  /* 0x000000ffff9ad224 */ /* 0x000fe400078e0008 */
[----:B------:R-:W-:Y:S01]  /*35860*/  @!P5 IMAD.MOV.U32 R155, RZ, RZ, R14 ;  /* 0x000000ffff9bd224 */ /* 0x000fe200078e000e */
[----:B------:R-:W4:Y:S04]  /*35870*/  LDL R8, [R1+0x740] ;  /* 0x0007400001087983 */ /* 0x000f280000100800 */
[----:B------:R-:W4:Y:S01]  /*35880*/  LDL R14, [R1+0x73c] ;  /* 0x00073c00010e7983 */ /* 0x000f220000100800 */
[----:B0-----:R-:W-:-:S06]  /*35890*/  PRMT R152, RZ, 0x7610, R152 ;  /* 0x00007610ff987816 */ /* 0x001fcc0000000098 */
[----:B------:R0:W4:Y:S02]  /*358a0*/  @!P5 LDG.E.U16 R152, desc[UR60][R154.64] ;  /* 0x0000003c9a98d981 */ /* 0x000124000c1e1500 */
[----:B0-----:R-:W-:Y:S02]  /*358b0*/  @!P6 IMAD.MOV.U32 R155, RZ, RZ, R157 ;  /* 0x000000ffff9be224 */ /* 0x001fe400078e009d */
[----:B---3--:R-:W-:Y:S02]  /*358c0*/  @!P5 IMAD.MOV.U32 R157, RZ, RZ, R12 ;  /* 0x000000ffff9dd224 */ /* 0x008fe400078e000c */
[----:B------:R-:W3:Y:S01]  /*358d0*/  LDL R12, [R1+0x72c] ;  /* 0x00072c00010c7983 */ /* 0x000ee20000100800 */
[----:B------:R-:W-:Y:S01]  /*358e0*/  PRMT R153, RZ, 0x7610, R153 ;  /* 0x00007610ff997816 */ /* 0x000fe20000000099 */
[----:B------:R-:W-:Y:S02]  /*358f0*/  @!P6 IMAD.MOV.U32 R154, RZ, RZ, R156 ;  /* 0x000000ffff9ae224 */ /* 0x000fe400078e009c */
[----:B------:R-:W-:-:S02]  /*35900*/  @!P5 IMAD.MOV.U32 R156, RZ, RZ, R5 ;  /* 0x000000ffff9cd224 */ /* 0x000fc400078e0005 */
[----:B------:R-:W3:Y:S04]  /*35910*/  LDL R5, [R1+0x730] ;  /* 0x0007300001057983 */ /* 0x000ee80000100800 */
[----:B------:R0:W3:Y:S02]  /*35920*/  @!P6 LDG.E.U16 R153, desc[UR60][R154.64] ;  /* 0x0000003c9a99e981 */ /* 0x0000e4000c1e1500 */
[----:B0-----:R-:W-:Y:S02]  /*35930*/  PRMT R154, RZ, 0x7610, R154 ;  /* 0x00007610ff9a7816 */ /* 0x001fe4000000009a */
[----:B------:R-:W-:-:S04]  /*35940*/  PRMT R155, RZ, 0x7610, R155 ;  /* 0x00007610ff9b7816 */ /* 0x000fc8000000009b */
[----:B------:R2:W3:Y:S02]  /*35950*/  @!P5 LDG.E.U16 R154, desc[UR60][R156.64] ;  /* 0x0000003c9c9ad981 */ /* 0x0004e4000c1e1500 */
[----:B--2---:R-:W-:Y:S02]  /*35960*/  @!P6 IMAD.MOV.U32 R156, RZ, RZ, R15 ;  /* 0x000000ffff9ce224 */ /* 0x004fe400078e000f */
[----:B------:R-:W-:Y:S01]  /*35970*/  @!P6 IMAD.MOV.U32 R157, RZ, RZ, R158 ;  /* 0x000000ffff9de224 */ /* 0x000fe200078e009e */
[----:B------:R-:W2:Y:S01]  /*35980*/  LDL R15, [R1+0x728] ;  /* 0x00072800010f7983 */ /* 0x000ea20000100800 */
[----:B----4-:R-:W-:Y:S02]  /*35990*/  @!P5 IMAD.MOV.U32 R158, RZ, RZ, R6 ;  /* 0x000000ffff9ed224 */ /* 0x010fe400078e0006 */
[----:B------:R-:W-:Y:S01]  /*359a0*/  @!P5 IMAD.MOV.U32 R159, RZ, RZ, R11 ;  /* 0x000000ffff9fd224 */ /* 0x000fe200078e000b */
[----:B------:R-:W4:Y:S04]  /*359b0*/  LDL R6, [R1+0x1910] ;  /* 0x0019100001067983 */ /* 0x000f280000100800 */
[----:B------:R0:W4:Y:S04]  /*359c0*/  @!P6 LDG.E.U16 R155, desc[UR60][R156.64] ;  /* 0x0000003c9c9be981 */ /* 0x000128000c1e1500 */
[----:B------:R-:W4:Y:S01]  /*359d0*/  LDL R11, [R1+0x720] ;  /* 0x00072000010b7983 */ /* 0x000f220000100800 */
[----:B0-----:R-:W-:-:S02]  /*359e0*/  PRMT R156, RZ, 0x7610, R156 ;  /* 0x00007610ff9c7816 */ /* 0x001fc4000000009c */
[----:B------:R-:W-:-:S04]  /*359f0*/  PRMT R157, RZ, 0x7610, R157 ;  /* 0x00007610ff9d7816 */ /* 0x000fc8000000009d */
[----:B------:R0:W4:Y:S02]  /*35a00*/  @!P5 LDG.E.U16 R156, desc[UR60][R158.64] ;  /* 0x0000003c9e9cd981 */ /* 0x000124000c1e1500 */
[----:B0-----:R-:W-:Y:S02]  /*35a10*/  @!P6 IMAD.MOV.U32 R158, RZ, RZ, R10 ;  /* 0x000000ffff9ee224 */ /* 0x001fe400078e000a */
[----:B------:R-:W4:Y:S01]  /*35a20*/  LDL R10, [R1+0x190c] ;  /* 0x00190c00010a7983 */ /* 0x000f220000100800 */
[----:B------:R-:W-:Y:S02]  /*35a30*/  @!P6 IMAD.MOV.U32 R159, RZ, RZ, R160 ;  /* 0x000000ffff9fe224 */ /* 0x000fe400078e00a0 */
[----:B------:R-:W-:Y:S02]  /*35a40*/  @!P5 IMAD.MOV.U32 R160, RZ, RZ, R7 ;  /* 0x000000ffffa0d224 */ /* 0x000fe400078e0007 */
[----:B------:R-:W4:Y:S04]  /*35a50*/  LDL R7, [R1+0x1918] ;  /* 0x0019180001077983 */ /* 0x000f280000100800 */
[----:B------:R0:W4:Y:S01]  /*35a60*/  @!P6 LDG.E.U16 R157, desc[UR60][R158.64] ;  /* 0x0000003c9e9de981 */ /* 0x000122000c1e1500 */
[----:B------:R-:W-:-:S03]  /*35a70*/  @!P5 IMAD.MOV.U32 R161, RZ, RZ, R13 ;  /* 0x000000ffffa1d224 */ /* 0x000fc600078e000d */
[----:B------:R-:W4:Y:S01]  /*35a80*/  LDL R13, [R1+0x718] ;  /* 0x00071800010d7983 */ /* 0x000f220000100800 */
[----:B0-----:R-:W-:Y:S02]  /*35a90*/  PRMT R158, RZ, 0x7610, R158 ;  /* 0x00007610ff9e7816 */ /* 0x001fe4000000009e */
[----:B------:R-:W-:-:S04]  /*35aa0*/  PRMT R159, RZ, 0x7610, R159 ;  /* 0x00007610ff9f7816 */ /* 0x000fc8000000009f */
[----:B------:R0:W4:Y:S02]  /*35ab0*/  @!P5 LDG.E.U16 R158, desc[UR60][R160.64] ;  /* 0x0000003ca09ed981 */ /* 0x000124000c1e1500 */
[----:B0-----:R-:W-:Y:S02]  /*35ac0*/  @!P6 IMAD.MOV.U32 R160, RZ, RZ, R8 ;  /* 0x000000ffffa0e224 */ /* 0x001fe400078e0008 */
[----:B------:R-:W-:Y:S01]  /*35ad0*/  @!P6 IMAD.MOV.U32 R161, RZ, RZ, R14 ;  /* 0x000000ffffa1e224 */ /* 0x000fe200078e000e */
[----:B------:R-:W4:Y:S04]  /*35ae0*/  LDL R8, [R1+0x191c] ;  /* 0x00191c0001087983 */ /* 0x000f280000100800 */
[----:B------:R-:W4:Y:S04]  /*35af0*/  LDL R14, [R1+0x70c] ;  /* 0x00070c00010e7983 */ /* 0x000f280000100800 */
[----:B------:R0:W4:Y:S02]  /*35b00*/  @!P6 LDG.E.U16 R159, desc[UR60][R160.64] ;  /* 0x0000003ca09fe981 */ /* 0x000124000c1e1500 */
[----:B0-----:R-:W-:-:S06]  /*35b10*/  PRMT R160, RZ, 0x7610, R160 ;  /* 0x00007610ffa07816 */ /* 0x001fcc00000000a0 */
[----:B------:R3:W4:Y:S02]  /*35b20*/  @!P5 LDG.E.U16 R160, desc[UR60][R162.64] ;  /* 0x0000003ca2a0d981 */ /* 0x000724000c1e1500 */
[----:B---3--:R-:W-:Y:S02]  /*35b30*/  @!P6 IMAD.MOV.U32 R163, RZ, RZ, R12 ;  /* 0x000000ffffa3e224 */ /* 0x008fe400078e000c */
[----:B------:R-:W3:Y:S01]  /*35b40*/  LDL R12, [R1+0x704] ;  /* 0x00070400010c7983 */ /* 0x000ee20000100800 */
[----:B------:R-:W-:Y:S01]  /*35b50*/  PRMT R161, RZ, 0x7610, R161 ;  /* 0x00007610ffa17816 */ /* 0x000fe200000000a1 */
[----:B------:R-:W-:Y:S02]  /*35b60*/  @!P6 IMAD.MOV.U32 R162, RZ, RZ, R5 ;  /* 0x000000ffffa2e224 */ /* 0x000fe400078e0005 */
[----:B------:R-:W3:Y:S04]  /*35b70*/  LDL R5, [R1+0x1924] ;  /* 0x0019240001057983 */ /* 0x000ee80000100800 */
[----:B------:R0:W3:Y:S01]  /*35b80*/  @!P6 LDG.E.U16 R161, desc[UR60][R162.64] ;  /* 0x0000003ca2a1e981 */ /* 0x0000e2000c1e1500 */
[----:B------:R-:W-:Y:S01]  /*35b90*/  @!P5 IMAD.MOV.U32 R165, RZ, RZ, R164 ;  /* 0x000000ffffa5d224 */ /* 0x000fe200078e00a4 */
[----:B0-----:R-:W-:-:S02]  /*35ba0*/  PRMT R162, RZ, 0x7610, R162 ;  /* 0x00007610ffa27816 */ /* 0x001fc400000000a2 */
[----:B------:R-:W-:Y:S01]  /*35bb0*/  PRMT R163, RZ, 0x7610, R163 ;  /* 0x00007610ffa37816 */ /* 0x000fe200000000a3 */
[----:B------:R-:W-:Y:S02]  /*35bc0*/  @!P5 IMAD.MOV.U32 R167, RZ, RZ, R166 ;  /* 0x000000ffffa7d224 */ /* 0x000fe400078e00a6 */
[----:B--2---:R-:W-:Y:S02]  /*35bd0*/  @!P5 IMAD.MOV.U32 R164, RZ, RZ, R15 ;  /* 0x000000ffffa4d224 */ /* 0x004fe400078e000f */
[----:B------:R-:W2:Y:S04]  /*35be0*/  LDL R15, [R1+0x1930] ;  /* 0x00193000010f7983 */ /* 0x000ea80000100800 */
[----:B------:R4:W2:Y:S02]  /*35bf0*/  @!P5 LDG.E.U16 R162, desc[UR60][R164.64] ;  /* 0x0000003ca4a2d981 */ /* 0x0008a4000c1e1500 */
[----:B----4-:R-:W-:-:S02]  /*35c00*/  @!P6 IMAD.MOV.U32 R164, RZ, RZ, R6 ;  /* 0x000000ffffa4e224 */ /* 0x010fc400078e0006 */
        /* <DEDUP_REMOVED lines=33> */
[----:B------:R-:W2:Y:S04]  /*35e20*/  LDL R15, [R1+0x628] ;  /* 0x00062800010f7983 */ /* 0x000ea80000100800 */
[----:B------:R0:W2:Y:S01]  /*35e30*/  @!P6 LDG.E.U16 R169, desc[UR60][R170.64] ;  /* 0x0000003caaa9e981 */ /* 0x0000a2000c1e1500 */
[----:B----4-:R-:W-:-:S02]  /*35e40*/  @!P5 IMAD.MOV.U32 R172, RZ, RZ, R6 ;  /* 0x000000ffffacd224 */ /* 0x010fc400078e0006 */
[----:B------:R-:W-:Y:S01]  /*35e50*/  @!P5 IMAD.MOV.U32 R173, RZ, RZ, R11 ;  /* 0x000000ffffadd224 */ /* 0x000fe200078e000b */
[----:B------:R-:W4:Y:S01]  /*35e60*/  LDL R6, [R1+0x5b0] ;  /* 0x0005b00001067983 */ /* 0x000f220000100800 */
[----:B0-----:R-:W-:-:S03]  /*35e70*/  PRMT R170, RZ, 0x7610, R170 ;  /* 0x00007610ffaa7816 */ /* 0x001fc600000000aa */
[----:B------:R-:W4:Y:S01]  /*35e80*/  LDL R11, [R1+0x5ac] ;  /* 0x0005ac00010b7983 */ /* 0x000f220000100800 */
[----:B------:R-:W-:-:S03]  /*35e90*/  PRMT R171, RZ, 0x7610, R171 ;  /* 0x00007610ffab7816 */ /* 0x000fc600000000ab */
[----:B------:R0:W4:Y:S02]  /*35ea0*/  @!P5 LDG.E.U16 R170, desc[UR60][R172.64] ;  /* 0x0000003cacaad981 */ /* 0x000124000c1e1500 */
[----:B0-----:R-:W-:Y:S02]  /*35eb0*/  @!P6 IMAD.MOV.U32 R172, RZ, RZ, R10 ;  /* 0x000000fffface224 */ /* 0x001fe400078e000a */
[----:B------:R-:W4:Y:S01]  /*35ec0*/  LDL R10, [R1+0x5a8] ;  /* 0x0005a800010a7983 */ /* 0x000f220000100800 */
[----:B------:R-:W-:-:S05]  /*35ed0*/  @!P6 IMAD.MOV.U32 R173, RZ, RZ, R174 ;  /* 0x000000ffffade224 */ /* 0x000fca00078e00ae */
[----:B------:R0:W4:Y:S01]  /*35ee0*/  @!P6 LDG.E.U16 R171, desc[UR60][R172.64] ;  /* 0x0000003cacabe981 */ /* 0x000122000c1e1500 */
[----:B------:R-:W-:-:S03]  /*35ef0*/  @!P5 IMAD.MOV.U32 R174, RZ, RZ, R7 ;  /* 0x000000ffffaed224 */ /* 0x000fc600078e0007 */
[----:B------:R-:W4:Y:S01]  /*35f00*/  LDL R7, [R1+0x1940] ;  /* 0x0019400001077983 */ /* 0x000f220000100800 */
        /* <DEDUP_REMOVED lines=16> */
[----:B------:R-:W-:Y:S01]  /*36010*/  @!P6 IMAD.MOV.U32 R179, RZ, RZ, R178 ;  /* 0x000000ffffb3e224 */ /* 0x000fe200078e00b2 */
[----:B------:R-:W3:Y:S04]  /*36020*/  LDL R5, [R1+0x6e0] ;  /* 0x0006e00001057983 */ /* 0x000ee80000100800 */
[----:B------:R0:W3:Y:S02]  /*36030*/  @!P5 LDG.E.U16 R175, desc[UR60][R176.64] ;  /* 0x0000003cb0afd981 */ /* 0x0000e4000c1e1500 */
        /* <DEDUP_REMOVED lines=20> */
[----:B------:R0:W4:Y:S02]  /*36180*/  @!P6 LDG.E.U16 R179, desc[UR60][R180.64] ;  /* 0x0000003cb4b3e981 */ /* 0x000124000c1e1500 */
[----:B0-----:R-:W-:Y:S01]  /*36190*/  PRMT R180, RZ, 0x7610, R180 ;  /* 0x00007610ffb47816 */ /* 0x001fe200000000b4 */
[----:B------:R-:W-:Y:S02]  /*361a0*/  @!P5 IMAD.MOV.U32 R182, RZ, RZ, R8 ;  /* 0x000000ffffb6d224 */ /* 0x000fe400078e0008 */
[----:B------:R-:W-:Y:S01]  /*361b0*/  @!P5 IMAD.MOV.U32 R183, RZ, RZ, R14 ;  /* 0x000000ffffb7d224 */ /* 0x000fe200078e000e */
[----:B------:R-:W4:Y:S04]  /*361c0*/  LDL R8, [R1+0x620] ;  /* 0x0006200001087983 */ /* 0x000f280000100800 */
[----:B------:R-:W4:Y:S04]  /*361d0*/  LDL R14, [R1+0x61c] ;  /* 0x00061c00010e7983 */ /* 0x000f280000100800 */
[----:B------:R0:W4:Y:S02]  /*361e0*/  @!P5 LDG.E.U16 R180, desc[UR60][R182.64] ;  /* 0x0000003cb6b4d981 */ /* 0x000124000c1e1500 */
[----:B0-----:R-:W-:-:S02]  /*361f0*/  @!P6 IMAD.MOV.U32 R183, RZ, RZ, R185 ;  /* 0x000000ffffb7e224 */ /* 0x001fc400078e00b9 */
[----:B---3--:R-:W-:Y:S02]  /*36200*/  @!P5 IMAD.MOV.U32 R185, RZ, RZ, R12 ;  /* 0x000000ffffb9d224 */ /* 0x008fe400078e000c */
[----:B------:R-:W3:Y:S01]  /*36210*/  LDL R12, [R1+0x618] ;  /* 0x00061800010c7983 */ /* 0x000ee20000100800 */
[----:B------:R-:W-:Y:S01]  /*36220*/  PRMT R181, RZ, 0x7610, R181 ;  /* 0x00007610ffb57816 */ /* 0x000fe200000000b5 */
[----:B------:R-:W-:Y:S02]  /*36230*/  @!P6 IMAD.MOV.U32 R182, RZ, RZ, R184 ;  /* 0x000000ffffb6e224 */ /* 0x000fe400078e00b8 */
[----:B------:R-:W-:Y:S02]  /*36240*/  @!P5 IMAD.MOV.U32 R184, RZ, RZ, R5 ;  /* 0x000000ffffb8d224 */ /* 0x000fe400078e0005 */
[----:B------:R-:W3:Y:S04]  /*36250*/  LDL R5, [R1+0x5a0] ;  /* 0x0005a00001057983 */ /* 0x000ee80000100800 */
[----:B------:R0:W3:Y:S02]  /*36260*/  @!P6 LDG.E.U16 R181, desc[UR60][R182.64] ;  /* 0x0000003cb6b5e981 */ /* 0x0000e4000c1e1500 */
[----:B0-----:R-:W-:-:S02]  /*36270*/  PRMT R182, RZ, 0x7610, R182 ;  /* 0x00007610ffb67816 */ /* 0x001fc400000000b6 */
[----:B------:R-:W-:-:S04]  /*36280*/  PRMT R183, RZ, 0x7610, R183 ;  /* 0x00007610ffb77816 */ /* 0x000fc800000000b7 */
[----:B------:R2:W3:Y:S02]  /*36290*/  @!P5 LDG.E.U16 R182, desc[UR60][R184.64] ;  /* 0x0000003cb8b6d981 */ /* 0x0004e4000c1e1500 */
[----:B--2---:R-:W-:Y:S02]  /*362a0*/  @!P6 IMAD.MOV.U32 R185, RZ, RZ, R15 ;  /* 0x000000ffffb9e224 */ /* 0x004fe400078e000f */
[----:B------:R-:W2:Y:S01]  /*362b0*/  LDL R15, [R1+0x594] ;  /* 0x00059400010f7983 */ /* 0x000ea20000100800 */
[----:B----4-:R-:W-:-:S03]  /*362c0*/  @!P6 IMAD.MOV.U32 R184, RZ, RZ, R11 ;  /* 0x000000ffffb8e224 */ /* 0x010fc600078e000b */
[----:B------:R-:W4:Y:S04]  /*362d0*/  LDL R11, [R1+0x59c] ;  /* 0x00059c00010b7983 */ /* 0x000f280000100800 */
[----:B------:R0:W2:Y:S01]  /*362e0*/  @!P6 LDG.E.U16 R183, desc[UR60][R184.64] ;  /* 0x0000003cb8b7e981 */ /* 0x0000a2000c1e1500 */
[----:B------:R-:W-:-:S03]  /*362f0*/  @!P5 IMAD.MOV.U32 R186, RZ, RZ, R6 ;  /* 0x000000ffffbad224 */ /* 0x000fc600078e0006 */
[----:B------:R-:W2:Y:S01]  /*36300*/  LDL R6, [R1+0x6d0] ;  /* 0x0006d00001067983 */ /* 0x000ea20000100800 */
[----:B0-----:R-:W-:Y:S01]  /*36310*/  PRMT R184, RZ, 0x7610, R184 ;  /* 0x00007610ffb87816 */ /* 0x001fe200000000b8 */
[----:B------:R-:W-:Y:S02]  /*36320*/  @!P5 IMAD.MOV.U32 R187, RZ, RZ, R10 ;  /* 0x000000ffffbbd224 */ /* 0x000fe400078e000a */
[----:B------:R-:W2:Y:S04]  /*36330*/  LDL R10, [R1+0x598] ;  /* 0x00059800010a7983 */ /* 0x000ea80000100800 */
[----:B------:R0:W2:Y:S02]  /*36340*/  @!P5 LDG.E.U16 R184, desc[UR60][R186.64] ;  /* 0x0000003cbab8d981 */ /* 0x0000a4000c1e1500 */
[----:B0-----:R-:W-:-:S02]  /*36350*/  @!P6 IMAD.MOV.U32 R186, RZ, RZ, R7 ;  /* 0x000000ffffbae224 */ /* 0x001fc400078e0007 */
[----:B------:R-:W2:Y:S01]  /*36360*/  LDL R7, [R1+0x6cc] ;  /* 0x0006cc0001077983 */ /* 0x000ea20000100800 */
[----:B------:R-:W-:Y:S01]  /*36370*/  PRMT R185, RZ, 0x7610, R185 ;  /* 0x00007610ffb97816 */ /* 0x000fe200000000b9 */
[----:B------:R-:W-:Y:S02]  /*36380*/  @!P6 IMAD.MOV.U32 R187, RZ, RZ, R13 ;  /* 0x000000ffffbbe224 */ /* 0x000fe400078e000d */
[----:B------:R-:W2:Y:S04]  /*36390*/  LDL R13, [R1+0x6c8] ;  /* 0x0006c800010d7983 */ /* 0x000ea80000100800 */
[----:B------:R0:W2:Y:S02]  /*363a0*/  @!P6 LDG.E.U16 R185, desc[UR60][R186.64] ;  /* 0x0000003cbab9e981 */ /* 0x0000a4000c1e1500 */
[----:B0-----:R-:W-:Y:S01]  /*363b0*/  PRMT R186, RZ, 0x7610, R186 ;  /* 0x00007610ffba7816 */ /* 0x001fe200000000ba */
[----:B------:R-:W-:-:S02]  /*363c0*/  @!P5 IMAD.MOV.U32 R190, RZ, RZ, R8 ;  /* 0x000000ffffbed224 */ /* 0x000fc400078e0008 */
[----:B------:R-:W-:Y:S01]  /*363d0*/  @!P5 IMAD.MOV.U32 R191, RZ, RZ, R14 ;  /* 0x000000ffffbfd224 */ /* 0x000fe200078e000e */
[----:B------:R-:W-:Y:S01]  /*363e0*/  PRMT R187, RZ, 0x7610, R187 ;  /* 0x00007610ffbb7816 */ /* 0x000fe200000000bb */
[----:B------:R-:W2:Y:S04]  /*363f0*/  LDL R14, [R1+0x6c4] ;  /* 0x0006c400010e7983 */ /* 0x000ea80000100800 */
[----:B------:R3:W2:Y:S04]  /*36400*/  @!P5 LDG.E.U16 R186, desc[UR60][R190.64] ;  /* 0x0000003cbebad981 */ /* 0x0006a8000c1e1500 */
[----:B------:R-:W2:Y:S01]  /*36410*/  LDL R8, [R1+0x690] ;  /* 0x0006900001087983 */ /* 0x000ea20000100800 */
[----:B---3--:R-:W-:-:S03]  /*36420*/  @!P6 IMAD.MOV.U32 R190, RZ, RZ, R12 ;  /* 0x000000ffffbee224 */ /* 0x008fc600078e000c */
[----:B------:R-:W3:Y:S01]  /*36430*/  LDL R12, [R1+0x68c] ;  /* 0x00068c00010c7983 */ /* 0x000ee20000100800 */
[----:B------:R-:W-:-:S03]  /*36440*/  @!P6 IMAD.MOV.U32 R191, RZ, RZ, R215 ;  /* 0x000000ffffbfe224 */ /* 0x000fc600078e00d7 */
[----:B------:R-:W3:Y:S04]  /*36450*/  LDL R215, [R1+0x684] ;  /* 0x0006840001d77983 */ /* 0x000ee80000100800 */
[----:B------:R0:W3:Y:S02]  /*36460*/  @!P6 LDG.E.U16 R187, desc[UR60][R190.64] ;  /* 0x0000003cbebbe981 */ /* 0x0000e4000c1e1500 */
[----:B0-----:R-:W-:Y:S02]  /*36470*/  @!P5 IMAD.MOV.U32 R190, RZ, RZ, R5 ;  /* 0x000000ffffbed224 */ /* 0x001fe400078e0005 */
        /* <DEDUP_REMOVED lines=19> */
[----:B---3--:R-:W-:Y:S02]  /*365b0*/  @!P5 IMAD.MOV.U32 R191, RZ, RZ, R12 ;  /* 0x000000ffffbfd224 */ /* 0x008fe400078e000c */
        /* <DEDUP_REMOVED lines=9> */
[----:B0-----:R-:W-:Y:S02]  /*36650*/  @!P5 IMAD.MOV.U32 R190, RZ, RZ, R5 ;  /* 0x000000ffffbed224 */ /* 0x001fe400078e0005 */
[----:B------:R-:W4:Y:S01]  /*36660*/  LDL R5, [R1+0x670] ;  /* 0x0006700001057983 */ /* 0x000f220000100800 */
[----:B--2---:R-:W-:-:S03]  /*36670*/  @!P5 IMAD.MOV.U32 R191, RZ, RZ, R10 ;  /* 0x000000ffffbfd224 */ /* 0x004fc600078e000a */
        /* <DEDUP_REMOVED lines=8> */
[----:B------:R-:W-:Y:S01]  /*36700*/  @!P5 IMAD.MOV.U32 R191, RZ, RZ, R15 ;  /* 0x000000ffffbfd224 */ /* 0x000fe200078e000f */
[----:B------:R-:W2:Y:S04]  /*36710*/  LDL R13, [R1+0x660] ;  /* 0x00066000010d7983 */ /* 0x000ea80000100800 */
[----:B------:R-:W2:Y:S04]  /*36720*/  LDL R15, [R1+0x664] ;  /* 0x00066400010f7983 */ /* 0x000ea80000100800 */
[----:B------:R0:W2:Y:S02]  /*36730*/  @!P5 LDG.E.U16 R206, desc[UR60][R190.64] ;  /* 0x0000003cbeced981 */ /* 0x0000a4000c1e1500 */
[----:B0-----:R-:W-:-:S02]  /*36740*/  @!P6 IMAD.MOV.U32 R191, RZ, RZ, R14 ;  /* 0x000000ffffbfe224 */ /* 0x001fc400078e000e */
[----:B------:R-:W2:Y:S01]  /*36750*/  LDL R14, [R1+0x65c] ;  /* 0x00065c00010e7983 */ /* 0x000ea20000100800 */
[----:B---3--:R-:W-:-:S03]  /*36760*/  @!P6 IMAD.MOV.U32 R190, RZ, RZ, R12 ;  /* 0x000000ffffbee224 */ /* 0x008fc600078e000c */
[----:B------:R-:W3:Y:S04]  /*36770*/  LDL R12, [R1+0x654] ;  /* 0x00065400010c7983 */ /* 0x000ee80000100800 */
[----:B------:R0:W3:Y:S02]  /*36780*/  @!P6 LDG.E.U16 R208, desc[UR60][R190.64] ;  /* 0x0000003cbed0e981 */ /* 0x0000e4000c1e1500 */
[----:B0-----:R-:W-:Y:S02]  /*36790*/  @!P5 IMAD.MOV.U32 R190, RZ, RZ, R8 ;  /* 0x000000ffffbed224 */ /* 0x001fe400078e0008 */
[----:B------:R-:W3:Y:S01]  /*367a0*/  LDL R8, [R1+0x650] ;  /* 0x0006500001087983 */ /* 0x000ee20000100800 */
[----:B------:R-:W-:Y:S01]  /*367b0*/  PRMT R218, RZ, 0x7610, R218 ;  /* 0x00007610ffda7816 */ /* 0x000fe200000000da */
[----:B----4-:R-:W-:-:S02]  /*367c0*/  @!P5 IMAD.MOV.U32 R191, RZ, RZ, R11 ;  /* 0x000000ffffbfd224 */ /* 0x010fc400078e000b */
        /* <DEDUP_REMOVED lines=24> */
[----:B---3--:R-:W-:-:S03]  /*36950*/  @!P6 IMAD.MOV.U32 R191, RZ, RZ, R12 ;  /* 0x000000ffffbfe224 */ /* 0x008fc600078e000c */
[----:B------:R-:W3:Y:S01]  /*36960*/  LDL R12, [R1+0x580] ;  /* 0x00058000010c7983 */ /* 0x000ee20000100800 */
[----:B------:R-:W-:Y:S02]  /*36970*/  PRMT R224, RZ, 0x7610, R224 ;  /* 0x00007610ffe07816 */ /* 0x000fe400000000e0 */
[----:B------:R-:W-:Y:S02]  /*36980*/  PRMT R226, RZ, 0x7610, R226 ;  /* 0x00007610ffe27816 */ /* 0x000fe400000000e2 */
[----:B------:R-:W-:Y:S02]  /*36990*/  PRMT R228, RZ, 0x7610, R228 ;  /* 0x00007610ffe47816 */ /* 0x000fe400000000e4 */
[----:B------:R-:W-:Y:S02]  /*369a0*/  PRMT R230, RZ, 0x7610, R230 ;  /* 0x00007610ffe67816 */ /* 0x000fe400000000e6 */
        /* <DEDUP_REMOVED lines=25> */
[----:B------:R-:W-:-:S05]  /*36b40*/  @!P5 IMAD.MOV.U32 R191, RZ, RZ, R15 ;  /* 0x000000ffffbfd224 */ /* 0x000fca00078e000f */
[----:B------:R0:W2:Y:S02]  /*36b50*/  @!P5 LDG.E.U16 R230, desc[UR60][R190.64] ;  /* 0x0000003cbee6d981 */ /* 0x0000a4000c1e1500 */
[----:B0-----:R-:W-:Y:S02]  /*36b60*/  @!P5 IMAD.MOV.U32 R191, RZ, RZ, R4 ;  /* 0x000000ffffbfd224 */ /* 0x001fe400078e0004 */
[----:B---3--:R-:W-:Y:S02]  /*36b70*/  @!P5 IMAD.MOV.U32 R190, RZ, RZ, R12 ;  /* 0x000000ffffbed224 */ /* 0x008fe400078e000c */
[----:B------:R-:W3:Y:S04]  /*36b80*/  LDL R12, [R1+0x5c8] ;  /* 0x0005c800010c7983 */ /* 0x000ee80000100800 */
[----:B------:R0:W-:Y:S04]  /*36b90*/  STL [R1+0x1b88], R4 ;  /* 0x001b880401007387 */ /* 0x0001e80000100800 */
[----:B------:R1:W3:Y:S04]  /*36ba0*/  @!P5 LDG.E.U16 R232, desc[UR60][R190.64] ;  /* 0x0000003cbee8d981 */ /* 0x0002e8000c1e1500 */
[----:B0-----:R-:W3:Y:S01]  /*36bb0*/  LDL.LU R4, [R1+0x568] ;  /* 0x0005680001047983 */ /* 0x001ee20000300800 */
[----:B-1----:R-:W-:-:S03]  /*36bc0*/  @!P6 IMAD.MOV.U32 R191, RZ, RZ, R3 ;  /* 0x000000ffffbfe224 */ /* 0x002fc600078e0003 */
[----:B------:R0:W-:Y:S04]  /*36bd0*/  STL [R1+0x1b8c], R3 ;  /* 0x001b8c0301007387 */ /* 0x0001e80000100800 */
[----:B0-----:R-:W3:Y:S01]  /*36be0*/  LDL.LU R3, [R1+0x570] ;  /* 0x0005700001037983 */ /* 0x001ee20000300800 */
[----:B------:R-:W-:Y:S01]  /*36bf0*/  PRMT R234, RZ, 0x7610, R234 ;  /* 0x00007610ffea7816 */ /* 0x000fe200000000ea */
[----:B------:R-:W-:Y:S01]  /*36c00*/  @!P6 IMAD.MOV.U32 R190, RZ, RZ, R13 ;  /* 0x000000ffffbee224 */ /* 0x000fe200078e000d */
[----:B------:R-:W-:Y:S02]  /*36c10*/  PRMT R236, RZ, 0x7610, R236 ;  /* 0x00007610ffec7816 */ /* 0x000fe400000000ec */
[----:B------:R-:W-:Y:S02]  /*36c20*/  PRMT R238, RZ, 0x7610, R238 ;  /* 0x00007610ffee7816 */ /* 0x000fe400000000ee */
[----:B------:R-:W-:-:S02]  /*36c30*/  PRMT R240, RZ, 0x7610, R240 ;  /* 0x00007610fff07816 */ /* 0x000fc400000000f0 */
[----:B------:R-:W-:Y:S01]  /*36c40*/  PRMT R242, RZ, 0x7610, R242 ;  /* 0x00007610fff27816 */ /* 0x000fe200000000f2 */
[----:B------:R4:W3:Y:S04]  /*36c50*/  @!P6 LDG.E.U16 R234, desc[UR60][R190.64] ;  /* 0x0000003cbeeae981 */ /* 0x0008e8000c1e1500 */
[----:B------:R-:W3:Y:S01]  /*36c60*/  LDL.LU R13, [R1+0x4a4] ;  /* 0x0004a400010d7983 */ /* 0x000ee20000300800 */
[----:B----4-:R-:W-:Y:S01]  /*36c70*/  @!P6 IMAD.MOV.U32 R191, RZ, RZ, R11 ;  /* 0x000000ffffbfe224 */ /* 0x010fe200078e000b */
[----:B------:R-:W-:Y:S02]  /*36c80*/  PRMT R244, RZ, 0x7610, R244 ;  /* 0x00007610fff47816 */ /* 0x000fe400000000f4 */
[----:B------:R-:W4:Y:S01]  /*36c90*/  LDL.LU R11, [R1+0x470] ;  /* 0x00047000010b7983 */ /* 0x000f220000300800 */
[----:B--2---:R-:W-:-:S05]  /*36ca0*/  @!P6 IMAD.MOV.U32 R190, RZ, RZ, R10 ;  /* 0x000000ffffbee224 */ /* 0x004fca00078e000a */
[----:B------:R0:W2:Y:S02]  /*36cb0*/  @!P6 LDG.E.U16 R236, desc[UR60][R190.64] ;  /* 0x0000003cbeece981 */ /* 0x0000a4000c1e1500 */
[----:B0-----:R-:W-:Y:S02]  /*36cc0*/  @!P5 IMAD.MOV.U32 R190, RZ, RZ, R7 ;  /* 0x000000ffffbed224 */ /* 0x001fe400078e0007 */
[----:B------:R-:W-:-:S05]  /*36cd0*/  @!P5 IMAD.MOV.U32 R191, RZ, RZ, R8 ;  /* 0x000000ffffbfd224 */ /* 0x000fca00078e0008 */
[----:B------:R0:W2:Y:S02]  /*36ce0*/  @!P5 LDG.E.U16 R238, desc[UR60][R190.64] ;  /* 0x0000003cbeeed981 */ /* 0x0000a4000c1e1500 */
[----:B0-----:R-:W-:Y:S02]  /*36cf0*/  @!P6 IMAD.MOV.U32 R190, RZ, RZ, R5 ;  /* 0x000000ffffbee224 */ /* 0x001fe400078e0005 */
[----:B------:R-:W-:Y:S01]  /*36d00*/  @!P6 IMAD.MOV.U32 R191, RZ, RZ, R6 ;  /* 0x000000ffffbfe224 */ /* 0x000fe200078e0006 */
[----:B------:R-:W4:Y:S04]  /*36d10*/  LDL.LU R5, [R1+0x46c] ;  /* 0x00046c0001057983 */ /* 0x000f280000300800 */
[----:B------:R-:W2:Y:S04]  /*36d20*/  LDL.LU R7, [R1+0x438] ;  /* 0x0004380001077983 */ /* 0x000ea80000300800 */
[----:B------:R-:W2:Y:S04]  /*36d30*/  LDL.LU R6, [R1+0x434] ;  /* 0x0004340001067983 */ /* 0x000ea80000300800 */
[----:B------:R-:W2:Y:S04]  /*36d40*/  LDL.LU R15, [R1+0x400] ;  /* 0x00040000010f7983 */ /* 0x000ea80000300800 */
[----:B------:R0:W2:Y:S04]  /*36d50*/  @!P6 LDG.E.U16 R240, desc[UR60][R190.64] ;  /* 0x0000003cbef0e981 */ /* 0x0000a8000c1e1500 */
[----:B------:R-:W2:Y:S04]  /*36d60*/  LDL.LU R14, [R1+0x3fc] ;  /* 0x0003fc00010e7983 */ /* 0x000ea80000300800 */
[----:B------:R-:W2:Y:S04]  /*36d70*/  LDL.LU R8, [R1+0x3c8] ;  /* 0x0003c80001087983 */ /* 0x000ea80000300800 */
[----:B------:R-:W2:Y:S01]  /*36d80*/  LDL.LU R10, [R1+0x3c4] ;  /* 0x0003c400010a7983 */ /* 0x000ea20000300800 */
[----:B0-----:R-:W-:-:S02]  /*36d90*/  @!P5 IMAD.MOV.U32 R190, RZ, RZ, R217 ;  /* 0x000000ffffbed224 */ /* 0x001fc400078e00d9 */
[----:B------:R-:W-:-:S05]  /*36da0*/  @!P5 IMAD.MOV.U32 R191, RZ, RZ, R219 ;  /* 0x000000ffffbfd224 */ /* 0x000fca00078e00db */
[----:B------:R0:W2:Y:S01]  /*36db0*/  @!P5 LDG.E.U16 R242, desc[UR60][R190.64] ;  /* 0x0000003cbef2d981 */ /* 0x0000a2000c1e1500 */
[----:B------:R-:W-:-:S03]  /*36dc0*/  PRMT R246, RZ, 0x7610, R246 ;  /* 0x00007610fff67816 */ /* 0x000fc600000000f6 */
[----:B------:R1:W-:Y:S01]  /*36dd0*/  STL [R1+0x1b84], R0 ;  /* 0x001b840001007387 */ /* 0x0003e20000100800 */
[----:B0-----:R-:W-:Y:S02]  /*36de0*/  @!P6 IMAD.MOV.U32 R191, RZ, RZ, R215 ;  /* 0x000000ffffbfe224 */ /* 0x001fe400078e00d7 */
[----:B---3--:R-:W-:-:S05]  /*36df0*/  @!P6 IMAD.MOV.U32 R190, RZ, RZ, R12 ;  /* 0x000000ffffbee224 */ /* 0x008fca00078e000c */
[----:B------:R0:W3:Y:S02]  /*36e00*/  @!P6 LDG.E.U16 R244, desc[UR60][R190.64] ;  /* 0x0000003cbef4e981 */ /* 0x0000e4000c1e1500 */
[----:B0-----:R-:W-:Y:S02]  /*36e10*/  @!P5 IMAD.MOV.U32 R191, RZ, RZ, R0 ;  /* 0x000000ffffbfd224 */ /* 0x001fe400078e0000 */
[----:B-1----:R-:W4:Y:S01]  /*36e20*/  LDL.LU R0, [R1+0x560] ;  /* 0x0005600001007983 */ /* 0x002f220000300800 */
[----:B------:R-:W-:-:S03]  /*36e30*/  @!P5 IMAD.MOV.U32 R190, RZ, RZ, R3 ;  /* 0x000000ffffbed224 */ /* 0x000fc600078e0003 */
[----:B------:R0:W-:Y:S04]  /*36e40*/  STL [R1+0x1b80], R2 ;  /* 0x001b800201007387 */ /* 0x0001e80000100800 */
[----:B------:R1:W3:Y:S02]  /*36e50*/  @!P5 LDG.E.U16 R246, desc[UR60][R190.64] ;  /* 0x0000003cbef6d981 */ /* 0x0002e4000c1e1500 */
[----:B-1----:R-:W-:Y:S02]  /*36e60*/  @!P6 IMAD.MOV.U32 R191, RZ, RZ, R2 ;  /* 0x000000ffffbfe224 */ /* 0x002fe400078e0002 */
[----:B0-----:R-:W2:Y:S01]  /*36e70*/  LDL.LU R2, [R1+0x558] ;  /* 0x0005580001027983 */ /* 0x001ea20000300800 */
[----:B------:R-:W-:Y:S01]  /*36e80*/  PRMT R248, RZ, 0x7610, R248 ;  /* 0x00007610fff87816 */ /* 0x000fe200000000f8 */
[----:B------:R-:W-:Y:S01]  /*36e90*/  @!P6 IMAD.MOV.U32 R190, RZ, RZ, R4 ;  /* 0x000000ffffbee224 */ /* 0x000fe200078e0004 */
[----:B------:R-:W-:Y:S01]  /*36ea0*/  PRMT R250, RZ, 0x7610, R250 ;  /* 0x00007610fffa7816 */ /* 0x000fe200000000fa */
[----:B------:R-:W3:Y:S04]  /*36eb0*/  LDL.LU R215, [R1+0x390] ;  /* 0x0003900001d77983 */ /* 0x000ee80000300800 */
[----:B------:R0:W3:Y:S04]  /*36ec0*/  @!P6 LDG.E.U16 R248, desc[UR60][R190.64] ;  /* 0x0000003cbef8e981 */ /* 0x0000e8000c1e1500 */
[----:B------:R-:W3:Y:S04]  /*36ed0*/  LDL.LU R217, [R1+0x38c] ;  /* 0x00038c0001d97983 */ /* 0x000ee80000300800 */
[----:B------:R-:W3:Y:S04]  /*36ee0*/  LDL.LU R219, [R1+0x358] ;  /* 0x0003580001db7983 */ /* 0x000ee80000300800 */
[----:B------:R-:W3:Y:S01]  /*36ef0*/  LDL.LU R221, [R1+0x354] ;  /* 0x0003540001dd7983 */ /* 0x000ee20000300800 */
[----:B------:R-:W-:-:S03]  /*36f00*/  PRMT R252, RZ, 0x7610, R252 ;  /* 0x00007610fffc7816 */ /* 0x000fc600000000fc */
[----:B------:R-:W3:Y:S04]  /*36f10*/  LDL.LU R223, [R1+0x320] ;  /* 0x0003200001df7983 */ /* 0x000ee80000300800 */
[----:B------:R-:W3:Y:S04]  /*36f20*/  LDL.LU R225, [R1+0x31c] ;  /* 0x00031c0001e17983 */ /* 0x000ee80000300800 */
[----:B------:R-:W3:Y:S01]  /*36f30*/  LDL.LU R227, [R1+0x2e8] ;  /* 0x0002e80001e37983 */ /* 0x000ee20000300800 */
[----:B0-----:R-:W-:-:S03]  /*36f40*/  @!P5 IMAD.MOV.U32 R191, RZ, RZ, R17 ;  /* 0x000000ffffbfd224 */ /* 0x001fc600078e0011 */
[----:B------:R-:W3:Y:S04]  /*36f50*/  LDL.LU R229, [R1+0x2e4] ;  /* 0x0002e40001e57983 */ /* 0x000ee80000300800 */
[----:B------:R-:W3:Y:S04]  /*36f60*/  LDL.LU R231, [R1+0x2b0] ;  /* 0x0002b00001e77983 */ /* 0x000ee80000300800 */
[----:B------:R-:W3:Y:S04]  /*36f70*/  LDL.LU R233, [R1+0x2ac] ;  /* 0x0002ac0001e97983 */ /* 0x000ee80000300800 */
[----:B------:R-:W3:Y:S04]  /*36f80*/  LDL.LU R235, [R1+0x278] ;  /* 0x0002780001eb7983 */ /* 0x000ee80000300800 */
[----:B------:R-:W3:Y:S04]  /*36f90*/  LDL.LU R237, [R1+0x274] ;  /* 0x0002740001ed7983 */ /* 0x000ee80000300800 */
[----:B------:R-:W3:Y:S01]  /*36fa0*/  LDL.LU R239, [R1+0x240] ;  /* 0x0002400001ef7983 */ /* 0x000ee20000300800 */
[----:B----4-:R-:W-:-:S05]  /*36fb0*/  @!P5 IMAD.MOV.U32 R190, RZ, RZ, R0 ;  /* 0x000000ffffbed224 */ /* 0x010fca00078e0000 */
[----:B------:R0:W4:Y:S02]  /*36fc0*/  @!P5 LDG.E.U16 R250, desc[UR60][R190.64] ;  /* 0x0000003cbefad981 */ /* 0x000124000c1e1500 */
[----:B0-----:R-:W-:Y:S02]  /*36fd0*/  @!P6 IMAD.MOV.U32 R191, RZ, RZ, R16 ;  /* 0x000000ffffbfe224 */ /* 0x001fe400078e0010 */
[----:B--2---:R-:W-:-:S05]  /*36fe0*/  @!P6 IMAD.MOV.U32 R190, RZ, RZ, R2 ;  /* 0x000000ffffbee224 */ /* 0x004fca00078e0002 */
[----:B------:R-:W2:Y:S04]  /*36ff0*/  @!P6 LDG.E.U16 R252, desc[UR60][R190.64] ;  /* 0x0000003cbefce981 */ /* 0x000ea8000c1e1500 */
[----:B------:R-:W-:Y:S04]  /*37000*/  STS.U16 [R9+0x10c80], R13 ;  /* 0x010c800d09007388 */ /* 0x000fe80000000400 */
[----:B------:R0:W-:Y:S04]  /*37010*/  STS.U16 [R9+0x11080], R5 ;  /* 0x0110800509007388 */ /* 0x0001e80000000400 */
[----:B------:R1:W-:Y:S04]  /*37020*/  STS.U16 [R9+0x1480], R7 ;  /* 0x0014800709007388 */ /* 0x0003e80000000400 */
[----:B------:R1:W-:Y:S04]  /*37030*/  STS.U16 [R9+0x11c80], R10 ;  /* 0x011c800a09007388 */ /* 0x0003e80000000400 */
[----:B0-----:R-:W4:Y:S04]  /*37040*/  LDL.LU R5, [R1+0x23c] ;  /* 0x00023c0001057983 */ /* 0x001f280000300800 */
        /* <DEDUP_REMOVED lines=11> */
[----:B------:R0:W-:Y:S04]  /*37100*/  STS.U16 [R9+0x1080], R11 ;  /* 0x0010800b09007388 */ /* 0x0001e80000000400 */
[----:B------:R-:W2:Y:S04]  /*37110*/  LDL.LU R13, [R1+0xec] ;  /* 0x0000ec00010d7983 */ /* 0x000ea80000300800 */
[----:B------:R1:W-:Y:S04]  /*37120*/  STS.U16 [R9+0x11480], R6 ;  /* 0x0114800609007388 */ /* 0x0003e80000000400 */
[----:B------:R1:W-:Y:S04]  /*37130*/  STS.U16 [R9+0x1880], R15 ;  /* 0x0018800f09007388 */ /* 0x0003e80000000400 */
[----:B------:R1:W-:Y:S04]  /*37140*/  STS.U16 [R9+0x11880], R14 ;  /* 0x0118800e09007388 */ /* 0x0003e80000000400 */
[----:B------:R1:W-:Y:S04]  /*37150*/  STS.U16 [R9+0x1c80], R8 ;  /* 0x001c800809007388 */ /* 0x0003e80000000400 */
[----:B---3--:R3:W-:Y:S04]  /*37160*/  STS.U16 [R9+0x2080], R215 ;  /* 0x002080d709007388 */ /* 0x0087e80000000400 */
[----:B0-----:R-:W2:Y:S04]  /*37170*/  LDL.LU R11, [R1+0xb8] ;  /* 0x0000b800010b7983 */ /* 0x001ea80000300800 */
[----:B-1----:R-:W2:Y:S04]  /*37180*/  LDL.LU R6, [R1+0xb4] ;  /* 0x0000b40001067983 */ /* 0x002ea80000300800 */
[----:B------:R-:W2:Y:S04]  /*37190*/  LDL.LU R15, [R1+0x80] ;  /* 0x00008000010f7983 */ /* 0x000ea80000300800 */
[----:B------:R-:W2:Y:S04]  /*371a0*/  LDL.LU R14, [R1+0x7c] ;  /* 0x00007c00010e7983 */ /* 0x000ea80000300800 */
[----:B------:R-:W2:Y:S04]  /*371b0*/  LDL.LU R8, [R1+0x48] ;  /* 0x0000480001087983 */ /* 0x000ea80000300800 */
[----:B---3--:R-:W3:Y:S04]  /*371c0*/  LDL.LU R215, [R1+0x1c54] ;  /* 0x001c540001d77983 */ /* 0x008ee80000300800 */
[----:B------:R0:W-:Y:S04]  /*371d0*/  STS.U16 [R9+0x12080], R217 ;  /* 0x012080d909007388 */ /* 0x0001e80000000400 */
[----:B------:R1:W-:Y:S04]  /*371e0*/  STS.U16 [R9+0x2480], R219 ;  /* 0x002480db09007388 */ /* 0x0003e80000000400 */
[----:B------:R1:W-:Y:S04]  /*371f0*/  STS.U16 [R9+0x12480], R221 ;  /* 0x012480dd09007388 */ /* 0x0003e80000000400 */
[----:B------:R1:W-:Y:S04]  /*37200*/  STS.U16 [R9+0x2880], R223 ;  /* 0x002880df09007388 */ /* 0x0003e80000000400 */
[----:B------:R1:W-:Y:S04]  /*37210*/  STS.U16 [R9+0x12880], R225 ;  /* 0x012880e109007388 */ /* 0x0003e80000000400 */
[----:B------:R1:W-:Y:S04]  /*37220*/  STS.U16 [R9+0x2c80], R227 ;  /* 0x002c80e309007388 */ /* 0x0003e80000000400 */
[----:B0-----:R-:W3:Y:S04]  /*37230*/  LDL.LU R217, [R1+0x1c50] ;  /* 0x001c500001d97983 */ /* 0x001ee80000300800 */
[----:B-1----:R-:W3:Y:S04]  /*37240*/  LDL.LU R219, [R1+0x1c4c] ;  /* 0x001c4c0001db7983 */ /* 0x002ee80000300800 */
[----:B------:R-:W3:Y:S04]  /*37250*/  LDL.LU R221, [R1+0x1c48] ;  /* 0x001c480001dd7983 */ /* 0x000ee80000300800 */
[----:B------:R-:W3:Y:S04]  /*37260*/  LDL.LU R223, [R1+0x1c44] ;  /* 0x001c440001df7983 */ /* 0x000ee80000300800 */
[----:B------:R-:W3:Y:S04]  /*37270*/  LDL.LU R225, [R1+0x1c40] ;  /* 0x001c400001e17983 */ /* 0x000ee80000300800 */
[----:B------:R-:W3:Y:S04]  /*37280*/  LDL.LU R227, [R1+0x1c3c] ;  /* 0x001c3c0001e37983 */ /* 0x000ee80000300800 */
        /* <DEDUP_REMOVED lines=12> */
[----:B----4-:R0:W-:Y:S04]  /*37350*/  STS.U16 [R9+0x13880], R5 ;  /* 0x0138800509007388 */ /* 0x0101e80000000400 */
[----:B--2---:R1:W-:Y:S04]  /*37360*/  STS.U16 [R9+0x3c80], R7 ;  /* 0x003c800709007388 */ /* 0x0043e80000000400 */
[----:B------:R2:W-:Y:S04]  /*37370*/  STS.U16 [R9+0x13c80], R10 ;  /* 0x013c800a09007388 */ /* 0x0005e80000000400 */
[----:B0-----:R-:W4:Y:S04]  /*37380*/  LDL.LU R5, [R1+0x1c20] ;  /* 0x001c200001057983 */ /* 0x001f280000300800 */
[----:B-1----:R-:W3:Y:S04]  /*37390*/  LDL.LU R7, [R1+0x1c1c] ;  /* 0x001c1c0001077983 */ /* 0x002ee80000300800 */
[----:B--2---:R-:W2:Y:S04]  /*373a0*/  LDL.LU R10, [R1+0x1c18] ;  /* 0x001c1800010a7983 */ /* 0x004ea80000300800 */
        /* <DEDUP_REMOVED lines=14> */
[----:B--2---:R0:W-:Y:S04]  /*37490*/  STS.U16 [R9+0x15c80], R10 ;  /* 0x015c800a09007388 */ /* 0x0041e80000000400 */
[----:B0-----:R-:W2:Y:S04]  /*374a0*/  LDL.LU R10, [R1+0x1c14] ;  /* 0x001c1400010a7983 */ /* 0x001ea80000300800 */
        /* <DEDUP_REMOVED lines=11> */
[----:B----4-:R0:W-:Y:S04]  /*37560*/  STS.U16 [R9+0x16080], R5 ;  /* 0x0160800509007388 */ /* 0x0101e80000000400 */
[----:B------:R-:W4:Y:S04]  /*37570*/  LDL.LU R6, [R1+0x42c] ;  /* 0x00042c0001067983 */ /* 0x000f280000300800 */
[----:B---3--:R1:W-:Y:S04]  /*37580*/  STS.U16 [R9+0x6080], R7 ;  /* 0x0060800709007388 */ /* 0x0083e80000000400 */
[----:B------:R3:W-:Y:S04]  /*37590*/  STS.U16 [R9+0x5c80], R8 ;  /* 0x005c800809007388 */ /* 0x0007e80000000400 */
[----:B0-----:R-:W4:Y:S04]  /*375a0*/  LDL.LU R5, [R1+0x3f8] ;  /* 0x0003f80001057983 */ /* 0x001f280000300800 */
[----:B------:R-:W4:Y:S04]  /*375b0*/  LDL.LU R15, [R1+0x3f4] ;  /* 0x0003f400010f7983 */ /* 0x000f280000300800 */
[----:B-1----:R-:W4:Y:S04]  /*375c0*/  LDL.LU R7, [R1+0x3c0] ;  /* 0x0003c00001077983 */ /* 0x002f280000300800 */
[----:B------:R-:W4:Y:S04]  /*375d0*/  LDL.LU R14, [R1+0x3bc] ;  /* 0x0003bc00010e7983 */ /* 0x000f280000300800 */
[----:B---3--:R-:W3:Y:S04]  /*375e0*/  LDL.LU R8, [R1+0x388] ;  /* 0x0003880001087983 */ /* 0x008ee80000300800 */
        /* <DEDUP_REMOVED lines=15> */
[----:B------:R1:W-:Y:S04]  /*376e0*/  STS.U16 [R10+0x10500], R243 ;  /* 0x010500f30a007388 */ /* 0x0003e80000000400 */
[----:B------:R2:W-:Y:S04]  /*376f0*/  STS.U16 [R10+0x900], R245 ;  /* 0x000900f50a007388 */ /* 0x0005e80000000400 */
[----:B------:R2:W-:Y:S04]  /*37700*/  STS.U16 [R10+0x10900], R247 ;  /* 0x010900f70a007388 */ /* 0x0005e80000000400 */
[----:B------:R2:W-:Y:S04]  /*37710*/  STS.U16 [R10+0xd00], R249 ;  /* 0x000d00f90a007388 */ /* 0x0005e80000000400 */
[----:B------:R2:W-:Y:S04]  /*37720*/  STS.U16 [R10+0x10d00], R251 ;  /* 0x010d00fb0a007388 */ /* 0x0005e80000000400 */
[----:B0-----:R-:W3:Y:S04]  /*37730*/  LDL.LU R241, [R1+0x384] ;  /* 0x0003840001f17983 */ /* 0x001ee80000300800 */
[----:B-1----:R-:W3:Y:S04]  /*37740*/  LDL.LU R243, [R1+0x350] ;  /* 0x0003500001f37983 */ /* 0x002ee80000300800 */
[----:B--2---:R-:W2:Y:S04]  /*37750*/  LDL.LU R245, [R1+0x34c] ;  /* 0x00034c0001f57983 */ /* 0x004ea80000300800 */
[----:B------:R-:W2:Y:S04]  /*37760*/  LDL.LU R247, [R1+0x318] ;  /* 0x0003180001f77983 */ /* 0x000ea80000300800 */
[----:B------:R-:W2:Y:S04]  /*37770*/  LDL.LU R249, [R1+0x314] ;  /* 0x0003140001f97983 */ /* 0x000ea80000300800 */
[----:B------:R0:W-:Y:S04]  /*37780*/  STS.U16 [R10+0x1100], R12 ;  /* 0x0011000c0a007388 */ /* 0x0001e80000000400 */
[----:B------:R-:W2:Y:S04]  /*37790*/  LDL.LU R251, [R1+0x2e0] ;  /* 0x0002e00001fb7983 */ /* 0x000ea80000300800 */
[----:B------:R1:W-:Y:S04]  /*377a0*/  STS.U16 [R10+0x11100], R13 ;  /* 0x0111000d0a007388 */ /* 0x0003e80000000400 */
[----:B------:R4:W-:Y:S04]  /*377b0*/  STS.U16 [R10+0x1500], R11 ;  /* 0x0015000b0a007388 */ /* 0x0009e80000000400 */
[----:B0-----:R-:W2:Y:S04]  /*377c0*/  LDL.LU R12, [R1+0x2dc] ;  /* 0x0002dc00010c7983 */ /* 0x001ea80000300800 */
[----:B-1----:R-:W2:Y:S04]  /*377d0*/  LDL.LU R13, [R1+0x2a8] ;  /* 0x0002a800010d7983 */ /* 0x002ea80000300800 */
[----:B----4-:R-:W4:Y:S04]  /*377e0*/  LDL.LU R11, [R1+0x2a4] ;  /* 0x0002a400010b7983 */ /* 0x010f280000300800 */
[----:B------:R0:W-:Y:S04]  /*377f0*/  STS.U16 [R10+0x11500], R6 ;  /* 0x011500060a007388 */ /* 0x0001e80000000400 */
[----:B------:R1:W-:Y:S04]  /*37800*/  STS.U16 [R10+0x1900], R5 ;  /* 0x001900050a007388 */ /* 0x0003e80000000400 */
[----:B------:R1:W-:Y:S04]  /*37810*/  STS.U16 [R10+0x11900], R15 ;  /* 0x0119000f0a007388 */ /* 0x0003e80000000400 */
[----:B------:R1:W-:Y:S04]  /*37820*/  STS.U16 [R10+0x1d00], R7 ;  /* 0x001d00070a007388 */ /* 0x0003e80000000400 */
[----:B------:R1:W-:Y:S04]  /*37830*/  STS.U16 [R10+0x11d00], R14 ;  /* 0x011d000e0a007388 */ /* 0x0003e80000000400 */
[----:B---3--:R3:W-:Y:S04]  /*37840*/  STS.U16 [R10+0x2100], R8 ;  /* 0x002100080a007388 */ /* 0x0087e80000000400 */
[----:B0-----:R-:W4:Y:S04]  /*37850*/  LDL.LU R6, [R1+0x270] ;  /* 0x0002700001067983 */ /* 0x001f280000300800 */
[----:B-1----:R-:W4:Y:S04]  /*37860*/  LDL.LU R5, [R1+0x26c] ;  /* 0x00026c0001057983 */ /* 0x002f280000300800 */
[----:B------:R-:W4:Y:S04]  /*37870*/  LDL.LU R15, [R1+0x238] ;  /* 0x00023800010f7983 */ /* 0x000f280000300800 */
[----:B------:R-:W4:Y:S04]  /*37880*/  LDL.LU R7, [R1+0x234] ;  /* 0x0002340001077983 */ /* 0x000f280000300800 */
[----:B------:R-:W4:Y:S04]  /*37890*/  LDL.LU R14, [R1+0x200] ;  /* 0x00020000010e7983 */ /* 0x000f280000300800 */
[----:B---3--:R-:W3:Y:S04]  /*378a0*/  LDL.LU R8, [R1+0x1fc] ;  /* 0x0001fc0001087983 */ /* 0x008ee80000300800 */
        /* <DEDUP_REMOVED lines=13> */
[----:B------:R0:W-:Y:S04]  /*37980*/  STS.U16 [R10+0x100], R190 ;  /* 0x000100be0a007388 */ /* 0x0001e80000000400 */
[----:B------:R-:W3:Y:S04]  /*37990*/  LDL.LU R233, [R1+0x74] ;  /* 0x0000740001e97983 */ /* 0x000ee80000300800 */
[----:B------:R1:W-:Y:S04]  /*379a0*/  STS.U16 [R10+0x10100], R191 ;  /* 0x010100bf0a007388 */ /* 0x0003e80000000400 */
[----:B0-----:R-:W3:Y:S04]  /*379b0*/  LDL.LU R190, [R1+0x40] ;  /* 0x0000400001be7983 */ /* 0x001ee80000300800 */
[----:B-1----:R-:W3:Y:S04]  /*379c0*/  LDL.LU R191, [R1+0x3c] ;  /* 0x00003c0001bf7983 */ /* 0x002ee80000300800 */
[----:B------:R0:W-:Y:S04]  /*379d0*/  STS.U16 [R10+0x12100], R241 ;  /* 0x012100f10a007388 */ /* 0x0001e80000000400 */
[----:B------:R1:W-:Y:S04]  /*379e0*/  STS.U16 [R10+0x2500], R243 ;  /* 0x002500f30a007388 */ /* 0x0003e80000000400 */
[----:B--2---:R2:W-:Y:S04]  /*379f0*/  STS.U16 [R10+0x12500], R245 ;  /* 0x012500f50a007388 */ /* 0x0045e80000000400 */
        /* <DEDUP_REMOVED lines=8> */
[----:B------:R-:W2:Y:S04]  /*37a80*/  LDL.LU R251, [R1+0x1bfc] ;  /* 0x001bfc0001fb7983 */ /* 0x000ea80000300800 */
[----:B------:R0:W-:Y:S04]  /*37a90*/  STS.U16 [R10+0x12d00], R12 ;  /* 0x012d000c0a007388 */ /* 0x0001e80000000400 */
[----:B------:R1:W-:Y:S04]  /*37aa0*/  STS.U16 [R10+0x3100], R13 ;  /* 0x0031000d0a007388 */ /* 0x0003e80000000400 */
[----:B----4-:R4:W-:Y:S04]  /*37ab0*/  STS.U16 [R10+0x13100], R11 ;  /* 0x0131000b0a007388 */ /* 0x0109e80000000400 */
        /* <DEDUP_REMOVED lines=48> */
[----:B--2---:R0:W-:Y:S04]  /*37dc0*/  STS.U16 [R10+0x16100], R13 ;  /* 0x0161000d0a007388 */ /* 0x0041e80000000400 */
[----:B------:R-:W2:Y:S04]  /*37dd0*/  LDL.LU R191, [R1+0x3b4] ;  /* 0x0003b40001bf7983 */ /* 0x000ea80000300800 */
        /* <DEDUP_REMOVED lines=16> */
[----:B---3--:R-:W-:Y:S04]  /*37ee0*/  STS.U16 [R11+0x10180], R177 ;  /* 0x010180b10b007388 */ /* 0x008fe80000000400 */
[----:B------:R-:W-:Y:S04]  /*37ef0*/  STS.U16 [R11+0x580], R176 ;  /* 0x000580b00b007388 */ /* 0x000fe80000000400 */
[----:B------:R-:W-:Y:S04]  /*37f00*/  STS.U16 [R11+0x10580], R175 ;  /* 0x010580af0b007388 */ /* 0x000fe80000000400 */
[----:B------:R-:W-:Y:S04]  /*37f10*/  STS.U16 [R11+0x980], R174 ;  /* 0x000980ae0b007388 */ /* 0x000fe80000000400 */
[----:B------:R-:W-:Y:S04]  /*37f20*/  STS.U16 [R11+0x10980], R173 ;  /* 0x010980ad0b007388 */ /* 0x000fe80000000400 */
[----:B--2---:R0:W-:Y:S04]  /*37f30*/  STS.U16 [R11+0x2180], R13 ;  /* 0x0021800d0b007388 */ /* 0x0041e80000000400 */
[----:B0-----:R-:W2:Y:S04]  /*37f40*/  LDL.LU R13, [R1+0x37c] ;  /* 0x00037c00010d7983 */ /* 0x001ea80000300800 */
[----:B------:R-:W3:Y:S04]  /*37f50*/  LDL.LU R192, [R1+0x348] ;  /* 0x0003480001c07983 */ /* 0x000ee80000300800 */
        /* <DEDUP_REMOVED lines=13> */
[----:B------:R-:W3:Y:S04]  /*38030*/  LDL.LU R178, [R1+0x1c0] ;  /* 0x0001c00001b27983 */ /* 0x000ee80000300800 */
[----:B------:R-:W4:Y:S04]  /*38040*/  LDL.LU R177, [R1+0x1bc] ;  /* 0x0001bc0001b17983 */ /* 0x000f280000300800 */
[----:B------:R-:W4:Y:S04]  /*38050*/  LDL.LU R176, [R1+0x188] ;  /* 0x0001880001b07983 */ /* 0x000f280000300800 */
[----:B------:R-:W4:Y:S04]  /*38060*/  LDL.LU R175, [R1+0x184] ;  /* 0x0001840001af7983 */ /* 0x000f280000300800 */
[----:B------:R-:W4:Y:S04]  /*38070*/  LDL.LU R174, [R1+0x150] ;  /* 0x0001500001ae7983 */ /* 0x000f280000300800 */
[----:B------:R0:W-:Y:S04]  /*38080*/  STS.U16 [R11+0xd80], R167 ;  /* 0x000d80a70b007388 */ /* 0x0001e80000000400 */
[----:B------:R-:W4:Y:S04]  /*38090*/  LDL.LU R173, [R1+0x14c] ;  /* 0x00014c0001ad7983 */ /* 0x000f280000300800 */
[----:B------:R1:W-:Y:S04]  /*380a0*/  STS.U16 [R11+0x10d80], R166 ;  /* 0x010d80a60b007388 */ /* 0x0003e80000000400 */
[----:B------:R1:W-:Y:S04]  /*380b0*/  STS.U16 [R11+0x1180], R153 ;  /* 0x001180990b007388 */ /* 0x0003e80000000400 */
[----:B------:R1:W-:Y:S04]  /*380c0*/  STS.U16 [R11+0x11180], R152 ;  /* 0x011180980b007388 */ /* 0x0003e80000000400 */
[----:B------:R1:W-:Y:S04]  /*380d0*/  STS.U16 [R11+0x1580], R203 ;  /* 0x001580cb0b007388 */ /* 0x0003e80000000400 */
[----:B------:R1:W-:Y:S04]  /*380e0*/  STS.U16 [R11+0x11580], R205 ;  /* 0x011580cd0b007388 */ /* 0x0003e80000000400 */
[----:B0-----:R-:W4:Y:S04]  /*380f0*/  LDL.LU R167, [R1+0x118] ;  /* 0x0001180001a77983 */ /* 0x001f280000300800 */
[----:B-1----:R-:W4:Y:S04]  /*38100*/  LDL.LU R166, [R1+0x114] ;  /* 0x0001140001a67983 */ /* 0x002f280000300800 */
        /* <DEDUP_REMOVED lines=8> */
[----:B0-----:R-:W4:Y:S04]  /*38190*/  LDL.LU R231, [R1+0x70] ;  /* 0x0000700001e77983 */ /* 0x001f280000300800 */
[----:B-1----:R-:W4:Y:S04]  /*381a0*/  LDL.LU R233, [R1+0x6c] ;  /* 0x00006c0001e97983 */ /* 0x002f280000300800 */
[----:B------:R-:W4:Y:S04]  /*381b0*/  LDL.LU R190, [R1+0x38] ;  /* 0x0000380001be7983 */ /* 0x000f280000300800 */
[----:B------:R-:W4:Y:S04]  /*381c0*/  LDL.LU R191, [R1+0x34] ;  /* 0x0000340001bf7983 */ /* 0x000f280000300800 */
[----:B------:R-:W-:Y:S04]  /*381d0*/  STS.U16 [R11+0x6180], R12 ;  /* 0x0061800c0b007388 */ /* 0x000fe80000000400 */
[----:B--2---:R0:W-:Y:S04]  /*381e0*/  STS.U16 [R11+0x12180], R13 ;  /* 0x0121800d0b007388 */ /* 0x0041e80000000400 */
[----:B0-----:R-:W2:Y:S04]  /*381f0*/  LDL.LU R13, [R1+0x1bd0] ;  /* 0x001bd000010d7983 */ /* 0x001ea80000300800 */
[----:B------:R-:W2:Y:S04]  /*38200*/  LDL.LU R12, [R1+0x1bcc] ;  /* 0x001bcc00010c7983 */ /* 0x000ea80000300800 */
[----:B---3--:R0:W-:Y:S04]  /*38210*/  STS.U16 [R11+0x4180], R178 ;  /* 0x004180b20b007388 */ /* 0x0081e80000000400 */
[----:B----4-:R1:W-:Y:S04]  /*38220*/  STS.U16 [R11+0x14180], R177 ;  /* 0x014180b10b007388 */ /* 0x0103e80000000400 */
[----:B------:R3:W-:Y:S04]  /*38230*/  STS.U16 [R11+0x4580], R176 ;  /* 0x004580b00b007388 */ /* 0x0007e80000000400 */
[----:B------:R4:W-:Y:S04]  /*38240*/  STS.U16 [R11+0x14580], R175 ;  /* 0x014580af0b007388 */ /* 0x0009e80000000400 */
[----:B------:R4:W-:Y:S04]  /*38250*/  STS.U16 [R11+0x4980], R174 ;  /* 0x004980ae0b007388 */ /* 0x0009e80000000400 */
[----:B------:R4:W-:Y:S04]  /*38260*/  STS.U16 [R11+0x14980], R173 ;  /* 0x014980ad0b007388 */ /* 0x0009e80000000400 */
[----:B0-----:R-:W2:Y:S04]  /*38270*/  LDL.LU R178, [R1+0x524] ;  /* 0x0005240001b27983 */ /* 0x001ea80000300800 */
[----:B-1----:R-:W2:Y:S04]  /*38280*/  LDL.LU R177, [R1+0x520] ;  /* 0x0005200001b17983 */ /* 0x002ea80000300800 */
[----:B---3--:R-:W3:Y:S04]  /*38290*/  LDL.LU R176, [R1+0x4f4] ;  /* 0x0004f40001b07983 */ /* 0x008ee80000300800 */
[----:B----4-:R-:W4:Y:S04]  /*382a0*/  LDL.LU R175, [R1+0x4f0] ;  /* 0x0004f00001af7983 */ /* 0x010f280000300800 */
        /* <DEDUP_REMOVED lines=22> */
[----:B------:R0:W-:Y:S04]  /*38410*/  STS.U16 [R11+0x16180], R251 ;  /* 0x016180fb0b007388 */ /* 0x0001e80000000400 */
        /* <DEDUP_REMOVED lines=26> */
[----:B------:R-:W-:Y:S04]  /*385c0*/  STS.U16 [R11+0x6580], R225 ;  /* 0x006580e10b007388 */ /* 0x000fe80000000400 */
[----:B------:R-:W-:Y:S04]  /*385d0*/  STS.U16 [R11+0x16580], R223 ;  /* 0x016580df0b007388 */ /* 0x000fe80000000400 */
[----:B------:R-:W-:Y:S04]  /*385e0*/  STS.U16 [R11+0x6980], R197 ;  /* 0x006980c50b007388 */ /* 0x000fe80000000400 */
[----:B------:R-:W-:Y:S04]  /*385f0*/  STS.U16 [R11+0x16980], R195 ;  /* 0x016980c30b007388 */ /* 0x000fe80000000400 */
[----:B0-----:R-:W4:Y:S04]  /*38600*/  LDL.LU R201, [R1+0x228] ;  /* 0x0002280001c97983 */ /* 0x001f280000300800 */
        /* <DEDUP_REMOVED lines=10> */
[----:B-1----:R-:W4:Y:S04]  /*386b0*/  LDL.LU R227, [R1+0x224] ;  /* 0x0002240001e37983 */ /* 0x002f280000300800 */
[----:B------:R-:W4:Y:S04]  /*386c0*/  LDL.LU R229, [R1+0x1f0] ;  /* 0x0001f00001e57983 */ /* 0x000f280000300800 */
[----:B--2---:R0:W-:Y:S04]  /*386d0*/  STS.U16 [R12+0x200], R178 ;  /* 0x000200b20c007388 */ /* 0x0041e80000000400 */
[----:B------:R1:W-:Y:S04]  /*386e0*/  STS.U16 [R12+0x10200], R177 ;  /* 0x010200b10c007388 */ /* 0x0003e80000000400 */
[----:B---3--:R2:W-:Y:S04]  /*386f0*/  STS.U16 [R12+0x600], R176 ;  /* 0x000600b00c007388 */ /* 0x0085e80000000400 */
[----:B----4-:R3:W-:Y:S04]  /*38700*/  STS.U16 [R12+0x10600], R175 ;  /* 0x010600af0c007388 */ /* 0x0107e80000000400 */
[----:B------:R4:W-:Y:S04]  /*38710*/  STS.U16 [R12+0xa00], R174 ;  /* 0x000a00ae0c007388 */ /* 0x0009e80000000400 */
[----:B------:R4:W-:Y:S04]  /*38720*/  STS.U16 [R12+0x10a00], R173 ;  /* 0x010a00ad0c007388 */ /* 0x0009e80000000400 */
[----:B0-----:R-:W4:Y:S04]  /*38730*/  LDL.LU R178, [R1+0x1ec] ;  /* 0x0001ec0001b27983 */ /* 0x001f280000300800 */
[----:B-1----:R-:W4:Y:S04]  /*38740*/  LDL.LU R177, [R1+0x1b8] ;  /* 0x0001b80001b17983 */ /* 0x002f280000300800 */
[----:B--2---:R-:W2:Y:S04]  /*38750*/  LDL.LU R176, [R1+0x1b4] ;  /* 0x0001b40001b07983 */ /* 0x004ea80000300800 */
[----:B---3--:R-:W3:Y:S04]  /*38760*/  LDL.LU R175, [R1+0x180] ;  /* 0x0001800001af7983 */ /* 0x008ee80000300800 */
[----:B----4-:R-:W4:Y:S04]  /*38770*/  LDL.LU R174, [R1+0x17c] ;  /* 0x00017c0001ae7983 */ /* 0x010f280000300800 */
        /* <DEDUP_REMOVED lines=22> */
[----:B------:R0:W-:Y:S04]  /*388e0*/  STS.U16 [R12+0x15e00], R13 ;  /* 0x015e000d0c007388 */ /* 0x0001e80000000400 */
[----:B0-----:R-:W4:Y:S04]  /*388f0*/  LDL.LU R13, [R1+0x1bc8] ;  /* 0x001bc800010d7983 */ /* 0x001f280000300800 */
[----:B------:R0:W-:Y:S04]  /*38900*/  STS.U16 [R12+0x4200], R177 ;  /* 0x004200b10c007388 */ /* 0x0001e80000000400 */
[----:B--2---:R1:W-:Y:S04]  /*38910*/  STS.U16 [R12+0x14200], R176 ;  /* 0x014200b00c007388 */ /* 0x0043e80000000400 */
[----:B---3--:R2:W-:Y:S04]  /*38920*/  STS.U16 [R12+0x4600], R175 ;  /* 0x004600af0c007388 */ /* 0x0085e80000000400 */
[----:B----4-:R3:W-:Y:S04]  /*38930*/  STS.U16 [R12+0x14600], R174 ;  /* 0x014600ae0c007388 */ /* 0x0107e80000000400 */
[----:B------:R4:W-:Y:S04]  /*38940*/  STS.U16 [R12+0x4a00], R173 ;  /* 0x004a00ad0c007388 */ /* 0x0009e80000000400 */
[----:B0-----:R-:W4:Y:S04]  /*38950*/  LDL.LU R177, [R1+0x51c] ;  /* 0x00051c0001b17983 */ /* 0x001f280000300800 */
[----:B-1----:R-:W4:Y:S04]  /*38960*/  LDL.LU R176, [R1+0x518] ;  /* 0x0005180001b07983 */ /* 0x002f280000300800 */
[----:B--2---:R-:W2:Y:S04]  /*38970*/  LDL.LU R175, [R1+0x4ec] ;  /* 0x0004ec0001af7983 */ /* 0x004ea80000300800 */
[----:B---3--:R-:W3:Y:S04]  /*38980*/  LDL.LU R174, [R1+0x4e8] ;  /* 0x0004e80001ae7983 */ /* 0x008ee80000300800 */
[----:B------:R0:W-:Y:S04]  /*38990*/  STS.U16 [R12+0x14a00], R167 ;  /* 0x014a00a70c007388 */ /* 0x0001e80000000400 */
[----:B----4-:R-:W4:Y:S04]  /*389a0*/  LDL.LU R173, [R1+0x4bc] ;  /* 0x0004bc0001ad7983 */ /* 0x010f280000300800 */
        /* <DEDUP_REMOVED lines=66> */
[----:B------:R0:W-:Y:S04]  /*38dd0*/  STS.U16 [R13+0x280], R177 ;  /* 0x000280b10d007388 */ /* 0x0001e80000000400 */
[----:B------:R1:W-:Y:S04]  /*38de0*/  STS.U16 [R13+0x10280], R176 ;  /* 0x010280b00d007388 */ /* 0x0003e80000000400 */
[----:B--2---:R2:W-:Y:S04]  /*38df0*/  STS.U16 [R13+0x680], R175 ;  /* 0x000680af0d007388 */ /* 0x0045e80000000400 */
[----:B---3--:R3:W-:Y:S04]  /*38e00*/  STS.U16 [R13+0x10680], R174 ;  /* 0x010680ae0d007388 */ /* 0x0087e80000000400 */
[----:B----4-:R4:W-:Y:S04]  /*38e10*/  STS.U16 [R13+0xa80], R173 ;  /* 0x000a80ad0d007388 */ /* 0x0109e80000000400 */
        /* <DEDUP_REMOVED lines=27> */
[----:B0-----:R-:W4:Y:S04]  /*38fd0*/  LDL.LU R8, [R1+0x1bc4] ;  /* 0x001bc40001087983 */ /* 0x001f280000300800 */
[----:B-1----:R-:W4:Y:S04]  /*38fe0*/  LDL.LU R14, [R1+0x1bc0] ;  /* 0x001bc000010e7983 */ /* 0x002f280000300800 */
        /* <DEDUP_REMOVED lines=58> */
[----:B------:R-:W-:Y:S04]  /*39390*/  STS.U16 [R13+0x6280], R245 ;  /* 0x006280f50d007388 */ /* 0x000fe80000000400 */
[----:B------:R-:W-:Y:S04]  /*393a0*/  STS.U16 [R13+0x16280], R243 ;  /* 0x016280f30d007388 */ /* 0x000fe80000000400 */
[----:B------:R-:W-:Y:S04]  /*393b0*/  STS.U16 [R13+0x6680], R217 ;  /* 0x006680d90d007388 */ /* 0x000fe80000000400 */
        /* <DEDUP_REMOVED lines=15> */
[----:B------:R-:W4:Y:S04]  /*394b0*/  LDL.LU R229, [R1+0x214] ;  /* 0x0002140001e57983 */ /* 0x000f280000300800 */
        /* <DEDUP_REMOVED lines=47> */
[----:B---3--:R1:W-:Y:S04]  /*397b0*/  STS.U16 [R14+0x4700], R174 ;  /* 0x004700ae0e007388 */ /* 0x0083e80000000400 */
[----:B----4-:R2:W-:Y:S04]  /*397c0*/  STS.U16 [R14+0x14700], R173 ;  /* 0x014700ad0e007388 */ /* 0x0105e80000000400 */
[----:B0-----:R-:W3:Y:S04]  /*397d0*/  LDL.LU R175, [R1+0x50c] ;  /* 0x00050c0001af7983 */ /* 0x001ee80000300800 */
[----:B-1----:R-:W4:Y:S04]  /*397e0*/  LDL.LU R174, [R1+0x508] ;  /* 0x0005080001ae7983 */ /* 0x002f280000300800 */
[----:B------:R0:W-:Y:S04]  /*397f0*/  STS.U16 [R14+0x4b00], R167 ;  /* 0x004b00a70e007388 */ /* 0x0001e80000000400 */
[----:B--2---:R-:W2:Y:S04]  /*39800*/  LDL.LU R173, [R1+0x4dc] ;  /* 0x0004dc0001ad7983 */ /* 0x004ea80000300800 */
[----:B------:R1:W-:Y:S04]  /*39810*/  STS.U16 [R14+0x14b00], R166 ;  /* 0x014b00a60e007388 */ /* 0x0003e80000000400 */
[----:B------:R1:W-:Y:S04]  /*39820*/  STS.U16 [R14+0x4f00], R153 ;  /* 0x004f00990e007388 */ /* 0x0003e80000000400 */
[----:B------:R1:W-:Y:S04]  /*39830*/  STS.U16 [R14+0x14f00], R152 ;  /* 0x014f00980e007388 */ /* 0x0003e80000000400 */
[----:B------:R1:W-:Y:S04]  /*39840*/  STS.U16 [R14+0x5300], R203 ;  /* 0x005300cb0e007388 */ /* 0x0003e80000000400 */
[----:B------:R1:W-:Y:S04]  /*39850*/  STS.U16 [R14+0x15300], R205 ;  /* 0x015300cd0e007388 */ /* 0x0003e80000000400 */
[----:B0-----:R-:W2:Y:S04]  /*39860*/  LDL.LU R167, [R1+0x4d8] ;  /* 0x0004d80001a77983 */ /* 0x001ea80000300800 */
[----:B-1----:R-:W2:Y:S04]  /*39870*/  LDL.LU R166, [R1+0x4ac] ;  /* 0x0004ac0001a67983 */ /* 0x002ea80000300800 */
        /* <DEDUP_REMOVED lines=13> */
[----:B------:R-:W3:Y:S04]  /*39950*/  LDL.LU R15, [R1+0x1bb8] ;  /* 0x001bb800010f7983 */ /* 0x000ee80000300800 */
        /* <DEDUP_REMOVED lines=14> */
[----:B------:R1:W-:Y:S04]  /*39a40*/  STS.U16 [R14+0x13b00], R229 ;  /* 0x013b00e50e007388 */ /* 0x0003e80000000400 */
[----:B------:R1:W-:Y:S04]  /*39a50*/  STS.U16 [R14+0x3f00], R178 ;  /* 0x003f00b20e007388 */ /* 0x0003e80000000400 */
[----:B------:R1:W-:Y:S04]  /*39a60*/  STS.U16 [R14+0x13f00], R177 ;  /* 0x013f00b10e007388 */ /* 0x0003e80000000400 */
[----:B------:R1:W-:Y:S04]  /*39a70*/  STS.U16 [R14+0x4300], R176 ;  /* 0x004300b00e007388 */ /* 0x0003e80000000400 */
[----:B------:R-:W-:Y:S04]  /*39a80*/  STS.U16 [R14+0x6300], R241 ;  /* 0x006300f10e007388 */ /* 0x000fe80000000400 */
[----:B------:R-:W-:Y:S04]  /*39a90*/  STS.U16 [R14+0x16300], R239 ;  /* 0x016300ef0e007388 */ /* 0x000fe80000000400 */
[----:B------:R-:W-:Y:S04]  /*39aa0*/  STS.U16 [R14+0x6700], R213 ;  /* 0x006700d50e007388 */ /* 0x000fe80000000400 */
[----:B0-----:R-:W2:Y:S04]  /*39ab0*/  LDL.LU R227, [R1+0x248] ;  /* 0x0002480001e37983 */ /* 0x001ea80000300800 */
[----:B-1----:R-:W2:Y:S04]  /*39ac0*/  LDL.LU R229, [R1+0x244] ;  /* 0x0002440001e57983 */ /* 0x002ea80000300800 */
[----:B------:R-:W-:Y:S04]  /*39ad0*/  STS.U16 [R14+0x16700], R211 ;  /* 0x016700d30e007388 */ /* 0x000fe80000000400 */
[----:B------:R-:W2:Y:S04]  /*39ae0*/  LDL.LU R178, [R1+0x210] ;  /* 0x0002100001b27983 */ /* 0x000ea80000300800 */
        /* <DEDUP_REMOVED lines=12> */
[----:B------:R-:W2:Y:S04]  /*39bb0*/  LDL.LU R177, [R1+0x20c] ;  /* 0x00020c0001b17983 */ /* 0x000ea80000300800 */
[----:B------:R-:W2:Y:S04]  /*39bc0*/  LDL.LU R176, [R1+0x1d8] ;  /* 0x0001d80001b07983 */ /* 0x000ea80000300800 */
[----:B---3--:R0:W-:Y:S04]  /*39bd0*/  STS.U16 [R15+0x380], R175 ;  /* 0x000380af0f007388 */ /* 0x0081e80000000400 */
[----:B----4-:R1:W-:Y:S04]  /*39be0*/  STS.U16 [R15+0x10380], R174 ;  /* 0x010380ae0f007388 */ /* 0x0103e80000000400 */
[----:B--2---:R2:W-:Y:S04]  /*39bf0*/  STS.U16 [R15+0x780], R173 ;  /* 0x000780ad0f007388 */ /* 0x0045e80000000400 */
[----:B------:R3:W-:Y:S04]  /*39c00*/  STS.U16 [R15+0x10780], R167 ;  /* 0x010780a70f007388 */ /* 0x0007e80000000400 */
        /* <DEDUP_REMOVED lines=17> */
[----:B------:R0:W-:Y:S04]  /*39d20*/  STS.U16 [R15+0x1b80], R191 ;  /* 0x001b80bf0f007388 */ /* 0x0001e80000000400 */
        /* <DEDUP_REMOVED lines=15> */
[----:B------:R-:W-:Y:S04]  /*39e20*/  STS.U16 [R15+0x13380], R201 ;  /* 0x013380c90f007388 */ /* 0x000fe80000000400 */
[----:B0-----:R-:W4:Y:S04]  /*39e30*/  LDL.LU R191, [R1+0x84] ;  /* 0x0000840001bf7983 */ /* 0x001f280000300800 */
[----:B------:R0:W-:Y:S04]  /*39e40*/  STS.U16 [R15+0x5b80], R7 ;  /* 0x005b80070f007388 */ /* 0x0001e80000000400 */
[----:B------:R1:W-:Y:S04]  /*39e50*/  STS.U16 [R15+0x15b80], R8 ;  /* 0x015b80080f007388 */ /* 0x0003e80000000400 */
[----:B0-----:R-:W4:Y:S04]  /*39e60*/  LDL.LU R7, [R1+0x1bb4] ;  /* 0x001bb40001077983 */ /* 0x001f280000300800 */
[----:B-1----:R-:W4:Y:S04]  /*39e70*/  LDL.LU R8, [R1+0x1bb0] ;  /* 0x001bb00001087983 */ /* 0x002f280000300800 */
[----:B------:R-:W4:Y:S01]  /*39e80*/  LDL R20, [R1+0x1954] ;  /* 0x0019540001147983 */ /* 0x000f220000100800 */
[----:B------:R-:W0:Y:S03]  /*39e90*/  S2R R19, SR_CgaCtaId ;  /* 0x0000000000137919 */ /* 0x000e260000008800 */
[----:B------:R-:W-:Y:S04]  /*39ea0*/  STS.U16 [R15+0x3780], R227 ;  /* 0x003780e30f007388 */ /* 0x000fe80000000400 */
[----:B------:R-:W-:Y:S04]  /*39eb0*/  STS.U16 [R15+0x13780], R229 ;  /* 0x013780e50f007388 */ /* 0x000fe80000000400 */
[----:B------:R-:W-:Y:S04]  /*39ec0*/  STS.U16 [R15+0x3b80], R178 ;  /* 0x003b80b20f007388 */ /* 0x000fe80000000400 */
[----:B------:R-:W-:Y:S04]  /*39ed0*/  STS.U16 [R15+0x13b80], R177 ;  /* 0x013b80b10f007388 */ /* 0x000fe80000000400 */
[----:B------:R-:W-:Y:S04]  /*39ee0*/  STS.U16 [R15+0x3f80], R176 ;  /* 0x003f80b00f007388 */ /* 0x000fe80000000400 */
[----:B------:R1:W-:Y:S04]  /*39ef0*/  STS.U16 [R15+0x5f80], R5 ;  /* 0x005f80050f007388 */ /* 0x0003e80000000400 */
[----:B------:R0:W-:Y:S04]  /*39f00*/  STS.U16 [R15+0x15f80], R6 ;  /* 0x015f80060f007388 */ /* 0x0001e80000000400 */
        /* <DEDUP_REMOVED lines=13> */
[----:B------:R-:W-:Y:S01]  /*39fe0*/  STS.U16 [R15+0x17b80], R244 ;  /* 0x017b80f40f007388 */ /* 0x000fe20000000400 */
[----:B------:R-:W-:Y:S01]  /*39ff0*/  MOV R18, 0x400 ;  /* 0x0000040000127802 */ /* 0x000fe20000000f00 */
[----:B------:R-:W-:Y:S01]  /*3a000*/  UMOV UR57, 0x40000040 ;  /* 0x4000004000397882 */ /* 0x000fe20000000000 */
[----:B------:R-:W-:Y:S01]  /*3a010*/  UMOV UR59, 0x40000040 ;  /* 0x40000040003b7882 */ /* 0x000fe20000000000 */
[----:B-1----:R-:W4:Y:S04]  /*3a020*/  LDL.LU R5, [R1+0x1bac] ;  /* 0x001bac0001057983 */ /* 0x002f280000300800 */
[----:B0-----:R-:W4:Y:S01]  /*3a030*/  LDL.LU R6, [R1+0x1ba8] ;  /* 0x001ba80001067983 */ /* 0x001f220000300800 */
[----:B------:R-:W-:-:S04]  /*3a040*/  LEA R18, R19, R18, 0x18 ;  /* 0x0000001213127211 */ /* 0x000fc800078ec0ff */
[----:B------:R-:W-:-:S04]  /*3a050*/  SHF.R.U32.HI R18, RZ, 0x4, R18 ;  /* 0x00000004ff127819 */ /* 0x000fc80000011612 */
[----:B------:R-:W-:-:S04]  /*3a060*/  SGXT.U32 R18, R18, 0xe ;  /* 0x0000000e1212781a */ /* 0x000fc80000000000 */
[----:B------:R-:W-:Y:S01]  /*3a070*/  R2UR UR58, R18 ;  /* 0x00000000123a72ca */ /* 0x000fe200000e0000 */
[----:B------:R-:W-:Y:S04]  /*3a080*/  STS.U16 [R15+0x13f80], R175 ;  /* 0x013f80af0f007388 */ /* 0x000fe80000000400 */
[----:B------:R-:W-:Y:S04]  /*3a090*/  STS.U16 [R15+0x4380], R174 ;  /* 0x004380ae0f007388 */ /* 0x000fe80000000400 */
[----:B--2---:R-:W-:Y:S04]  /*3a0a0*/  STS.U16 [R15+0x14380], R173 ;  /* 0x014380ad0f007388 */ /* 0x004fe80000000400 */
[----:B---3--:R-:W-:Y:S04]  /*3a0b0*/  STS.U16 [R15+0x4780], R167 ;  /* 0x004780a70f007388 */ /* 0x008fe80000000400 */
[----:B----4-:R-:W-:Y:S04]  /*3a0c0*/  STS.U16 [R15+0x14780], R166 ;  /* 0x014780a60f007388 */ /* 0x010fe80000000400 */
[----:B------:R0:W-:Y:S04]  /*3a0d0*/  STS.U16 [R15+0x4b80], R153 ;  /* 0x004b80990f007388 */ /* 0x0001e80000000400 */
[----:B------:R-:W-:Y:S04]  /*3a0e0*/  STS.U16 [R15+0x14b80], R152 ;  /* 0x014b80980f007388 */ /* 0x000fe80000000400 */
[----:B------:R-:W-:Y:S04]  /*3a0f0*/  STS.U16 [R15+0x4f80], R203 ;  /* 0x004f80cb0f007388 */ /* 0x000fe80000000400 */
[----:B------:R-:W-:Y:S04]  /*3a100*/  STS.U16 [R15+0x14f80], R205 ;  /* 0x014f80cd0f007388 */ /* 0x000fe80000000400 */
[----:B------:R-:W-:Y:S04]  /*3a110*/  STS.U16 [R15+0x5380], R231 ;  /* 0x005380e70f007388 */ /* 0x000fe80000000400 */
[----:B------:R-:W-:Y:S01]  /*3a120*/  STS.U16 [R15+0x15380], R233 ;  /* 0x015380e90f007388 */ /* 0x000fe20000000400 */
[----:B------:R-:W-:-:S02]  /*3a130*/  UIADD3.64 UR52, UR4, 0x80, URZ ;  /* 0x0000008004347897 */ /* 0x000fc4000fffe03f */
[----:B------:R-:W-:Y:S01]  /*3a140*/  UIADD3.64 UR54, UR6, 0x2, URZ ;  /* 0x0000000206367897 */ /* 0x000fe2000fffe03f */
[----:B0-----:R-:W0:Y:S01]  /*3a150*/  LDC R153, c[0x0][0x230] ;  /* 0x00008c00ff997b82 */ /* 0x001e220000000800 */
[----:B------:R1:W-:Y:S04]  /*3a160*/  STS.U16 [R15+0x5780], R190 ;  /* 0x005780be0f007388 */ /* 0x0003e80000000400 */
[----:B------:R2:W-:Y:S04]  /*3a170*/  STS.U16 [R15+0x15780], R191 ;  /* 0x015780bf0f007388 */ /* 0x0005e80000000400 */
[----:B-1----:R-:W3:Y:S04]  /*3a180*/  LDL.LU R190, [R1+0x1950] ;  /* 0x0019500001be7983 */ /* 0x002ee80000300800 */
[----:B------:R1:W-:Y:S04]  /*3a190*/  STS.U16 [R15+0x7f80], R7 ;  /* 0x007f80070f007388 */ /* 0x0003e80000000400 */
[----:B------:R4:W-:Y:S01]  /*3a1a0*/  STS.U16 [R15+0x17f80], R8 ;  /* 0x017f80080f007388 */ /* 0x0009e20000000400 */
[----:B------:R0:W-:Y:S06]  /*3a1b0*/  MEMBAR.ALL.CTA ;  /* 0x0000000000007992 */ /* 0x0001ec0000008000 */
[----:B0-----:R-:W0:Y:S04]  /*3a1c0*/  FENCE.VIEW.ASYNC.S ;  /* 0x00000000000073c6 */ /* 0x001e280000000000 */
[----:B--2---:R-:W2:Y:S01]  /*3a1d0*/  LDL.LU R191, [R1+0x194c] ;  /* 0x00194c0001bf7983 */ /* 0x004ea20000300800 */
[----:B------:R-:W-:-:S03]  /*3a1e0*/  R2UR UR56, R20 ;  /* 0x00000000143872ca */ /* 0x000fc600000e0000 */
[----:B------:R-:W2:Y:S04]  /*3a1f0*/  LDL.LU R231, [R1+0x1948] ;  /* 0x0019480001e77983 */ /* 0x000ea80000300800 */
[----:B------:R-:W2:Y:S04]  /*3a200*/  LDL.LU R233, [R1+0x1944] ;  /* 0x0019440001e97983 */ /* 0x000ea80000300800 */
[----:B-1----:R-:W2:Y:S04]  /*3a210*/  LDL.LU R7, [R1+0x1ba4] ;  /* 0x001ba40001077983 */ /* 0x002ea80000300800 */
[----:B----4-:R-:W4:Y:S01]  /*3a220*/  LDL.LU R8, [R1+0x1ba0] ;  /* 0x001ba00001087983 */ /* 0x010f220000300800 */
[----:B0-----:R-:W-:Y:S06]  /*3a230*/  BAR.SYNC.DEFER_BLOCKING 0x0 ;  /* 0x0000000000007b1d */ /* 0x001fec0000010000 */
[----:B------:R-:W-:-:S06]  /*3a240*/  WARPGROUP.ARRIVE ;  /* 0x00000000000079c5 */ /* 0x000fcc0000000000 */
[----:B------:R-:W-:-:S15]  /*3a250*/  HGMMA.64x256x16.F32 R24, gdesc[UR56].tnspA, R24 ;  /* 0x23e00000381879f0 */ /* 0x000fde0008700818 */
[----:B------:R-:W-:-:S13]  /*3a260*/  NOP ;  /* 0x0000000000007918 */ /* 0x000fda0000000000 */
[----:B------:R-:W-:-:S15]  /*3a270*/  HGMMA.64x256x16.F32 R24, gdesc[UR4].tnspA, R24 ;  /* 0x23e00000041879f0 */ /* 0x000fde0008700818 */
[----:B------:R-:W-:-:S13]  /*3a280*/  NOP ;  /* 0x0000000000007918 */ /* 0x000fda0000000000 */
[----:B------:R-:W-:Y:S01]  /*3a290*/  HGMMA.64x256x16.F32 R24, gdesc[UR52].tnspA, R24 ;  /* 0x23e00000341879f0 */ /* 0x000fe20008700818 */
[----:B---3--:R-:W-:Y:S02]  /*3a2a0*/  R2UR UR55, R190 ;  /* 0x00000000be3772ca */ /* 0x008fe400000e0000 */
[----:B------:R-:W3:Y:S01]  /*3a2b0*/  LDL.LU R190, [R1+0x1908] ;  /* 0x0019080001be7983 */ /* 0x000ee20000300800 */
[----:B--2---:R-:W-:-:S03]  /*3a2c0*/  R2UR UR54, R191 ;  /* 0x00000000bf3672ca */ /* 0x004fc600000e0000 */
[----:B------:R-:W2:Y:S01]  /*3a2d0*/  LDL.LU R191, [R1+0x938] ;  /* 0x0009380001bf7983 */ /* 0x000ea20000300800 */
[----:B------:R-:W-:Y:S01]  /*3a2e0*/  VIADD R153, R153, 0xff ;  /* 0x000000ff99997836 */ /* 0x000fe20000000000 */
[----:B------:R-:W-:Y:S02]  /*3a2f0*/  R2UR UR52, R233 ;  /* 0x00000000e93472ca */ /* 0x000fe400000e0000 */
[----:B------:R-:W2:Y:S01]  /*3a300*/  LDL.LU R152, [R1+0x1900] ;  /* 0x0019000001987983 */ /* 0x000ea20000300800 */
[----:B------:R-:W-:-:S03]  /*3a310*/  R2UR UR53, R231 ;  /* 0x00000000e73572ca */ /* 0x000fc600000e0000 */
[----:B------:R-:W2:Y:S01]  /*3a320*/  LDL.LU R205, [R1+0x18f8] ;  /* 0x0018f80001cd7983 */ /* 0x000ea20000300800 */
[----:B------:R-:W-:Y:S01]  /*3a330*/  SHF.R.S32.HI R233, RZ, 0x1f, R153 ;  /* 0x0000001fffe97819 */ /* 0x000fe20000011499 */
[----:B----4-:R-:W-:Y:S02]  /*3a340*/  VIADD R8, R8, 0x1 ;  /* 0x0000000108087836 */ /* 0x010fe40000000000 */
[----:B------:R-:W4:Y:S04]  /*3a350*/  LDL.LU R231, [R1+0x18f4] ;  /* 0x0018f40001e77983 */ /* 0x000f280000300800 */
[----:B------:R-:W4:Y:S01]  /*3a360*/  LDL.LU R169, [R1+0x1904] ;  /* 0x0019040001a97983 */ /* 0x000f220000300800 */
[----:B------:R-:W-:-:S03]  /*3a370*/  LEA.HI R18, R233, R153, RZ, 0x8 ;  /* 0x00000099e9127211 */ /* 0x000fc600078f40ff */
[----:B------:R-:W4:Y:S04]  /*3a380*/  LDL.LU R168, [R1+0x18ec] ;  /* 0x0018ec0001a87983 */ /* 0x000f280000300800 */
[----:B------:R-:W4:Y:S01]  /*3a390*/  LDL.LU R203, [R1+0x92c] ;  /* 0x00092c0001cb7983 */ /* 0x000f220000300800 */
[----:B------:R-:W-:-:S03]  /*3a3a0*/  SHF.R.S32.HI R18, RZ, 0x8, R18 ;  /* 0x00000008ff127819 */ /* 0x000fc60000011412 */
[----:B------:R0:W-:Y:S04]  /*3a3b0*/  STL [R1+0x534], R8 ;  /* 0x0005340801007387 */ /* 0x0001e80000100800 */
[----:B------:R-:W4:Y:S04]  /*3a3c0*/  LDL.LU R155, [R1+0x18e4] ;  /* 0x0018e400019b7983 */ /* 0x000f280000300800 */
[----:B------:R-:W4:Y:S01]  /*3a3d0*/  LDL.LU R154, [R1+0x934] ;  /* 0x00093400019a7983 */ /* 0x000f220000300800 */
[----:B------:R-:W-:-:S03]  /*3a3e0*/  ISETP.NE.U32.AND P0, PT, R8, R18, PT ;  /* 0x000000120800720c */ /* 0x000fc60003f05070 */
[----:B------:R-:W4:Y:S04]  /*3a3f0*/  LDL.LU R199, [R1+0x18dc] ;  /* 0x0018dc0001c77983 */ /* 0x000f280000300800 */
[----:B------:R-:W4:Y:S04]  /*3a400*/  LDL.LU R201, [R1+0x930] ;  /* 0x0009300001c97983 */ /* 0x000f280000300800 */
[----:B------:R-:W4:Y:S04]  /*3a410*/  LDL.LU R227, [R1+0x18d4] ;  /* 0x0018d40001e37983 */ /* 0x000f280000300800 */
[----:B------:R-:W4:Y:S04]  /*3a420*/  LDL.LU R229, [R1+0x928] ;  /* 0x0009280001e57983 */ /* 0x000f280000300800 */
[----:B------:R-:W4:Y:S04]  /*3a430*/  LDL.LU R178, [R1+0x18cc] ;  /* 0x0018cc0001b27983 */ /* 0x000f280000300800 */
[----:B------:R-:W4:Y:S01]  /*3a440*/  LDL.LU R177, [R1+0x18f0] ;  /* 0x0018f00001b17983 */ /* 0x000f220000300800 */
[----:B0-----:R-:W0:Y:S03]  /*3a450*/  LDC R8, c[0x0][0x238] ;  /* 0x00008e00ff087b82 */ /* 0x001e260000000800 */
[----:B------:R-:W4:Y:S04]  /*3a460*/  LDL.LU R176, [R1+0x18c4] ;  /* 0x0018c40001b07983 */ /* 0x000f280000300800 */
[----:B------:R-:W4:Y:S04]  /*3a470*/  LDL.LU R175, [R1+0x18e8] ;  /* 0x0018e80001af7983 */ /* 0x000f280000300800 */
[----:B------:R-:W4:Y:S04]  /*3a480*/  LDL.LU R167, [R1+0x18bc] ;  /* 0x0018bc0001a77983 */ /* 0x000f280000300800 */
[----:B------:R-:W4:Y:S01]  /*3a490*/  LDL.LU R233, [R1+0x18e0] ;  /* 0x0018e00001e97983 */ /* 0x000f220000300800 */
[----:B0-----:R-:W-:-:S04]  /*3a4a0*/  IMAD.SHL.U32 R8, R8, 0x100, RZ ;  /* 0x0000010008087824 */ /* 0x001fc800078e00ff */
[----:B------:R-:W-:-:S05]  /*3a4b0*/  IMAD.SHL.U32 R8, R8, 0x2, RZ ;  /* 0x0000000208087824 */ /* 0x000fca00078e00ff */
[-C--:B------:R-:W-:Y:S02]  /*3a4c0*/  IADD3 R7, P5, R7, R8.reuse, RZ ;  /* 0x0000000807077210 */ /* 0x080fe40007fbe0ff */
[-C--:B---3--:R-:W-:Y:S02]  /*3a4d0*/  IADD3 R190, P2, R190, R8.reuse, RZ ;  /* 0x00000008bebe7210 */ /* 0x088fe40007f5e0ff */
[----:B--2---:R-:W-:-:S03]  /*3a4e0*/  IADD3 R191, P3, R191, R8, RZ ;  /* 0x00000008bfbf7210 */ /* 0x004fc60007f7e0ff */
[----:B------:R0:W-:Y:S04]  /*3a4f0*/  STL [R1+0x1908], R190 ;  /* 0x001908be01007387 */ /* 0x0001e80000100800 */
[----:B0-----:R-:W2:Y:S04]  /*3a500*/  LDL.LU R190, [R1+0x18b4] ;  /* 0x0018b40001be7983 */ /* 0x001ea80000300800 */
[----:B------:R-:W3:Y:S04]  /*3a510*/  LDL.LU R153, [R1+0x18d8] ;  /* 0x0018d80001997983 */ /* 0x000ee80000300800 */
[----:B------:R0:W-:Y:S04]  /*3a520*/  STL [R1+0x938], R191 ;  /* 0x000938bf01007387 */ /* 0x0001e80000100800 */
[----:B0-----:R-:W3:Y:S04]  /*3a530*/  LDL.LU R191, [R1+0x18ac] ;  /* 0x0018ac0001bf7983 */ /* 0x001ee80000300800 */
[----:B------:R0:W-:Y:S04]  /*3a540*/  STL [R1+0x18fc], R7 ;  /* 0x0018fc0701007387 */ /* 0x0001e80000100800 */
[----:B0-----:R-:W2:Y:S01]  /*3a550*/  LDL.LU R7, [R1+0x1b9c] ;  /* 0x001b9c0001077983 */ /* 0x001ea20000300800 */
[----:B------:R-:W-:-:S02]  /*3a560*/  IADD3 R152, P4, R152, R8, RZ ;  /* 0x0000000898987210 */ /* 0x000fc40007f9e0ff */
[----:B------:R-:W-:-:S03]  /*3a570*/  IADD3 R205, P6, R205, R8, RZ ;  /* 0x00000008cdcd7210 */ /* 0x000fc60007fde0ff */
[----:B------:R-:W-:Y:S04]  /*3a580*/  STL [R1+0x1900], R152 ;  /* 0x0019009801007387 */ /* 0x000fe80000100800 */
[----:B------:R-:W3:Y:S04]  /*3a590*/  LDL.LU R174, [R1+0x18d0] ;  /* 0x0018d00001ae7983 */ /* 0x000ee80000300800 */
[----:B------:R0:W-:Y:S01]  /*3a5a0*/  STL [R1+0x18f8], R205 ;  /* 0x0018f8cd01007387 */ /* 0x0001e20000100800 */
[----:B----4-:R-:W-:-:S03]  /*3a5b0*/  IADD3 R231, P1, R231, R8, RZ ;  /* 0x00000008e7e77210 */ /* 0x010fc60007f3e0ff */
[----:B0-----:R-:W4:Y:S04]  /*3a5c0*/  LDL.LU R205, [R1+0x18a4] ;  /* 0x0018a40001cd7983 */ /* 0x001f280000300800 */
[----:B------:R-:W4:Y:S04]  /*3a5d0*/  LDL.LU R173, [R1+0x18c8] ;  /* 0x0018c80001ad7983 */ /* 0x000f280000300800 */
[----:B------:R-:W4:Y:S04]  /*3a5e0*/  LDL.LU R166, [R1+0x189c] ;  /* 0x00189c0001a67983 */ /* 0x000f280000300800 */
[----:B------:R-:W4:Y:S04]  /*3a5f0*/  LDL.LU R152, [R1+0x18c0] ;  /* 0x0018c00001987983 */ /* 0x000f280000300800 */
[----:B------:R0:W-:Y:S04]  /*3a600*/  STL [R1+0x18f4], R231 ;  /* 0x0018f4e701007387 */ /* 0x0001e80000100800 */
[----:B0-----:R-:W4:Y:S01]  /*3a610*/  LDL.LU R231, [R1+0x1894] ;  /* 0x0018940001e77983 */ /* 0x001f220000300800 */
[----:B--2---:R-:W-:-:S02]  /*3a620*/  IMAD.X R203, R203, 0x1, R7, P3 ;  /* 0x00000001cbcb7824 */ /* 0x004fc400018e0607 */
[--C-:B------:R-:W-:Y:S01]  /*3a630*/  IMAD.X R169, R169, 0x1, R7.reuse, P2 ;  /* 0x00000001a9a97824 */ /* 0x100fe200010e0607 */
[-C--:B------:R-:W-:Y:S02]  /*3a640*/  IADD3 R168, P2, R168, R8.reuse, RZ ;  /* 0x00000008a8a87210 */ /* 0x080fe40007f5e0ff */
[-C--:B------:R-:W-:Y:S01]  /*3a650*/  IADD3 R155, P3, R155, R8.reuse, RZ ;  /* 0x000000089b9b7210 */ /* 0x080fe20007f7e0ff */
[--C-:B------:R-:W-:Y:S01]  /*3a660*/  IMAD.X R154, R154, 0x1, R7.reuse, P4 ;  /* 0x000000019a9a7824 */ /* 0x100fe200020e0607 */
[----:B------:R0:W-:Y:S04]  /*3a670*/  STL [R1+0x92c], R203 ;  /* 0x00092ccb01007387 */ /* 0x0001e80000100800 */
[----:B------:R-:W-:Y:S01]  /*3a680*/  STL [R1+0x1904], R169 ;  /* 0x001904a901007387 */ /* 0x000fe20000100800 */
[-C--:B------:R-:W-:Y:S01]  /*3a690*/  IADD3 R199, P4, R199, R8.reuse, RZ ;  /* 0x00000008c7c77210 */ /* 0x080fe20007f9e0ff */
[--C-:B------:R-:W-:Y:S01]  /*3a6a0*/  IMAD.X R201, R201, 0x1, R7.reuse, P5 ;  /* 0x00000001c9c97824 */ /* 0x100fe200028e0607 */
[-C--:B------:R-:W-:Y:S01]  /*3a6b0*/  IADD3 R227, P5, R227, R8.reuse, RZ ;  /* 0x00000008e3e37210 */ /* 0x080fe20007fbe0ff */
[--C-:B------:R-:W-:Y:S01]  /*3a6c0*/  IMAD.X R229, R229, 0x1, R7.reuse, P6 ;  /* 0x00000001e5e57824 */ /* 0x100fe200030e0607 */
[----:B------:R-:W-:Y:S01]  /*3a6d0*/  IADD3 R178, P6, R178, R8, RZ ;  /* 0x00000008b2b27210 */ /* 0x000fe20007fde0ff */
[----:B0-----:R-:W2:Y:S04]  /*3a6e0*/  LDL.LU R203, [R1+0x18b8] ;  /* 0x0018b80001cb7983 */ /* 0x001ea80000300800 */
[----:B------:R-:W-:Y:S04]  /*3a6f0*/  STL [R1+0x18ec], R168 ;  /* 0x0018eca801007387 */ /* 0x000fe80000100800 */
[----:B------:R-:W-:Y:S04]  /*3a700*/  STL [R1+0x18e4], R155 ;  /* 0x0018e49b01007387 */ /* 0x000fe80000100800 */
[----:B------:R-:W-:Y:S04]  /*3a710*/  STL [R1+0x934], R154 ;  /* 0x0009349a01007387 */ /* 0x000fe80000100800 */
[----:B------:R-:W-:Y:S01]  /*3a720*/  STL [R1+0x18dc], R199 ;  /* 0x0018dcc701007387 */ /* 0x000fe20000100800 */
[----:B------:R-:W-:-:S03]  /*3a730*/  IMAD.X R177, R177, 0x1, R7, P1 ;  /* 0x00000001b1b17824 */ /* 0x000fc600008e0607 */
[----:B------:R-:W-:Y:S01]  /*3a740*/  STL [R1+0x930], R201 ;  /* 0x000930c901007387 */ /* 0x000fe20000100800 */
[----:B------:R-:W-:-:S03]  /*3a750*/  IADD3 R176, P1, R176, R8, RZ ;  /* 0x00000008b0b07210 */ /* 0x000fc60007f3e0ff */
[----:B------:R-:W-:Y:S01]  /*3a760*/  STL [R1+0x18d4], R227 ;  /* 0x0018d4e301007387 */ /* 0x000fe20000100800 */
[----:B------:R-:W-:-:S03]  /*3a770*/  IMAD.X R233, R233, 0x1, R7, P3 ;  /* 0x00000001e9e97824 */ /* 0x000fc600018e0607 */
[----:B------:R-:W-:Y:S01]  /*3a780*/  STL [R1+0x928], R229 ;  /* 0x000928e501007387 */ /* 0x000fe20000100800 */
[----:B------:R-:W-:-:S03]  /*3a790*/  IMAD.X R175, R175, 0x1, R7, P2 ;  /* 0x00000001afaf7824 */ /* 0x000fc600010e0607 */
[----:B------:R-:W-:Y:S04]  /*3a7a0*/  STL [R1+0x18cc], R178 ;  /* 0x0018ccb201007387 */ /* 0x000fe80000100800 */
[----:B------:R-:W-:Y:S04]  /*3a7b0*/  STL [R1+0x18f0], R177 ;  /* 0x0018f0b101007387 */ /* 0x000fe80000100800 */
[----:B------:R-:W-:Y:S04]  /*3a7c0*/  STL [R1+0x18c4], R176 ;  /* 0x0018c4b001007387 */ /* 0x000fe80000100800 */
[----:B------:R0:W-:Y:S04]  /*3a7d0*/  STL [R1+0x18e0], R233 ;  /* 0x0018e0e901007387 */ /* 0x0001e80000100800 */
[----:B------:R-:W-:Y:S01]  /*3a7e0*/  STL [R1+0x18e8], R175 ;  /* 0x0018e8af01007387 */ /* 0x000fe20000100800 */
[----:B------:R-:W-:-:S02]  /*3a7f0*/  IADD3 R167, P2, R167, R8, RZ ;  /* 0x00000008a7a77210 */ /* 0x000fc40007f5e0ff */
[-C--:B------:R-:W-:Y:S01]  /*3a800*/  IADD3 R190, P3, R190, R8.reuse, RZ ;  /* 0x00000008bebe7210 */ /* 0x080fe20007f7e0ff */
[----:B0-----:R-:W2:Y:S04]  /*3a810*/  LDL.LU R233, [R1+0x188c] ;  /* 0x00188c0001e97983 */ /* 0x001ea80000300800 */
[----:B------:R-:W-:Y:S04]  /*3a820*/  STL [R1+0x18bc], R167 ;  /* 0x0018bca701007387 */ /* 0x000fe80000100800 */
[----:B------:R0:W-:Y:S01]  /*3a830*/  STL [R1+0x18b4], R190 ;  /* 0x0018b4be01007387 */ /* 0x0001e20000100800 */
[----:B---3--:R-:W-:Y:S01]  /*3a840*/  IMAD.X R153, R153, 0x1, R7, P4 ;  /* 0x0000000199997824 */ /* 0x008fe200020e0607 */
[----:B------:R-:W-:-:S02]  /*3a850*/  IADD3 R191, P4, R191, R8, RZ ;  /* 0x00000008bfbf7210 */ /* 0x000fc40007f9e0ff */
[----:B0-----:R-:W3:Y:S04]  /*3a860*/  LDL.LU R190, [R1+0x18b0] ;  /* 0x0018b00001be7983 */ /* 0x001ee80000300800 */
[----:B------:R-:W3:Y:S04]  /*3a870*/  LDL.LU R167, [R1+0x1884] ;  /* 0x0018840001a77983 */ /* 0x000ee80000300800 */
[----:B------:R0:W-:Y:S04]  /*3a880*/  STL [R1+0x18d8], R153 ;  /* 0x0018d89901007387 */ /* 0x0001e80000100800 */
[----:B0-----:R-:W3:Y:S04]  /*3a890*/  LDL.LU R153, [R1+0x18a8] ;  /* 0x0018a80001997983 */ /* 0x001ee80000300800 */
[----:B------:R0:W-:Y:S04]  /*3a8a0*/  STL [R1+0x18ac], R191 ;  /* 0x0018acbf01007387 */ /* 0x0001e80000100800 */
[----:B0-----:R-:W3:Y:S01]  /*3a8b0*/  LDL.LU R191, [R1+0x187c] ;  /* 0x00187c0001bf7983 */ /* 0x001ee20000300800 */
[--C-:B------:R-:W-:Y:S01]  /*3a8c0*/  IMAD.X R174, R174, 0x1, R7.reuse, P5 ;  /* 0x00000001aeae7824 */ /* 0x100fe200028e0607 */
[-C--:B----4-:R-:W-:Y:S01]  /*3a8d0*/  IADD3 R205, P5, R205, R8.reuse, RZ ;  /* 0x00000008cdcd7210 */ /* 0x090fe20007fbe0ff */
[--C-:B------:R-:W-:Y:S01]  /*3a8e0*/  IMAD.X R173, R173, 0x1, R7.reuse, P6 ;  /* 0x00000001adad7824 */ /* 0x100fe200030e0607 */
[----:B------:R-:W-:Y:S01]  /*3a8f0*/  IADD3 R166, P6, R166, R8, RZ ;  /* 0x00000008a6a67210 */ /* 0x000fe20007fde0ff */
[----:B------:R-:W-:-:S02]  /*3a900*/  IMAD.X R152, R152, 0x1, R7, P1 ;  /* 0x0000000198987824 */ /* 0x000fc400008e0607 */
[----:B------:R0:W-:Y:S01]  /*3a910*/  STL [R1+0x18a4], R205 ;  /* 0x0018a4cd01007387 */ /* 0x0001e20000100800 */
[----:B------:R-:W-:-:S03]  /*3a920*/  IADD3 R231, P1, R231, R8, RZ ;  /* 0x00000008e7e77210 */ /* 0x000fc60007f3e0ff */
[----:B0-----:R-:W4:Y:S04]  /*3a930*/  LDL.LU R205, [R1+0x18a0] ;  /* 0x0018a00001cd7983 */ /* 0x001f280000300800 */
[----:B------:R-:W-:Y:S04]  /*3a940*/  STL [R1+0x18d0], R174 ;  /* 0x0018d0ae01007387 */ /* 0x000fe80000100800 */
[----:B------:R-:W-:Y:S04]  /*3a950*/  STL [R1+0x18c8], R173 ;  /* 0x0018c8ad01007387 */ /* 0x000fe80000100800 */
[----:B------:R-:W4:Y:S04]  /*3a960*/  LDL.LU R169, [R1+0x1874] ;  /* 0x0018740001a97983 */ /* 0x000f280000300800 */
[----:B------:R-:W-:Y:S04]  /*3a970*/  STL [R1+0x189c], R166 ;  /* 0x00189ca601007387 */ /* 0x000fe80000100800 */
[----:B------:R-:W4:Y:S04]  /*3a980*/  LDL.LU R168, [R1+0x1898] ;  /* 0x0018980001a87983 */ /* 0x000f280000300800 */
[----:B------:R-:W-:Y:S04]  /*3a990*/  STL [R1+0x18c0], R152 ;  /* 0x0018c09801007387 */ /* 0x000fe80000100800 */
[----:B------:R0:W-:Y:S04]  /*3a9a0*/  STL [R1+0x1894], R231 ;  /* 0x001894e701007387 */ /* 0x0001e80000100800 */
[----:B0-----:R-:W4:Y:S04]  /*3a9b0*/  LDL.LU R231, [R1+0x186c] ;  /* 0x00186c0001e77983 */ /* 0x001f280000300800 */
[----:B------:R-:W4:Y:S04]  /*3a9c0*/  LDL.LU R155, [R1+0x1890] ;  /* 0x00189000019b7983 */ /* 0x000f280000300800 */
[----:B------:R-:W4:Y:S04]  /*3a9d0*/  LDL.LU R154, [R1+0x1864] ;  /* 0x00186400019a7983 */ /* 0x000f280000300800 */
[----:B------:R-:W4:Y:S01]  /*3a9e0*/  LDL.LU R199, [R1+0x1888] ;  /* 0x0018880001c77983 */ /* 0x000f220000300800 */
[----:B--2---:R-:W-:-:S05]  /*3a9f0*/  IMAD.X R203, R203, 0x1, R7, P2 ;  /* 0x00000001cbcb7824 */ /* 0x004fca00010e0607 */
[----:B------:R-:W-:Y:S04]  /*3aa00*/  STL [R1+0x18b8], R203 ;  /* 0x0018b8cb01007387 */ /* 0x000fe80000100800 */
        /* <DEDUP_REMOVED lines=9> */
[----:B------:R-:W-:-:S05]  /*3aaa0*/  IADD3 R233, P2, R233, R8, RZ ;  /* 0x00000008e9e97210 */ /* 0x000fca0007f5e0ff */
[----:B------:R0:W-:Y:S01]  /*3aab0*/  STL [R1+0x188c], R233 ;  /* 0x00188ce901007387 */ /* 0x0001e20000100800 */
[----:B---3--:R-:W-:-:S03]  /*3aac0*/  IMAD.X R190, R190, 0x1, R7, P3 ;  /* 0x00000001bebe7824 */ /* 0x008fc600018e0607 */
[----:B0-----:R-:W3:Y:S04]  /*3aad0*/  LDL.LU R233, [R1+0x1860] ;  /* 0x0018600001e97983 */ /* 0x001ee80000300800 */
[----:B------:R-:W3:Y:S04]  /*3aae0*/  LDL.LU R203, [R1+0x1834] ;  /* 0x0018340001cb7983 */ /* 0x000ee80000300800 */
[----:B------:R0:W-:Y:S01]  /*3aaf0*/  STL [R1+0x18b0], R190 ;  /* 0x0018b0be01007387 */ /* 0x0001e20000100800 */
[----:B------:R-:W-:Y:S01]  /*3ab00*/  IADD3 R167, P3, R167, R8, RZ ;  /* 0x00000008a7a77210 */ /* 0x000fe20007f7e0ff */
[----:B------:R-:W-:-:S02]  /*3ab10*/  IMAD.X R153, R153, 0x1, R7, P4 ;  /* 0x0000000199997824 */ /* 0x000fc400020e0607 */
[----:B0-----:R-:W3:Y:S04]  /*3ab20*/  LDL.LU R190, [R1+0x1858] ;  /* 0x0018580001be7983 */ /* 0x001ee80000300800 */
[----:B------:R-:W3:Y:S04]  /*3ab30*/  LDL.LU R174, [R1+0x182c] ;  /* 0x00182c0001ae7983 */ /* 0x000ee80000300800 */
[----:B------:R-:W-:Y:S01]  /*3ab40*/  STL [R1+0x1884], R167 ;  /* 0x001884a701007387 */ /* 0x000fe20000100800 */
[----:B------:R-:W-:-:S05]  /*3ab50*/  IADD3 R191, P4, R191, R8, RZ ;  /* 0x00000008bfbf7210 */ /* 0x000fca0007f9e0ff */
[----:B------:R0:W-:Y:S04]  /*3ab60*/  STL [R1+0x187c], R191 ;  /* 0x00187cbf01007387 */ /* 0x0001e80000100800 */
[----:B------:R1:W-:Y:S04]  /*3ab70*/  STL [R1+0x18a8], R153 ;  /* 0x0018a89901007387 */ /* 0x0003e80000100800 */
[----:B0-----:R-:W3:Y:S04]  /*3ab80*/  LDL.LU R191, [R1+0x1850] ;  /* 0x0018500001bf7983 */ /* 0x001ee80000300800 */
[----:B------:R-:W3:Y:S01]  /*3ab90*/  LDL.LU R173, [R1+0x1824] ;  /* 0x0018240001ad7983 */ /* 0x000ee20000300800 */
[----:B----4-:R-:W-:-:S03]  /*3aba0*/  IMAD.X R205, R205, 0x1, R7, P5 ;  /* 0x00000001cdcd7824 */ /* 0x010fc600028e0607 */
[----:B------:R-:W4:Y:S04]  /*3abb0*/  LDL.LU R167, [R1+0x1848] ;  /* 0x0018480001a77983 */ /* 0x000f280000300800 */
[----:B-1----:R-:W4:Y:S04]  /*3abc0*/  LDL.LU R153, [R1+0x181c] ;  /* 0x00181c0001997983 */ /* 0x002f280000300800 */
[----:B------:R0:W-:Y:S01]  /*3abd0*/  STL [R1+0x18a0], R205 ;  /* 0x0018a0cd01007387 */ /* 0x0001e20000100800 */
[----:B------:R-:W-:Y:S01]  /*3abe0*/  IMAD.X R168, R168, 0x1, R7, P6 ;  /* 0x00000001a8a87824 */ /* 0x000fe200030e0607 */
[----:B------:R-:W-:-:S02]  /*3abf0*/  IADD3 R169, P5, R169, R8, RZ ;  /* 0x00000008a9a97210 */ /* 0x000fc40007fbe0ff */
[----:B0-----:R-:W4:Y:S01]  /*3ac00*/  LDL.LU R205, [R1+0x1840] ;  /* 0x0018400001cd7983 */ /* 0x001f220000300800 */
[-C--:B------:R-:W-:Y:S01]  /*3ac10*/  IADD3 R231, P6, R231, R8.reuse, RZ ;  /* 0x00000008e7e77210 */ /* 0x080fe20007fde0ff */
[--C-:B------:R-:W-:Y:S01]  /*3ac20*/  IMAD.X R155, R155, 0x1, R7.reuse, P1 ;  /* 0x000000019b9b7824 */ /* 0x100fe200008e0607 */
[-C--:B------:R-:W-:Y:S01]  /*3ac30*/  IADD3 R154, P1, R154, R8.reuse, RZ ;  /* 0x000000089a9a7210 */ /* 0x080fe20007f3e0ff */
[--C-:B------:R-:W-:Y:S02]  /*3ac40*/  IMAD.X R199, R199, 0x1, R7.reuse, P2 ;  /* 0x00000001c7c77824 */ /* 0x100fe400010e0607 */
[----:B------:R0:W-:Y:S04]  /*3ac50*/  STL [R1+0x186c], R231 ;  /* 0x00186ce701007387 */ /* 0x0001e80000100800 */
[----:B------:R-:W-:Y:S04]  /*3ac60*/  STL [R1+0x1874], R169 ;  /* 0x001874a901007387 */ /* 0x000fe80000100800 */
[----:B0-----:R-:W4:Y:S04]  /*3ac70*/  LDL.LU R231, [R1+0x1814] ;  /* 0x0018140001e77983 */ /* 0x001f280000300800 */
[----:B------:R-:W-:Y:S04]  /*3ac80*/  STL [R1+0x1898], R168 ;  /* 0x001898a801007387 */ /* 0x000fe80000100800 */
[----:B------:R-:W-:Y:S04]  /*3ac90*/  STL [R1+0x1890], R155 ;  /* 0x0018909b01007387 */ /* 0x000fe80000100800 */
[----:B------:R-:W-:Y:S04]  /*3aca0*/  STL [R1+0x1864], R154 ;  /* 0x0018649a01007387 */ /* 0x000fe80000100800 */
[----:B------:R-:W-:Y:S01]  /*3acb0*/  STL [R1+0x1888], R199 ;  /* 0x001888c701007387 */ /* 0x000fe20000100800 */
[-C--:B--2---:R-:W-:Y:S01]  /*3acc0*/  IADD3 R201, P2, R201, R8.reuse, RZ ;  /* 0x00000008c9c97210 */ /* 0x084fe20007f5e0ff */
[--C-:B------:R-:W-:Y:S01]  /*3acd0*/  IMAD.X R227, R227, 0x1, R7.reuse, P3 ;  /* 0x00000001e3e37824 */ /* 0x100fe200018e0607 */
[-C--:B------:R-:W-:Y:S01]  /*3ace0*/  IADD3 R229, P3, R229, R8.reuse, RZ ;  /* 0x00000008e5e57210 */ /* 0x080fe20007f7e0ff */
[--C-:B------:R-:W-:Y:S01]  /*3acf0*/  IMAD.X R178, R178, 0x1, R7.reuse, P4 ;  /* 0x00000001b2b27824 */ /* 0x100fe200020e0607 */
[----:B------:R-:W-:Y:S01]  /*3ad00*/  IADD3 R177, P4, R177, R8, RZ ;  /* 0x00000008b1b17210 */ /* 0x000fe20007f9e0ff */
[----:B------:R-:W-:Y:S01]  /*3ad10*/  STL [R1+0x185c], R201 ;  /* 0x00185cc901007387 */ /* 0x000fe20000100800 */
[----:B------:R-:W-:-:S02]  /*3ad20*/  IMAD.X R176, R176, 0x1, R7, P5 ;  /* 0x00000001b0b07824 */ /* 0x000fc400028e0607 */
[----:B------:R-:W-:Y:S01]  /*3ad30*/  IMAD.X R166, R166, 0x1, R7, P6 ;  /* 0x00000001a6a67824 */ /* 0x000fe200030e0607 */
[----:B------:R-:W-:Y:S01]  /*3ad40*/  STL [R1+0x1880], R227 ;  /* 0x001880e301007387 */ /* 0x000fe20000100800 */
[----:B------:R-:W-:-:S03]  /*3ad50*/  IADD3 R152, P6, R152, R8, RZ ;  /* 0x0000000898987210 */ /* 0x000fc60007fde0ff */
[----:B------:R-:W-:Y:S01]  /*3ad60*/  STL [R1+0x1854], R229 ;  /* 0x001854e501007387 */ /* 0x000fe20000100800 */
[----:B------:R-:W-:-:S03]  /*3ad70*/  IADD3 R175, P5, R175, R8, RZ ;  /* 0x00000008afaf7210 */ /* 0x000fc60007fbe0ff */
[----:B------:R-:W-:Y:S04]  /*3ad80*/  STL [R1+0x1878], R178 ;  /* 0x001878b201007387 */ /* 0x000fe80000100800 */
[----:B------:R-:W-:Y:S04]  /*3ad90*/  STL [R1+0x184c], R177 ;  /* 0x00184cb101007387 */ /* 0x000fe80000100800 */
[----:B------:R-:W-:Y:S04]  /*3ada0*/  STL [R1+0x1870], R176 ;  /* 0x001870b001007387 */ /* 0x000fe80000100800 */
[----:B------:R0:W-:Y:S04]  /*3adb0*/  STL [R1+0x183c], R152 ;  /* 0x00183c9801007387 */ /* 0x0001e80000100800 */
[----:B------:R-:W-:Y:S04]  /*3adc0*/  STL [R1+0x1844], R175 ;  /* 0x001844af01007387 */ /* 0x000fe80000100800 */
[----:B0-----:R-:W2:Y:S04]  /*3add0*/  LDL.LU R152, [R1+0x1838] ;  /* 0x0018380001987983 */ /* 0x001ea80000300800 */
[----:B------:R-:W-:Y:S01]  /*3ade0*/  STL [R1+0x1868], R166 ;  /* 0x001868a601007387 */ /* 0x000fe20000100800 */
[----:B---3--:R-:W-:Y:S01]  /*3adf0*/  IMAD.X R233, R233, 0x1, R7, P1 ;  /* 0x00000001e9e97824 */ /* 0x008fe200008e0607 */
[----:B------:R-:W-:-:S04]  /*3ae00*/  IADD3 R203, P1, R203, R8, RZ ;  /* 0x00000008cbcb7210 */ /* 0x000fc80007f3e0ff */
[----:B------:R0:W-:Y:S01]  /*3ae10*/  STL [R1+0x1860], R233 ;  /* 0x001860e901007387 */ /* 0x0001e20000100800 */
[----:B------:R-:W-:-:S03]  /*3ae20*/  IMAD.X R190, R190, 0x1, R7, P2 ;  /* 0x00000001bebe7824 */ /* 0x000fc600010e0607 */
[----:B0-----:R-:W3:Y:S04]  /*3ae30*/  LDL.LU R233, [R1+0x180c] ;  /* 0x00180c0001e97983 */ /* 0x001ee80000300800 */
[----:B------:R-:W3:Y:S04]  /*3ae40*/  LDL.LU R166, [R1+0x1830] ;  /* 0x0018300001a67983 */ /* 0x000ee80000300800 */
[----:B------:R0:W-:Y:S04]  /*3ae50*/  STL [R1+0x1834], R203 ;  /* 0x001834cb01007387 */ /* 0x0001e80000100800 */
[----:B0-----:R-:W3:Y:S04]  /*3ae60*/  LDL.LU R203, [R1+0x1804] ;  /* 0x0018040001cb7983 */ /* 0x001ee80000300800 */
[----:B------:R0:W-:Y:S01]  /*3ae70*/  STL [R1+0x1858], R190 ;  /* 0x001858be01007387 */ /* 0x0001e20000100800 */
[----:B------:R-:W-:-:S03]  /*3ae80*/  IMAD.X R191, R191, 0x1, R7, P3 ;  /* 0x00000001bfbf7824 */ /* 0x000fc600018e0607 */
[----:B0-----:R-:W3:Y:S04]  /*3ae90*/  LDL.LU R190, [R1+0x1828] ;  /* 0x0018280001be7983 */ /* 0x001ee80000300800 */
[----:B------:R0:W-:Y:S04]  /*3aea0*/  STL [R1+0x1850], R191 ;  /* 0x001850bf01007387 */ /* 0x0001e80000100800 */
[----:B0-----:R-:W3:Y:S01]  /*3aeb0*/  LDL.LU R191, [R1+0x17fc] ;  /* 0x0017fc0001bf7983 */ /* 0x001ee20000300800 */
[-C--:B------:R-:W-:Y:S02]  /*3aec0*/  IADD3 R174, P2, R174, R8.reuse, RZ ;  /* 0x00000008aeae7210 */ /* 0x080fe40007f5e0ff */
[-C--:B------:R-:W-:Y:S01]  /*3aed0*/  IADD3 R173, P3, R173, R8.reuse, RZ ;  /* 0x00000008adad7210 */ /* 0x080fe20007f7e0ff */
[--C-:B----4-:R-:W-:Y:S01]  /*3aee0*/  IMAD.X R167, R167, 0x1, R7.reuse, P4 ;  /* 0x00000001a7a77824 */ /* 0x110fe200020e0607 */
[-C--:B------:R-:W-:Y:S01]  /*3aef0*/  IADD3 R153, P4, R153, R8.reuse, RZ ;  /* 0x0000000899997210 */ /* 0x080fe20007f9e0ff */
[----:B------:R-:W-:Y:S01]  /*3af00*/  IMAD.X R205, R205, 0x1, R7, P5 ;  /* 0x00000001cdcd7824 */ /* 0x000fe200028e0607 */
[----:B------:R-:W-:Y:S04]  /*3af10*/  STL [R1+0x182c], R174 ;  /* 0x00182cae01007387 */ /* 0x000fe80000100800 */
[----:B------:R-:W-:Y:S04]  /*3af20*/  STL [R1+0x1824], R173 ;  /* 0x001824ad01007387 */ /* 0x000fe80000100800 */
[----:B------:R-:W4:Y:S04]  /*3af30*/  LDL.LU R169, [R1+0x1820] ;  /* 0x0018200001a97983 */ /* 0x000f280000300800 */
[----:B------:R-:W-:Y:S04]  /*3af40*/  STL [R1+0x1848], R167 ;  /* 0x001848a701007387 */ /* 0x000fe80000100800 */
[----:B------:R-:W4:Y:S04]  /*3af50*/  LDL.LU R168, [R1+0x17f4] ;  /* 0x0017f40001a87983 */ /* 0x000f280000300800 */
[----:B------:R-:W-:Y:S04]  /*3af60*/  STL [R1+0x181c], R153 ;  /* 0x00181c9901007387 */ /* 0x000fe80000100800 */
[----:B------:R0:W-:Y:S01]  /*3af70*/  STL [R1+0x1840], R205 ;  /* 0x001840cd01007387 */ /* 0x0001e20000100800 */
[----:B------:R-:W-:-:S03]  /*3af80*/  IADD3 R231, P5, R231, R8, RZ ;  /* 0x00000008e7e77210 */ /* 0x000fc60007fbe0ff */
[----:B0-----:R-:W4:Y:S04]  /*3af90*/  LDL.LU R205, [R1+0x1818] ;  /* 0x0018180001cd7983 */ /* 0x001f280000300800 */
[----:B------:R-:W4:Y:S04]  /*3afa0*/  LDL.LU R155, [R1+0x17ec] ;  /* 0x0017ec00019b7983 */ /* 0x000f280000300800 */
[----:B------:R-:W4:Y:S04]  /*3afb0*/  LDL.LU R154, [R1+0x1810] ;  /* 0x00181000019a7983 */ /* 0x000f280000300800 */
[----:B------:R-:W4:Y:S04]  /*3afc0*/  LDL.LU R199, [R1+0x17e4] ;  /* 0x0017e40001c77983 */ /* 0x000f280000300800 */
[----:B------:R0:W-:Y:S04]  /*3afd0*/  STL [R1+0x1814], R231 ;  /* 0x001814e701007387 */ /* 0x0001e80000100800 */
        /* <DEDUP_REMOVED lines=8> */
[----:B0-----:R-:W4:Y:S04]  /*3b060*/  LDL.LU R231, [R1+0x17e8] ;  /* 0x0017e80001e77983 */ /* 0x001f280000300800 */
[----:B------:R-:W4:Y:S01]  /*3b070*/  LDL.LU R153, [R1+0x17bc] ;  /* 0x0017bc0001997983 */ /* 0x000f220000300800 */
[----:B--2---:R-:W-:-:S05]  /*3b080*/  IMAD.X R152, R152, 0x1, R7, P6 ;  /* 0x0000000198987824 */ /* 0x004fca00030e0607 */
[----:B------:R0:W-:Y:S04]  /*3b090*/  STL [R1+0x1838], R152 ;  /* 0x0018389801007387 */ /* 0x0001e80000100800 */
[----:B0-----:R-:W2:Y:S01]  /*3b0a0*/  LDL.LU R152, [R1+0x17e0] ;  /* 0x0017e00001987983 */ /* 0x001ea20000300800 */
[----:B---3--:R-:W-:Y:S01]  /*3b0b0*/  IADD3 R233, P6, R233, R8, RZ ;  /* 0x00000008e9e97210 */ /* 0x008fe20007fde0ff */
[----:B------:R-:W-:-:S04]  /*3b0c0*/  IMAD.X R166, R166, 0x1, R7, P1 ;  /* 0x00000001a6a67824 */ /* 0x000fc800008e0607 */
[----:B------:R0:W-:Y:S01]  /*3b0d0*/  STL [R1+0x180c], R233 ;  /* 0x00180ce901007387 */ /* 0x0001e20000100800 */
[----:B------:R-:W-:-:S03]  /*3b0e0*/  IADD3 R203, P1, R203, R8, RZ ;  /* 0x00000008cbcb7210 */ /* 0x000fc60007f3e0ff */
[----:B0-----:R-:W3:Y:S04]  /*3b0f0*/  LDL.LU R233, [R1+0x17b4] ;  /* 0x0017b40001e97983 */ /* 0x001ee80000300800 */
[----:B------:R-:W3:Y:S04]  /*3b100*/  LDL.LU R173, [R1+0x17d8] ;  /* 0x0017d80001ad7983 */ /* 0x000ee80000300800 */
[----:B------:R-:W-:Y:S01]  /*3b110*/  STL [R1+0x1830], R166 ;  /* 0x001830a601007387 */ /* 0x000fe20000100800 */
[----:B------:R-:W-:-:S05]  /*3b120*/  IMAD.X R190, R190, 0x1, R7, P2 ;  /* 0x00000001bebe7824 */ /* 0x000fca00010e0607 */
[----:B------:R0:W-:Y:S04]  /*3b130*/  STL [R1+0x1828], R190 ;  /* 0x001828be01007387 */ /* 0x0001e80000100800 */
[----:B------:R1:W-:Y:S01]  /*3b140*/  STL [R1+0x1804], R203 ;  /* 0x001804cb01007387 */ /* 0x0003e20000100800 */
[----:B------:R-:W-:-:S03]  /*3b150*/  IADD3 R191, P2, R191, R8, RZ ;  /* 0x00000008bfbf7210 */ /* 0x000fc60007f5e0ff */
[----:B0-----:R-:W3:Y:S04]  /*3b160*/  LDL.LU R190, [R1+0x17ac] ;  /* 0x0017ac0001be7983 */ /* 0x001ee80000300800 */
[----:B------:R-:W3:Y:S04]  /*3b170*/  LDL.LU R167, [R1+0x17d0] ;  /* 0x0017d00001a77983 */ /* 0x000ee80000300800 */
[----:B------:R-:W3:Y:S04]  /*3b180*/  LDL.LU R166, [R1+0x17a4] ;  /* 0x0017a40001a67983 */ /* 0x000ee80000300800 */
[----:B-1----:R-:W3:Y:S04]  /*3b190*/  LDL.LU R203, [R1+0x17c8] ;  /* 0x0017c80001cb7983 */ /* 0x002ee80000300800 */
[----:B------:R0:W-:Y:S04]  /*3b1a0*/  STL [R1+0x17fc], R191 ;  /* 0x0017fcbf01007387 */ /* 0x0001e80000100800 */
[----:B0-----:R-:W3:Y:S01]  /*3b1b0*/  LDL.LU R191, [R1+0x179c] ;  /* 0x00179c0001bf7983 */ /* 0x001ee20000300800 */
[----:B----4-:R-:W-:-:S02]  /*3b1c0*/  IMAD.X R169, R169, 0x1, R7, P3 ;  /* 0x00000001a9a97824 */ /* 0x010fc400018e0607 */
[--C-:B------:R-:W-:Y:S01]  /*3b1d0*/  IMAD.X R205, R205, 0x1, R7.reuse, P4 ;  /* 0x00000001cdcd7824 */ /* 0x100fe200020e0607 */
[-C--:B------:R-:W-:Y:S02]  /*3b1e0*/  IADD3 R168, P3, R168, R8.reuse, RZ ;  /* 0x00000008a8a87210 */ /* 0x080fe40007f7e0ff */
[-C--:B------:R-:W-:Y:S02]  /*3b1f0*/  IADD3 R155, P4, R155, R8.reuse, RZ ;  /* 0x000000089b9b7210 */ /* 0x080fe40007f9e0ff */
[----:B------:R0:W-:Y:S04]  /*3b200*/  STL [R1+0x1818], R205 ;  /* 0x001818cd01007387 */ /* 0x0001e80000100800 */
[----:B------:R-:W-:Y:S01]  /*3b210*/  STL [R1+0x1820], R169 ;  /* 0x001820a901007387 */ /* 0x000fe20000100800 */
[--C-:B------:R-:W-:Y:S01]  /*3b220*/  IMAD.X R154, R154, 0x1, R7.reuse, P5 ;  /* 0x000000019a9a7824 */ /* 0x100fe200028e0607 */
[-C--:B------:R-:W-:Y:S01]  /*3b230*/  IADD3 R199, P5, R199, R8.reuse, RZ ;  /* 0x00000008c7c77210 */ /* 0x080fe20007fbe0ff */
[--C-:B------:R-:W-:Y:S01]  /*3b240*/  IMAD.X R201, R201, 0x1, R7.reuse, P6 ;  /* 0x00000001c9c97824 */ /* 0x100fe200030e0607 */
[----:B------:R-:W-:Y:S01]  /*3b250*/  IADD3 R227, P6, R227, R8, RZ ;  /* 0x00000008e3e37210 */ /* 0x000fe20007fde0ff */
[----:B0-----:R-:W4:Y:S04]  /*3b260*/  LDL.LU R205, [R1+0x17c0] ;  /* 0x0017c00001cd7983 */ /* 0x001f280000300800 */
        /* <DEDUP_REMOVED lines=13> */
[----:B------:R-:W-:Y:S01]  /*3b340*/  STL [R1+0x17d4], R178 ;  /* 0x0017d4b201007387 */ /* 0x000fe20000100800 */
[----:B------:R-:W-:-:S03]  /*3b350*/  IADD3 R174, P3, R174, R8, RZ ;  /* 0x00000008aeae7210 */ /* 0x000fc60007f7e0ff */
[----:B------:R-:W-:Y:S04]  /*3b360*/  STL [R1+0x17f8], R177 ;  /* 0x0017f8b101007387 */ /* 0x000fe80000100800 */
[----:B------:R-:W-:Y:S01]  /*3b370*/  STL [R1+0x17cc], R176 ;  /* 0x0017ccb001007387 */ /* 0x000fe20000100800 */
[----:B------:R-:W-:-:S03]  /*3b380*/  IADD3 R153, P4, R153, R8, RZ ;  /* 0x0000000899997210 */ /* 0x000fc60007f9e0ff */
[----:B------:R0:W-:Y:S04]  /*3b390*/  STL [R1+0x17e8], R231 ;  /* 0x0017e8e701007387 */ /* 0x0001e80000100800 */
[----:B------:R-:W-:Y:S04]  /*3b3a0*/  STL [R1+0x17f0], R175 ;  /* 0x0017f0af01007387 */ /* 0x000fe80000100800 */
[----:B0-----:R-:W4:Y:S04]  /*3b3b0*/  LDL.LU R231, [R1+0x1794] ;  /* 0x0017940001e77983 */ /* 0x001f280000300800 */
[----:B------:R-:W-:Y:S04]  /*3b3c0*/  STL [R1+0x17c4], R174 ;  /* 0x0017c4ae01007387 */ /* 0x000fe80000100800 */
[----:B------:R0:W-:Y:S04]  /*3b3d0*/  STL [R1+0x17bc], R153 ;  /* 0x0017bc9901007387 */ /* 0x0001e80000100800 */
[----:B0-----:R-:W4:Y:S01]  /*3b3e0*/  LDL.LU R153, [R1+0x17b8] ;  /* 0x0017b80001997983 */ /* 0x001f220000300800 */
[----:B--2---:R-:W-:-:S05]  /*3b3f0*/  IMAD.X R152, R152, 0x1, R7, P5 ;  /* 0x0000000198987824 */ /* 0x004fca00028e0607 */
[----:B------:R0:W-:Y:S04]  /*3b400*/  STL [R1+0x17e0], R152 ;  /* 0x0017e09801007387 */ /* 0x0001e80000100800 */
[----:B0-----:R-:W2:Y:S01]  /*3b410*/  LDL.LU R152, [R1+0x178c] ;  /* 0x00178c0001987983 */ /* 0x001ea20000300800 */
[----:B---3--:R-:W-:Y:S01]  /*3b420*/  IADD3 R233, P5, R233, R8, RZ ;  /* 0x00000008e9e97210 */ /* 0x008fe20007fbe0ff */
[----:B------:R-:W-:-:S04]  /*3b430*/  IMAD.X R173, R173, 0x1, R7, P6 ;  /* 0x00000001adad7824 */ /* 0x000fc800030e0607 */
[----:B------:R0:W-:Y:S04]  /*3b440*/  STL [R1+0x17b4], R233 ;  /* 0x0017b4e901007387 */ /* 0x0001e80000100800 */
[----:B0-----:R-:W3:Y:S01]  /*3b450*/  LDL.LU R233, [R1+0x17b0] ;  /* 0x0017b00001e97983 */ /* 0x001ee20000300800 */
[-C--:B------:R-:W-:Y:S01]  /*3b460*/  IADD3 R190, P6, R190, R8.reuse, RZ ;  /* 0x00000008bebe7210 */ /* 0x080fe20007fde0ff */
[--C-:B------:R-:W-:Y:S01]  /*3b470*/  IMAD.X R167, R167, 0x1, R7.reuse, P1 ;  /* 0x00000001a7a77824 */ /* 0x100fe200008e0607 */
[-C--:B------:R-:W-:Y:S01]  /*3b480*/  IADD3 R166, P1, R166, R8.reuse, RZ ;  /* 0x00000008a6a67210 */ /* 0x080fe20007f3e0ff */
[----:B------:R-:W-:Y:S02]  /*3b490*/  IMAD.X R203, R203, 0x1, R7, P2 ;  /* 0x00000001cbcb7824 */ /* 0x000fe400010e0607 */
[----:B------:R0:W-:Y:S04]  /*3b4a0*/  STL [R1+0x17ac], R190 ;  /* 0x0017acbe01007387 */ /* 0x0001e80000100800 */
[----:B0-----:R-:W3:Y:S04]  /*3b4b0*/  LDL.LU R190, [R1+0x1784] ;  /* 0x0017840001be7983 */ /* 0x001ee80000300800 */
[----:B------:R-:W-:Y:S01]  /*3b4c0*/  STL [R1+0x17d8], R173 ;  /* 0x0017d8ad01007387 */ /* 0x000fe20000100800 */
[----:B------:R-:W-:-:S03]  /*3b4d0*/  IADD3 R191, P2, R191, R8, RZ ;  /* 0x00000008bfbf7210 */ /* 0x000fc60007f5e0ff */
[----:B------:R-:W-:Y:S04]  /*3b4e0*/  STL [R1+0x17d0], R167 ;  /* 0x0017d0a701007387 */ /* 0x000fe80000100800 */
[----:B------:R-:W3:Y:S04]  /*3b4f0*/  LDL.LU R184, [R1+0x17a8] ;  /* 0x0017a80001b87983 */ /* 0x000ee80000300800 */
[----:B------:R-:W-:Y:S04]  /*3b500*/  STL [R1+0x17a4], R166 ;  /* 0x0017a4a601007387 */ /* 0x000fe80000100800 */
[----:B------:R-:W3:Y:S04]  /*3b510*/  LDL.LU R169, [R1+0x177c] ;  /* 0x00177c0001a97983 */ /* 0x000ee80000300800 */
[----:B------:R-:W-:Y:S04]  /*3b520*/  STL [R1+0x17c8], R203 ;  /* 0x0017c8cb01007387 */ /* 0x000fe80000100800 */
[----:B------:R0:W-:Y:S04]  /*3b530*/  STL [R1+0x179c], R191 ;  /* 0x00179cbf01007387 */ /* 0x0001e80000100800 */
[----:B0-----:R-:W3:Y:S01]  /*3b540*/  LDL.LU R191, [R1+0x17a0] ;  /* 0x0017a00001bf7983 */ /* 0x001ee20000300800 */
[----:B----4-:R-:W-:-:S03]  /*3b550*/  IMAD.X R205, R205, 0x1, R7, P3 ;  /* 0x00000001cdcd7824 */ /* 0x010fc600018e0607 */
        /* <DEDUP_REMOVED lines=13> */
[----:B------:R-:W4:Y:S04]  /*3b630*/  LDL.LU R174, [R1+0x1744] ;  /* 0x0017440001ae7983 */ /* 0x000f280000300800 */
[----:B------:R-:W4:Y:S04]  /*3b640*/  LDL.LU R166, [R1+0x1768] ;  /* 0x0017680001a67983 */ /* 0x000f280000300800 */
[----:B------:R-:W4:Y:S01]  /*3b650*/  LDL.LU R203, [R1+0x173c] ;  /* 0x00173c0001cb7983 */ /* 0x000f220000300800 */
[----:B------:R-:W-:-:S05]  /*3b660*/  IADD3 R231, P3, R231, R8, RZ ;  /* 0x00000008e7e77210 */ /* 0x000fca0007f7e0ff */
[----:B------:R0:W-:Y:S01]  /*3b670*/  STL [R1+0x1794], R231 ;  /* 0x001794e701007387 */ /* 0x0001e20000100800 */
[----:B------:R-:W-:-:S03]  /*3b680*/  IMAD.X R153, R153, 0x1, R7, P4 ;  /* 0x0000000199997824 */ /* 0x000fc600020e0607 */
[----:B0-----:R-:W4:Y:S04]  /*3b690*/  LDL.LU R231, [R1+0x1760] ;  /* 0x0017600001e77983 */ /* 0x001f280000300800 */
[----:B------:R-:W4:Y:S04]  /*3b6a0*/  LDL.LU R173, [R1+0x1734] ;  /* 0x0017340001ad7983 */ /* 0x000f280000300800 */
[----:B------:R-:W-:Y:S01]  /*3b6b0*/  STL [R1+0x17b8], R153 ;  /* 0x0017b89901007387 */ /* 0x000fe20000100800 */
[----:B--2---:R-:W-:Y:S01]  /*3b6c0*/  IADD3 R152, P4, R152, R8, RZ ;  /* 0x0000000898987210 */ /* 0x004fe20007f9e0ff */
[----:B---3--:R-:W-:-:S05]  /*3b6d0*/  IMAD.X R233, R233, 0x1, R7, P5 ;  /* 0x00000001e9e97824 */ /* 0x008fca00028e0607 */
[----:B------:R0:W-:Y:S04]  /*3b6e0*/  STL [R1+0x17b0], R233 ;  /* 0x0017b0e901007387 */ /* 0x0001e80000100800 */
[----:B------:R1:W-:Y:S04]  /*3b6f0*/  STL [R1+0x178c], R152 ;  /* 0x00178c9801007387 */ /* 0x0003e80000100800 */
[----:B0-----:R-:W2:Y:S04]  /*3b700*/  LDL.LU R233, [R1+0x1758] ;  /* 0x0017580001e97983 */ /* 0x001ea80000300800 */
[----:B------:R-:W3:Y:S04]  /*3b710*/  LDL.LU R167, [R1+0x172c] ;  /* 0x00172c0001a77983 */ /* 0x000ee80000300800 */
[----:B------:R-:W3:Y:S04]  /*3b720*/  LDL.LU R153, [R1+0x1750] ;  /* 0x0017500001997983 */ /* 0x000ee80000300800 */
[----:B-1----:R-:W3:Y:S01]  /*3b730*/  LDL.LU R152, [R1+0x1724] ;  /* 0x0017240001987983 */ /* 0x002ee20000300800 */
[----:B------:R-:W-:-:S05]  /*3b740*/  IADD3 R190, P5, R190, R8, RZ ;  /* 0x00000008bebe7210 */ /* 0x000fca0007fbe0ff */
[----:B------:R0:W-:Y:S01]  /*3b750*/  STL [R1+0x1784], R190 ;  /* 0x001784be01007387 */ /* 0x0001e20000100800 */
[----:B------:R-:W-:-:S03]  /*3b760*/  IMAD.X R184, R184, 0x1, R7, P6 ;  /* 0x00000001b8b87824 */ /* 0x000fc600030e0607 */
[----:B0-----:R-:W3:Y:S01]  /*3b770*/  LDL.LU R190, [R1+0x1748] ;  /* 0x0017480001be7983 */ /* 0x001ee20000300800 */
[----:B------:R-:W-:-:S05]  /*3b780*/  IMAD.X R191, R191, 0x1, R7, P1 ;  /* 0x00000001bfbf7824 */ /* 0x000fca00008e0607 */
[----:B------:R0:W-:Y:S04]  /*3b790*/  STL [R1+0x17a0], R191 ;  /* 0x0017a0bf01007387 */ /* 0x0001e80000100800 */
[----:B------:R-:W-:Y:S04]  /*3b7a0*/  STL [R1+0x17a8], R184 ;  /* 0x0017a8b801007387 */ /* 0x000fe80000100800 */
[----:B0-----:R-:W3:Y:S01]  /*3b7b0*/  LDL.LU R191, [R1+0x171c] ;  /* 0x00171c0001bf7983 */ /* 0x001ee20000300800 */
[-C--:B------:R-:W-:Y:S02]  /*3b7c0*/  IADD3 R169, P6, R169, R8.reuse, RZ ;  /* 0x00000008a9a97210 */ /* 0x080fe40007fde0ff */
[-C--:B----4-:R-:W-:Y:S01]  /*3b7d0*/  IADD3 R168, P1, R168, R8.reuse, RZ ;  /* 0x00000008a8a87210 */ /* 0x090fe20007f3e0ff */
[--C-:B------:R-:W-:Y:S01]  /*3b7e0*/  IMAD.X R155, R155, 0x1, R7.reuse, P2 ;  /* 0x000000019b9b7824 */ /* 0x100fe200010e0607 */
[-C--:B------:R-:W-:Y:S01]  /*3b7f0*/  IADD3 R154, P2, R154, R8.reuse, RZ ;  /* 0x000000089a9a7210 */ /* 0x080fe20007f5e0ff */
[----:B------:R-:W-:Y:S01]  /*3b800*/  IMAD.X R199, R199, 0x1, R7, P3 ;  /* 0x00000001c7c77824 */ /* 0x000fe200018e0607 */
        /* <DEDUP_REMOVED lines=19> */
[----:B------:R0:W-:Y:S01]  /*3b940*/  STL [R1+0x1770], R205 ;  /* 0x001770cd01007387 */ /* 0x0001e20000100800 */
[----:B------:R-:W-:-:S03]  /*3b950*/  IMAD.X R166, R166, 0x1, R7, P2 ;  /* 0x00000001a6a67824 */ /* 0x000fc600010e0607 */
[----:B------:R-:W-:Y:S01]  /*3b960*/  STL [R1+0x1778], R176 ;  /* 0x001778b001007387 */ /* 0x000fe20000100800 */
[-C--:B------:R-:W-:Y:S01]  /*3b970*/  IADD3 R203, P2, R203, R8.reuse, RZ ;  /* 0x00000008cbcb7210 */ /* 0x080fe20007f5e0ff */
[----:B------:R-:W-:Y:S02]  /*3b980*/  IMAD.X R231, R231, 0x1, R7, P3 ;  /* 0x00000001e7e77824 */ /* 0x000fe400018e0607 */
[----:B0-----:R-:W4:Y:S04]  /*3b990*/  LDL.LU R205, [R1+0x1740] ;  /* 0x0017400001cd7983 */ /* 0x001f280000300800 */
[----:B------:R-:W-:Y:S04]  /*3b9a0*/  STL [R1+0x174c], R175 ;  /* 0x00174caf01007387 */ /* 0x000fe80000100800 */
[----:B------:R-:W-:Y:S04]  /*3b9b0*/  STL [R1+0x1744], R174 ;  /* 0x001744ae01007387 */ /* 0x000fe80000100800 */
[----:B------:R0:W-:Y:S01]  /*3b9c0*/  STL [R1+0x1768], R166 ;  /* 0x001768a601007387 */ /* 0x0001e20000100800 */
[----:B------:R-:W-:-:S03]  /*3b9d0*/  IADD3 R173, P3, R173, R8, RZ ;  /* 0x00000008adad7210 */ /* 0x000fc60007f7e0ff */
[----:B0-----:R-:W4:Y:S04]  /*3b9e0*/  LDL.LU R166, [R1+0x1714] ;  /* 0x0017140001a67983 */ /* 0x001f280000300800 */
[----:B------:R0:W-:Y:S04]  /*3b9f0*/  STL [R1+0x173c], R203 ;  /* 0x00173ccb01007387 */ /* 0x0001e80000100800 */
[----:B0-----:R-:W4:Y:S04]  /*3ba00*/  LDL.LU R203, [R1+0x1738] ;  /* 0x0017380001cb7983 */ /* 0x001f280000300800 */
[----:B------:R0:W-:Y:S04]  /*3ba10*/  STL [R1+0x1760], R231 ;  /* 0x001760e701007387 */ /* 0x0001e80000100800 */
[----:B0-----:R-:W4:Y:S01]  /*3ba20*/  LDL.LU R231, [R1+0x170c] ;  /* 0x00170c0001e77983 */ /* 0x001f220000300800 */
[--C-:B--2---:R-:W-:Y:S01]  /*3ba30*/  IMAD.X R233, R233, 0x1, R7.reuse, P4 ;  /* 0x00000001e9e97824 */ /* 0x104fe200020e0607 */
[-C--:B---3--:R-:W-:Y:S01]  /*3ba40*/  IADD3 R167, P4, R167, R8.reuse, RZ ;  /* 0x00000008a7a77210 */ /* 0x088fe20007f9e0ff */
[----:B------:R-:W-:Y:S01]  /*3ba50*/  IMAD.X R153, R153, 0x1, R7, P5 ;  /* 0x0000000199997824 */ /* 0x000fe200028e0607 */
[----:B------:R-:W-:-:S02]  /*3ba60*/  IADD3 R152, P5, R152, R8, RZ ;  /* 0x0000000898987210 */ /* 0x000fc40007fbe0ff */
[----:B------:R0:W-:Y:S04]  /*3ba70*/  STL [R1+0x1758], R233 ;  /* 0x001758e901007387 */ /* 0x0001e80000100800 */
[----:B0-----:R-:W2:Y:S04]  /*3ba80*/  LDL.LU R233, [R1+0x1730] ;  /* 0x0017300001e97983 */ /* 0x001ea80000300800 */
[----:B------:R-:W-:Y:S04]  /*3ba90*/  STL [R1+0x1734], R173 ;  /* 0x001734ad01007387 */ /* 0x000fe80000100800 */
[----:B------:R-:W-:Y:S04]  /*3baa0*/  STL [R1+0x172c], R167 ;  /* 0x00172ca701007387 */ /* 0x000fe80000100800 */
[----:B------:R-:W3:Y:S04]  /*3bab0*/  LDL.LU R184, [R1+0x1704] ;  /* 0x0017040001b87983 */ /* 0x000ee80000300800 */
[----:B------:R-:W-:Y:S04]  /*3bac0*/  STL [R1+0x1750], R153 ;  /* 0x0017509901007387 */ /* 0x000fe80000100800 */
[----:B------:R-:W3:Y:S01]  /*3bad0*/  LDL.LU R169, [R1+0x1728] ;  /* 0x0017280001a97983 */ /* 0x000ee20000300800 */
[----:B------:R-:W-:-:S03]  /*3bae0*/  IMAD.X R190, R190, 0x1, R7, P6 ;  /* 0x00000001bebe7824 */ /* 0x000fc600030e0607 */
[----:B------:R-:W-:Y:S04]  /*3baf0*/  STL [R1+0x1724], R152 ;  /* 0x0017249801007387 */ /* 0x000fe80000100800 */
[----:B------:R0:W-:Y:S04]  /*3bb00*/  STL [R1+0x1748], R190 ;  /* 0x001748be01007387 */ /* 0x0001e80000100800 */
[----:B0-----:R-:W3:Y:S04]  /*3bb10*/  LDL.LU R190, [R1+0x16fc] ;  /* 0x0016fc0001be7983 */ /* 0x001ee80000300800 */
[----:B------:R-:W3:Y:S04]  /*3bb20*/  LDL.LU R168, [R1+0x1720] ;  /* 0x0017200001a87983 */ /* 0x000ee80000300800 */
[----:B------:R-:W3:Y:S04]  /*3bb30*/  LDL.LU R155, [R1+0x16f4] ;  /* 0x0016f400019b7983 */ /* 0x000ee80000300800 */
[----:B------:R-:W3:Y:S01]  /*3bb40*/  LDL.LU R154, [R1+0x1718] ;  /* 0x00171800019a7983 */ /* 0x000ee20000300800 */
[----:B------:R-:W-:-:S05]  /*3bb50*/  IADD3 R191, P6, R191, R8, RZ ;  /* 0x00000008bfbf7210 */ /* 0x000fca0007fde0ff */
[----:B------:R0:W-:Y:S04]  /*3bb60*/  STL [R1+0x171c], R191 ;  /* 0x00171cbf01007387 */ /* 0x0001e80000100800 */
        /* <DEDUP_REMOVED lines=8> */
[----:B0-----:R-:W3:Y:S04]  /*3bbf0*/  LDL.LU R191, [R1+0x16cc] ;  /* 0x0016cc0001bf7983 */ /* 0x001ee80000300800 */
[----:B------:R-:W3:Y:S04]  /*3bc00*/  LDL.LU R174, [R1+0x16f0] ;  /* 0x0016f00001ae7983 */ /* 0x000ee80000300800 */
[----:B------:R-:W3:Y:S04]  /*3bc10*/  LDL.LU R153, [R1+0x16c4] ;  /* 0x0016c40001997983 */ /* 0x000ee80000300800 */
[----:B------:R-:W3:Y:S01]  /*3bc20*/  LDL.LU R152, [R1+0x16e8] ;  /* 0x0016e80001987983 */ /* 0x000ee20000300800 */
[----:B----4-:R-:W-:-:S05]  /*3bc30*/  IMAD.X R205, R205, 0x1, R7, P1 ;  /* 0x00000001cdcd7824 */ /* 0x010fca00008e0607 */
[----:B------:R0:W-:Y:S01]  /*3bc40*/  STL [R1+0x1740], R205 ;  /* 0x001740cd01007387 */ /* 0x0001e20000100800 */
[----:B------:R-:W-:-:S03]  /*3bc50*/  IADD3 R166, P1, R166, R8, RZ ;  /* 0x00000008a6a67210 */ /* 0x000fc60007f3e0ff */
[----:B0-----:R-:W4:Y:S04]  /*3bc60*/  LDL.LU R205, [R1+0x16bc] ;  /* 0x0016bc0001cd7983 */ /* 0x001f280000300800 */
[----:B------:R-:W4:Y:S04]  /*3bc70*/  LDL.LU R173, [R1+0x16e0] ;  /* 0x0016e00001ad7983 */ /* 0x000f280000300800 */
[----:B------:R-:W-:Y:S01]  /*3bc80*/  STL [R1+0x1714], R166 ;  /* 0x001714a601007387 */ /* 0x000fe20000100800 */
[----:B------:R-:W-:Y:S01]  /*3bc90*/  IMAD.X R203, R203, 0x1, R7, P2 ;  /* 0x00000001cbcb7824 */ /* 0x000fe200010e0607 */
[----:B------:R-:W-:-:S05]  /*3bca0*/  IADD3 R231, P2, R231, R8, RZ ;  /* 0x00000008e7e77210 */ /* 0x000fca0007f5e0ff */
[----:B------:R0:W-:Y:S04]  /*3bcb0*/  STL [R1+0x170c], R231 ;  /* 0x00170ce701007387 */ /* 0x0001e80000100800 */
[----:B------:R1:W-:Y:S04]  /*3bcc0*/  STL [R1+0x1738], R203 ;  /* 0x001738cb01007387 */ /* 0x0003e80000100800 */
[----:B0-----:R-:W4:Y:S04]  /*3bcd0*/  LDL.LU R231, [R1+0x16b4] ;  /* 0x0016b40001e77983 */ /* 0x001f280000300800 */
[----:B------:R-:W4:Y:S04]  /*3bce0*/  LDL.LU R167, [R1+0x16d8] ;  /* 0x0016d80001a77983 */ /* 0x000f280000300800 */
[----:B------:R-:W4:Y:S04]  /*3bcf0*/  LDL.LU R166, [R1+0x16ac] ;  /* 0x0016ac0001a67983 */ /* 0x000f280000300800 */
[----:B-1----:R-:W4:Y:S01]  /*3bd00*/  LDL.LU R203, [R1+0x16d0] ;  /* 0x0016d00001cb7983 */ /* 0x002f220000300800 */
[----:B--2---:R-:W-:Y:S01]  /*3bd10*/  IMAD.X R233, R233, 0x1, R7, P3 ;  /* 0x00000001e9e97824 */ /* 0x004fe200018e0607 */
[----:B---3--:R-:W-:-:S04]  /*3bd20*/  IADD3 R184, P3, R184, R8, RZ ;  /* 0x00000008b8b87210 */ /* 0x008fc80007f7e0ff */
[----:B------:R0:W-:Y:S01]  /*3bd30*/  STL [R1+0x1730], R233 ;  /* 0x001730e901007387 */ /* 0x0001e20000100800 */
[----:B------:R-:W-:-:S03]  /*3bd40*/  IMAD.X R169, R169, 0x1, R7, P4 ;  /* 0x00000001a9a97824 */ /* 0x000fc600020e0607 */
[----:B0-----:R-:W2:Y:S01]  /*3bd50*/  LDL.LU R233, [R1+0x16a4] ;  /* 0x0016a40001e97983 */ /* 0x001ea20000300800 */
[----:B------:R-:W-:Y:S01]  /*3bd60*/  IADD3 R190, P4, R190, R8, RZ ;  /* 0x00000008bebe7210 */ /* 0x000fe20007f9e0ff */
[----:B------:R-:W-:-:S04]  /*3bd70*/  IMAD.X R168, R168, 0x1, R7, P5 ;  /* 0x00000001a8a87824 */ /* 0x000fc800028e0607 */
[----:B------:R0:W-:Y:S04]  /*3bd80*/  STL [R1+0x16fc], R190 ;  /* 0x0016fcbe01007387 */ /* 0x0001e80000100800 */
[----:B------:R-:W-:Y:S01]  /*3bd90*/  STL [R1+0x1704], R184 ;  /* 0x001704b801007387 */ /* 0x000fe20000100800 */
[-C--:B------:R-:W-:Y:S01]  /*3bda0*/  IADD3 R155, P5, R155, R8.reuse, RZ ;  /* 0x000000089b9b7210 */ /* 0x080fe20007fbe0ff */
[--C-:B------:R-:W-:Y:S01]  /*3bdb0*/  IMAD.X R154, R154, 0x1, R7.reuse, P6 ;  /* 0x000000019a9a7824 */ /* 0x100fe200030e0607 */
[----:B------:R-:W-:Y:S01]  /*3bdc0*/  IADD3 R199, P6, R199, R8, RZ ;  /* 0x00000008c7c77210 */ /* 0x000fe20007fde0ff */
[----:B0-----:R-:W3:Y:S04]  /*3bdd0*/  LDL.LU R190, [R1+0x16c8] ;  /* 0x0016c80001be7983 */ /* 0x001ee80000300800 */
        /* <DEDUP_REMOVED lines=9> */
[--C-:B------:R-:W-:Y:S02]  /*3be70*/  IMAD.X R177, R177, 0x1, R7.reuse, P3 ;  /* 0x00000001b1b17824 */ /* 0x100fe400018e0607 */
        /* <DEDUP_REMOVED lines=10> */
[----:B0-----:R-:W3:Y:S01]  /*3bf20*/  LDL.LU R191, [R1+0x169c] ;  /* 0x00169c0001bf7983 */ /* 0x001ee20000300800 */
[--C-:B------:R-:W-:Y:S01]  /*3bf30*/  IMAD.X R174, R174, 0x1, R7.reuse, P5 ;  /* 0x00000001aeae7824 */ /* 0x100fe200028e0607 */
[-C--:B------:R-:W-:Y:S01]  /*3bf40*/  IADD3 R153, P5, R153, R8.reuse, RZ ;  /* 0x0000000899997210 */ /* 0x080fe20007fbe0ff */
[--C-:B------:R-:W-:Y:S01]  /*3bf50*/  IMAD.X R152, R152, 0x1, R7.reuse, P6 ;  /* 0x0000000198987824 */ /* 0x100fe200030e0607 */
[----:B------:R-:W-:Y:S04]  /*3bf60*/  STL [R1+0x16f8], R175 ;  /* 0x0016f8af01007387 */ /* 0x000fe80000100800 */
[----:B------:R-:W-:Y:S04]  /*3bf70*/  STL [R1+0x16f0], R174 ;  /* 0x0016f0ae01007387 */ /* 0x000fe80000100800 */
[----:B------:R0:W-:Y:S01]  /*3bf80*/  STL [R1+0x16c4], R153 ;  /* 0x0016c49901007387 */ /* 0x0001e20000100800 */
[----:B----4-:R-:W-:Y:S01]  /*3bf90*/  IADD3 R205, P6, R205, R8, RZ ;  /* 0x00000008cdcd7210 */ /* 0x010fe20007fde0ff */
[----:B------:R-:W-:-:S02]  /*3bfa0*/  IMAD.X R173, R173, 0x1, R7, P1 ;  /* 0x00000001adad7824 */ /* 0x000fc400008e0607 */
[----:B0-----:R-:W4:Y:S04]  /*3bfb0*/  LDL.LU R153, [R1+0x16c0] ;  /* 0x0016c00001997983 */ /* 0x001f280000300800 */
[----:B------:R0:W-:Y:S04]  /*3bfc0*/  STL [R1+0x16e8], R152 ;  /* 0x0016e89801007387 */ /* 0x0001e80000100800 */
[----:B0-----:R-:W4:Y:S04]  /*3bfd0*/  LDL.LU R152, [R1+0x1694] ;  /* 0x0016940001987983 */ /* 0x001f280000300800 */
[----:B------:R0:W-:Y:S04]  /*3bfe0*/  STL [R1+0x16bc], R205 ;  /* 0x0016bccd01007387 */ /* 0x0001e80000100800 */
[----:B0-----:R-:W4:Y:S01]  /*3bff0*/  LDL.LU R205, [R1+0x16b8] ;  /* 0x0016b80001cd7983 */ /* 0x001f220000300800 */
[-C--:B------:R-:W-:Y:S01]  /*3c000*/  IADD3 R231, P1, R231, R8.reuse, RZ ;  /* 0x00000008e7e77210 */ /* 0x080fe20007f3e0ff */
[--C-:B------:R-:W-:Y:S01]  /*3c010*/  IMAD.X R167, R167, 0x1, R7.reuse, P2 ;  /* 0x00000001a7a77824 */ /* 0x100fe200010e0607 */
[----:B------:R-:W-:Y:S01]  /*3c020*/  IADD3 R166, P2, R166, R8, RZ ;  /* 0x00000008a6a67210 */ /* 0x000fe20007f5e0ff */
[----:B------:R-:W-:-:S02]  /*3c030*/  IMAD.X R203, R203, 0x1, R7, P3 ;  /* 0x00000001cbcb7824 */ /* 0x000fc400018e0607 */
[----:B------:R0:W-:Y:S04]  /*3c040*/  STL [R1+0x16b4], R231 ;  /* 0x0016b4e701007387 */ /* 0x0001e80000100800 */
[----:B0-----:R-:W4:Y:S04]  /*3c050*/  LDL.LU R231, [R1+0x168c] ;  /* 0x00168c0001e77983 */ /* 0x001f280000300800 */
[----:B------:R-:W-:Y:S04]  /*3c060*/  STL [R1+0x16e0], R173 ;  /* 0x0016e0ad01007387 */ /* 0x000fe80000100800 */
[----:B------:R-:W-:Y:S04]  /*3c070*/  STL [R1+0x16d8], R167 ;  /* 0x0016d8a701007387 */ /* 0x000fe80000100800 */
[----:B------:R-:W4:Y:S04]  /*3c080*/  LDL.LU R184, [R1+0x16b0] ;  /* 0x0016b00001b87983 */ /* 0x000f280000300800 */
[----:B------:R-:W-:Y:S04]  /*3c090*/  STL [R1+0x16ac], R166 ;  /* 0x0016aca601007387 */ /* 0x000fe80000100800 */
[----:B------:R-:W4:Y:S04]  /*3c0a0*/  LDL.LU R169, [R1+0x1684] ;  /* 0x0016840001a97983 */ /* 0x000f280000300800 */
[----:B------:R-:W-:Y:S01]  /*3c0b0*/  STL [R1+0x16d0], R203 ;  /* 0x0016d0cb01007387 */ /* 0x000fe20000100800 */
[----:B--2---:R-:W-:-:S05]  /*3c0c0*/  IADD3 R233, P3, R233, R8, RZ ;  /* 0x00000008e9e97210 */ /* 0x004fca0007f7e0ff */
[----:B------:R0:W-:Y:S04]  /*3c0d0*/  STL [R1+0x16a4], R233 ;  /* 0x0016a4e901007387 */ /* 0x0001e80000100800 */
[----:B0-----:R-:W2:Y:S04]  /*3c0e0*/  LDL.LU R233, [R1+0x16a8] ;  /* 0x0016a80001e97983 */ /* 0x001ea80000300800 */
[----:B------:R-:W2:Y:S04]  /*3c0f0*/  LDL.LU R168, [R1+0x167c] ;  /* 0x00167c0001a87983 */ /* 0x000ea80000300800 */
[----:B------:R-:W2:Y:S04]  /*3c100*/  LDL.LU R155, [R1+0x16a0] ;  /* 0x0016a000019b7983 */ /* 0x000ea80000300800 */
[----:B------:R-:W2:Y:S01]  /*3c110*/  LDL.LU R154, [R1+0x1674] ;  /* 0x00167400019a7983 */ /* 0x000ea20000300800 */
[----:B---3--:R-:W-:-:S05]  /*3c120*/  IMAD.X R190, R190, 0x1, R7, P4 ;  /* 0x00000001bebe7824 */ /* 0x008fca00020e0607 */
        /* <DEDUP_REMOVED lines=13> */
[----:B------:R-:W-:-:S05]  /*3c200*/  IADD3 R191, P4, R191, R8, RZ ;  /* 0x00000008bfbf7210 */ /* 0x000fca0007f9e0ff */
[----:B------:R0:W-:Y:S04]  /*3c210*/  STL [R1+0x169c], R191 ;  /* 0x00169cbf01007387 */ /* 0x0001e80000100800 */
[----:B0-----:R-:W3:Y:S01]  /*3c220*/  LDL.LU R191, [R1+0x1668] ;  /* 0x0016680001bf7983 */ /* 0x001ee20000300800 */
[----:B----4-:R-:W-:-:S03]  /*3c230*/  IMAD.X R153, R153, 0x1, R7, P5 ;  /* 0x0000000199997824 */ /* 0x010fc600028e0607 */
[----:B------:R-:W4:Y:S04]  /*3c240*/  LDL.LU R173, [R1+0x163c] ;  /* 0x00163c0001ad7983 */ /* 0x000f280000300800 */
[----:B------:R-:W-:Y:S01]  /*3c250*/  STL [R1+0x16c0], R153 ;  /* 0x0016c09901007387 */ /* 0x000fe20000100800 */
[----:B------:R-:W-:Y:S01]  /*3c260*/  IADD3 R152, P5, R152, R8, RZ ;  /* 0x0000000898987210 */ /* 0x000fe20007fbe0ff */
[----:B------:R-:W-:-:S05]  /*3c270*/  IMAD.X R205, R205, 0x1, R7, P6 ;  /* 0x00000001cdcd7824 */ /* 0x000fca00030e0607 */
[----:B------:R0:W-:Y:S04]  /*3c280*/  STL [R1+0x16b8], R205 ;  /* 0x0016b8cd01007387 */ /* 0x0001e80000100800 */
[----:B------:R1:W-:Y:S04]  /*3c290*/  STL [R1+0x1694], R152 ;  /* 0x0016949801007387 */ /* 0x0003e80000100800 */
[----:B0-----:R-:W4:Y:S04]  /*3c2a0*/  LDL.LU R205, [R1+0x1660] ;  /* 0x0016600001cd7983 */ /* 0x001f280000300800 */
[----:B------:R-:W4:Y:S04]  /*3c2b0*/  LDL.LU R167, [R1+0x1634] ;  /* 0x0016340001a77983 */ /* 0x000f280000300800 */
[----:B------:R-:W4:Y:S04]  /*3c2c0*/  LDL.LU R153, [R1+0x1658] ;  /* 0x0016580001997983 */ /* 0x000f280000300800 */
[----:B-1----:R-:W4:Y:S01]  /*3c2d0*/  LDL.LU R152, [R1+0x162c] ;  /* 0x00162c0001987983 */ /* 0x002f220000300800 */
[----:B------:R-:W-:Y:S01]  /*3c2e0*/  IADD3 R231, P6, R231, R8, RZ ;  /* 0x00000008e7e77210 */ /* 0x000fe20007fde0ff */
[----:B------:R-:W-:-:S04]  /*3c2f0*/  IMAD.X R184, R184, 0x1, R7, P1 ;  /* 0x00000001b8b87824 */ /* 0x000fc800008e0607 */
[----:B------:R0:W-:Y:S01]  /*3c300*/  STL [R1+0x168c], R231 ;  /* 0x00168ce701007387 */ /* 0x0001e20000100800 */
[----:B------:R-:W-:-:S03]  /*3c310*/  IADD3 R169, P1, R169, R8, RZ ;  /* 0x00000008a9a97210 */ /* 0x000fc60007f3e0ff */
[----:B0-----:R-:W4:Y:S01]  /*3c320*/  LDL.LU R231, [R1+0x1650] ;  /* 0x0016500001e77983 */ /* 0x001f220000300800 */
[--C-:B--2---:R-:W-:Y:S01]  /*3c330*/  IMAD.X R233, R233, 0x1, R7.reuse, P2 ;  /* 0x00000001e9e97824 */ /* 0x104fe200010e0607 */
[----:B------:R-:W-:Y:S01]  /*3c340*/  IADD3 R168, P2, R168, R8, RZ ;  /* 0x00000008a8a87210 */ /* 0x000fe20007f5e0ff */
[----:B------:R-:W-:-:S03]  /*3c350*/  IMAD.X R155, R155, 0x1, R7, P3 ;  /* 0x000000019b9b7824 */ /* 0x000fc600018e0607 */
[----:B------:R0:W-:Y:S04]  /*3c360*/  STL [R1+0x16a8], R233 ;  /* 0x0016a8e901007387 */ /* 0x0001e80000100800 */
[----:B------:R-:W-:Y:S01]  /*3c370*/  STL [R1+0x16b0], R184 ;  /* 0x0016b0b801007387 */ /* 0x000fe20000100800 */
[-C--:B------:R-:W-:Y:S01]  /*3c380*/  IADD3 R154, P3, R154, R8.reuse, RZ ;  /* 0x000000089a9a7210 */ /* 0x080fe20007f7e0ff */
[--C-:B---3--:R-:W-:Y:S01]  /*3c390*/  IMAD.X R199, R199, 0x1, R7.reuse, P4 ;  /* 0x00000001c7c77824 */ /* 0x108fe200020e0607 */
[----:B------:R-:W-:Y:S01]  /*3c3a0*/  IADD3 R201, P4, R201, R8, RZ ;  /* 0x00000008c9c97210 */ /* 0x000fe20007f9e0ff */
[----:B0-----:R-:W2:Y:S04]  /*3c3b0*/  LDL.LU R233, [R1+0x1624] ;  /* 0x0016240001e97983 */ /* 0x001ea80000300800 */
        /* <DEDUP_REMOVED lines=21> */
[----:B------:R-:W-:-:S03]  /*3c510*/  IADD3 R203, P3, R203, R8, RZ ;  /* 0x00000008cbcb7210 */ /* 0x000fc60007f7e0ff */
[----:B0-----:R-:W3:Y:S04]  /*3c520*/  LDL.LU R190, [R1+0x1648] ;  /* 0x0016480001be7983 */ /* 0x001ee80000300800 */
[----:B------:R-:W-:Y:S04]  /*3c530*/  STL [R1+0x1654], R175 ;  /* 0x001654af01007387 */ /* 0x000fe80000100800 */
[----:B------:R-:W-:Y:S04]  /*3c540*/  STL [R1+0x164c], R174 ;  /* 0x00164cae01007387 */ /* 0x000fe80000100800 */
[----:B------:R0:W-:Y:S01]  /*3c550*/  STL [R1+0x1670], R166 ;  /* 0x001670a601007387 */ /* 0x0001e20000100800 */
[----:B------:R-:W-:-:S03]  /*3c560*/  IMAD.X R191, R191, 0x1, R7, P4 ;  /* 0x00000001bfbf7824 */ /* 0x000fc600020e0607 */
[----:B0-----:R-:W3:Y:S04]  /*3c570*/  LDL.LU R166, [R1+0x161c] ;  /* 0x00161c0001a67983 */ /* 0x001ee80000300800 */
[----:B------:R0:W-:Y:S04]  /*3c580*/  STL [R1+0x1644], R203 ;  /* 0x001644cb01007387 */ /* 0x0001e80000100800 */
[----:B0-----:R-:W3:Y:S04]  /*3c590*/  LDL.LU R203, [R1+0x1640] ;  /* 0x0016400001cb7983 */ /* 0x001ee80000300800 */
[----:B------:R0:W-:Y:S04]  /*3c5a0*/  STL [R1+0x1668], R191 ;  /* 0x001668bf01007387 */ /* 0x0001e80000100800 */
[----:B0-----:R-:W3:Y:S01]  /*3c5b0*/  LDL.LU R191, [R1+0x1614] ;  /* 0x0016140001bf7983 */ /* 0x001ee20000300800 */
[-C--:B----4-:R-:W-:Y:S01]  /*3c5c0*/  IADD3 R173, P4, R173, R8.reuse, RZ ;  /* 0x00000008adad7210 */ /* 0x090fe20007f9e0ff */
[--C-:B------:R-:W-:Y:S01]  /*3c5d0*/  IMAD.X R205, R205, 0x1, R7.reuse, P5 ;  /* 0x00000001cdcd7824 */ /* 0x100fe200028e0607 */
[-C--:B------:R-:W-:Y:S01]  /*3c5e0*/  IADD3 R167, P5, R167, R8.reuse, RZ ;  /* 0x00000008a7a77210 */ /* 0x080fe20007fbe0ff */
[----:B------:R-:W-:Y:S01]  /*3c5f0*/  IMAD.X R153, R153, 0x1, R7, P6 ;  /* 0x0000000199997824 */ /* 0x000fe200030e0607 */
[----:B------:R-:W-:-:S02]  /*3c600*/  IADD3 R152, P6, R152, R8, RZ ;  /* 0x0000000898987210 */ /* 0x000fc40007fde0ff */
[----:B------:R0:W-:Y:S04]  /*3c610*/  STL [R1+0x1660], R205 ;  /* 0x001660cd01007387 */ /* 0x0001e80000100800 */
[----:B0-----:R-:W4:Y:S04]  /*3c620*/  LDL.LU R205, [R1+0x1638] ;  /* 0x0016380001cd7983 */ /* 0x001f280000300800 */
[----:B------:R-:W-:Y:S04]  /*3c630*/  STL [R1+0x163c], R173 ;  /* 0x00163cad01007387 */ /* 0x000fe80000100800 */
[----:B------:R-:W-:Y:S04]  /*3c640*/  STL [R1+0x1634], R167 ;  /* 0x001634a701007387 */ /* 0x000fe80000100800 */
[----:B------:R-:W4:Y:S04]  /*3c650*/  LDL.LU R184, [R1+0x160c] ;  /* 0x00160c0001b87983 */ /* 0x000f280000300800 */
[----:B------:R-:W-:Y:S04]  /*3c660*/  STL [R1+0x1658], R153 ;  /* 0x0016589901007387 */ /* 0x000fe80000100800 */
[----:B------:R-:W4:Y:S01]  /*3c670*/  LDL.LU R169, [R1+0x1630] ;  /* 0x0016300001a97983 */ /* 0x000f220000300800 */
[----:B------:R-:W-:-:S03]  /*3c680*/  IMAD.X R231, R231, 0x1, R7, P1 ;  /* 0x00000001e7e77824 */ /* 0x000fc600008e0607 */
[----:B------:R-:W-:Y:S04]  /*3c690*/  STL [R1+0x162c], R152 ;  /* 0x00162c9801007387 */ /* 0x000fe80000100800 */
[----:B------:R0:W-:Y:S04]  /*3c6a0*/  STL [R1+0x1650], R231 ;  /* 0x001650e701007387 */ /* 0x0001e80000100800 */
[----:B0-----:R-:W4:Y:S04]  /*3c6b0*/  LDL.LU R231, [R1+0x1604] ;  /* 0x0016040001e77983 */ /* 0x001f280000300800 */
[----:B------:R-:W4:Y:S04]  /*3c6c0*/  LDL.LU R168, [R1+0x1628] ;  /* 0x0016280001a87983 */ /* 0x000f280000300800 */
[----:B------:R-:W4:Y:S04]  /*3c6d0*/  LDL.LU R155, [R1+0x15fc] ;  /* 0x0015fc00019b7983 */ /* 0x000f280000300800 */
[----:B------:R-:W4:Y:S01]  /*3c6e0*/  LDL.LU R154, [R1+0x1620] ;  /* 0x00162000019a7983 */ /* 0x000f220000300800 */
[----:B--2---:R-:W-:-:S05]  /*3c6f0*/  IADD3 R233, P1, R233, R8, RZ ;  /* 0x00000008e9e97210 */ /* 0x004fca0007f3e0ff */
[----:B------:R0:W-:Y:S04]  /*3c700*/  STL [R1+0x1624], R233 ;  /* 0x001624e901007387 */ /* 0x0001e80000100800 */
        /* <DEDUP_REMOVED lines=8> */
[----:B0-----:R-:W2:Y:S04]  /*3c790*/  LDL.LU R233, [R1+0x15d4] ;  /* 0x0015d40001e97983 */ /* 0x001ea80000300800 */
[----:B------:R-:W2:Y:S04]  /*3c7a0*/  LDL.LU R174, [R1+0x15f8] ;  /* 0x0015f80001ae7983 */ /* 0x000ea80000300800 */
[----:B------:R-:W2:Y:S04]  /*3c7b0*/  LDL.LU R153, [R1+0x15cc] ;  /* 0x0015cc0001997983 */ /* 0x000ea80000300800 */
[----:B------:R-:W2:Y:S01]  /*3c7c0*/  LDL.LU R152, [R1+0x15f0] ;  /* 0x0015f00001987983 */ /* 0x000ea20000300800 */
[----:B---3--:R-:W-:-:S05]  /*3c7d0*/  IMAD.X R190, R190, 0x1, R7, P2 ;  /* 0x00000001bebe7824 */ /* 0x008fca00010e0607 */
[----:B------:R0:W-:Y:S01]  /*3c7e0*/  STL [R1+0x1648], R190 ;  /* 0x001648be01007387 */ /* 0x0001e20000100800 */
[----:B------:R-:W-:-:S03]  /*3c7f0*/  IADD3 R166, P2, R166, R8, RZ ;  /* 0x00000008a6a67210 */ /* 0x000fc60007f5e0ff */
[----:B0-----:R-:W3:Y:S04]  /*3c800*/  LDL.LU R190, [R1+0x15c4] ;  /* 0x0015c40001be7983 */ /* 0x001ee80000300800 */
[----:B------:R-:W3:Y:S04]  /*3c810*/  LDL.LU R173, [R1+0x15e8] ;  /* 0x0015e80001ad7983 */ /* 0x000ee80000300800 */
[----:B------:R-:W-:Y:S01]  /*3c820*/  STL [R1+0x161c], R166 ;  /* 0x00161ca601007387 */ /* 0x000fe20000100800 */
[----:B------:R-:W-:Y:S01]  /*3c830*/  IMAD.X R203, R203, 0x1, R7, P3 ;  /* 0x00000001cbcb7824 */ /* 0x000fe200018e0607 */
[----:B------:R-:W-:-:S05]  /*3c840*/  IADD3 R191, P3, R191, R8, RZ ;  /* 0x00000008bfbf7210 */ /* 0x000fca0007f7e0ff */
[----:B------:R0:W-:Y:S04]  /*3c850*/  STL [R1+0x1614], R191 ;  /* 0x001614bf01007387 */ /* 0x0001e80000100800 */
[----:B------:R1:W-:Y:S04]  /*3c860*/  STL [R1+0x1640], R203 ;  /* 0x001640cb01007387 */ /* 0x0003e80000100800 */
[----:B0-----:R-:W3:Y:S04]  /*3c870*/  LDL.LU R191, [R1+0x15bc] ;  /* 0x0015bc0001bf7983 */ /* 0x001ee80000300800 */
[----:B------:R-:W3:Y:S04]  /*3c880*/  LDL.LU R167, [R1+0x15e0] ;  /* 0x0015e00001a77983 */ /* 0x000ee80000300800 */
[----:B------:R-:W3:Y:S04]  /*3c890*/  LDL.LU R166, [R1+0x15b4] ;  /* 0x0015b40001a67983 */ /* 0x000ee80000300800 */
[----:B-1----:R-:W3:Y:S01]  /*3c8a0*/  LDL.LU R203, [R1+0x15d8] ;  /* 0x0015d80001cb7983 */ /* 0x002ee20000300800 */
[--C-:B----4-:R-:W-:Y:S01]  /*3c8b0*/  IMAD.X R205, R205, 0x1, R7.reuse, P4 ;  /* 0x00000001cdcd7824 */ /* 0x110fe200020e0607 */
[----:B------:R-:W-:Y:S01]  /*3c8c0*/  IADD3 R184, P4, R184, R8, RZ ;  /* 0x00000008b8b87210 */ /* 0x000fe20007f9e0ff */
[----:B------:R-:W-:-:S03]  /*3c8d0*/  IMAD.X R169, R169, 0x1, R7, P5 ;  /* 0x00000001a9a97824 */ /* 0x000fc600028e0607 */
[----:B------:R0:W-:Y:S04]  /*3c8e0*/  STL [R1+0x1638], R205 ;  /* 0x001638cd01007387 */ /* 0x0001e80000100800 */
        /* <DEDUP_REMOVED lines=26> */
[----:B------:R-:W-:Y:S01]  /*3ca90*/  STL [R1+0x1608], R177 ;  /* 0x001608b101007387 */ /* 0x000fe20000100800 */
[----:B------:R-:W-:-:S03]  /*3caa0*/  IMAD.X R174, R174, 0x1, R7, P6 ;  /* 0x00000001aeae7824 */ /* 0x000fc600030e0607 */
[----:B------:R0:W-:Y:S01]  /*3cab0*/  STL [R1+0x15d4], R233 ;  /* 0x0015d4e901007387 */ /* 0x0001e20000100800 */
[----:B------:R-:W-:-:S03]  /*3cac0*/  IADD3 R153, P6, R153, R8, RZ ;  /* 0x0000000899997210 */ /* 0x000fc60007fde0ff */
[----:B------:R-:W-:Y:S01]  /*3cad0*/  STL [R1+0x15dc], R176 ;  /* 0x0015dcb001007387 */ /* 0x000fe20000100800 */
[----:B------:R-:W-:-:S03]  /*3cae0*/  IMAD.X R152, R152, 0x1, R7, P1 ;  /* 0x0000000198987824 */ /* 0x000fc600008e0607 */
[----:B0-----:R-:W2:Y:S04]  /*3caf0*/  LDL.LU R233, [R1+0x15a4] ;  /* 0x0015a40001e97983 */ /* 0x001ea80000300800 */
[----:B------:R-:W-:Y:S04]  /*3cb00*/  STL [R1+0x1600], R175 ;  /* 0x001600af01007387 */ /* 0x000fe80000100800 */
[----:B------:R-:W-:Y:S04]  /*3cb10*/  STL [R1+0x15f8], R174 ;  /* 0x0015f8ae01007387 */ /* 0x000fe80000100800 */
[----:B------:R0:W-:Y:S01]  /*3cb20*/  STL [R1+0x15cc], R153 ;  /* 0x0015cc9901007387 */ /* 0x0001e20000100800 */
[----:B---3--:R-:W-:-:S03]  /*3cb30*/  IADD3 R190, P1, R190, R8, RZ ;  /* 0x00000008bebe7210 */ /* 0x008fc60007f3e0ff */
[----:B0-----:R-:W3:Y:S04]  /*3cb40*/  LDL.LU R153, [R1+0x15c8] ;  /* 0x0015c80001997983 */ /* 0x001ee80000300800 */
[----:B------:R0:W-:Y:S01]  /*3cb50*/  STL [R1+0x15f0], R152 ;  /* 0x0015f09801007387 */ /* 0x0001e20000100800 */
[----:B------:R-:W-:-:S03]  /*3cb60*/  IMAD.X R173, R173, 0x1, R7, P2 ;  /* 0x00000001adad7824 */ /* 0x000fc600010e0607 */
[----:B0-----:R-:W3:Y:S04]  /*3cb70*/  LDL.LU R152, [R1+0x159c] ;  /* 0x00159c0001987983 */ /* 0x001ee80000300800 */
[----:B------:R0:W-:Y:S04]  /*3cb80*/  STL [R1+0x15c4], R190 ;  /* 0x0015c4be01007387 */ /* 0x0001e80000100800 */
[----:B0-----:R-:W3:Y:S01]  /*3cb90*/  LDL.LU R190, [R1+0x15c0] ;  /* 0x0015c00001be7983 */ /* 0x001ee20000300800 */
[----:B------:R-:W-:-:S05]  /*3cba0*/  IADD3 R191, P2, R191, R8, RZ ;  /* 0x00000008bfbf7210 */ /* 0x000fca0007f5e0ff */
[----:B------:R0:W-:Y:S04]  /*3cbb0*/  STL [R1+0x15bc], R191 ;  /* 0x0015bcbf01007387 */ /* 0x0001e80000100800 */
[----:B0-----:R-:W3:Y:S01]  /*3cbc0*/  LDL.LU R191, [R1+0x1594] ;  /* 0x0015940001bf7983 */ /* 0x001ee20000300800 */
[--C-:B------:R-:W-:Y:S01]  /*3cbd0*/  IMAD.X R167, R167, 0x1, R7.reuse, P3 ;  /* 0x00000001a7a77824 */ /* 0x100fe200018e0607 */
[----:B------:R-:W-:Y:S02]  /*3cbe0*/  IADD3 R166, P3, R166, R8, RZ ;  /* 0x00000008a6a67210 */ /* 0x000fe40007f7e0ff */
[----:B------:R-:W-:Y:S01]  /*3cbf0*/  STL [R1+0x15e8], R173 ;  /* 0x0015e8ad01007387 */ /* 0x000fe20000100800 */
[----:B------:R-:W-:-:S03]  /*3cc00*/  IMAD.X R203, R203, 0x1, R7, P4 ;  /* 0x00000001cbcb7824 */ /* 0x000fc600020e0607 */
[----:B------:R-:W-:Y:S04]  /*3cc10*/  STL [R1+0x15e0], R167 ;  /* 0x0015e0a701007387 */ /* 0x000fe80000100800 */
[----:B------:R-:W3:Y:S04]  /*3cc20*/  LDL.LU R184, [R1+0x15b8] ;  /* 0x0015b80001b87983 */ /* 0x000ee80000300800 */
[----:B------:R-:W-:Y:S04]  /*3cc30*/  STL [R1+0x15b4], R166 ;  /* 0x0015b4a601007387 */ /* 0x000fe80000100800 */
[----:B------:R-:W3:Y:S01]  /*3cc40*/  LDL.LU R169, [R1+0x158c] ;  /* 0x00158c0001a97983 */ /* 0x000ee20000300800 */
[----:B----4-:R-:W-:-:S03]  /*3cc50*/  IADD3 R205, P4, R205, R8, RZ ;  /* 0x00000008cdcd7210 */ /* 0x010fc60007f9e0ff */
[----:B------:R0:W-:Y:S04]  /*3cc60*/  STL [R1+0x15d8], R203 ;  /* 0x0015d8cb01007387 */ /* 0x0001e80000100800 */
[----:B0-----:R-:W4:Y:S04]  /*3cc70*/  LDL.LU R203, [R1+0x15b0] ;  /* 0x0015b00001cb7983 */ /* 0x001f280000300800 */
[----:B------:R0:W-:Y:S04]  /*3cc80*/  STL [R1+0x15ac], R205 ;  /* 0x0015accd01007387 */ /* 0x0001e80000100800 */
[----:B------:R-:W4:Y:S04]  /*3cc90*/  LDL.LU R168, [R1+0x1584] ;  /* 0x0015840001a87983 */ /* 0x000f280000300800 */
[----:B------:R-:W4:Y:S04]  /*3cca0*/  LDL.LU R155, [R1+0x15a8] ;  /* 0x0015a800019b7983 */ /* 0x000f280000300800 */
[----:B------:R-:W4:Y:S01]  /*3ccb0*/  LDL.LU R154, [R1+0x157c] ;  /* 0x00157c00019a7983 */ /* 0x000f220000300800 */
[----:B------:R-:W-:-:S05]  /*3ccc0*/  IMAD.X R231, R231, 0x1, R7, P5 ;  /* 0x00000001e7e77824 */ /* 0x000fca00028e0607 */
        /* <DEDUP_REMOVED lines=12> */
[----:B-1----:R-:W4:Y:S01]  /*3cd90*/  LDL.LU R231, [R1+0x154c] ;  /* 0x00154c0001e77983 */ /* 0x002f220000300800 */
[----:B--2---:R-:W-:-:S05]  /*3cda0*/  IADD3 R233, P5, R233, R8, RZ ;  /* 0x00000008e9e97210 */ /* 0x004fca0007fbe0ff */
[----:B------:R0:W-:Y:S01]  /*3cdb0*/  STL [R1+0x15a4], R233 ;  /* 0x0015a4e901007387 */ /* 0x0001e20000100800 */
[----:B---3--:R-:W-:-:S03]  /*3cdc0*/  IMAD.X R153, R153, 0x1, R7, P6 ;  /* 0x0000000199997824 */ /* 0x008fc600030e0607 */
[----:B0-----:R-:W2:Y:S04]  /*3cdd0*/  LDL.LU R233, [R1+0x1570] ;  /* 0x0015700001e97983 */ /* 0x001ea80000300800 */
[----:B------:R-:W3:Y:S04]  /*3cde0*/  LDL.LU R173, [R1+0x1544] ;  /* 0x0015440001ad7983 */ /* 0x000ee80000300800 */
[----:B------:R-:W-:Y:S01]  /*3cdf0*/  STL [R1+0x15c8], R153 ;  /* 0x0015c89901007387 */ /* 0x000fe20000100800 */
[----:B------:R-:W-:Y:S01]  /*3ce00*/  IADD3 R152, P6, R152, R8, RZ ;  /* 0x0000000898987210 */ /* 0x000fe20007fde0ff */
[----:B------:R-:W-:-:S05]  /*3ce10*/  IMAD.X R190, R190, 0x1, R7, P1 ;  /* 0x00000001bebe7824 */ /* 0x000fca00008e0607 */
[----:B------:R0:W-:Y:S04]  /*3ce20*/  STL [R1+0x15c0], R190 ;  /* 0x0015c0be01007387 */ /* 0x0001e80000100800 */
[----:B------:R1:W-:Y:S04]  /*3ce30*/  STL [R1+0x159c], R152 ;  /* 0x00159c9801007387 */ /* 0x0003e80000100800 */
[----:B0-----:R-:W3:Y:S04]  /*3ce40*/  LDL.LU R190, [R1+0x1568] ;  /* 0x0015680001be7983 */ /* 0x001ee80000300800 */
[----:B------:R-:W3:Y:S04]  /*3ce50*/  LDL.LU R166, [R1+0x153c] ;  /* 0x00153c0001a67983 */ /* 0x000ee80000300800 */
[----:B------:R-:W3:Y:S04]  /*3ce60*/  LDL.LU R153, [R1+0x1560] ;  /* 0x0015600001997983 */ /* 0x000ee80000300800 */
[----:B-1----:R-:W3:Y:S01]  /*3ce70*/  LDL.LU R152, [R1+0x1534] ;  /* 0x0015340001987983 */ /* 0x002ee20000300800 */
[----:B------:R-:W-:-:S05]  /*3ce80*/  IADD3 R191, P1, R191, R8, RZ ;  /* 0x00000008bfbf7210 */ /* 0x000fca0007f3e0ff */
[----:B------:R0:W-:Y:S04]  /*3ce90*/  STL [R1+0x1594], R191 ;  /* 0x001594bf01007387 */ /* 0x0001e80000100800 */
[----:B0-----:R-:W3:Y:S01]  /*3cea0*/  LDL.LU R191, [R1+0x1558] ;  /* 0x0015580001bf7983 */ /* 0x001ee20000300800 */
[--C-:B------:R-:W-:Y:S01]  /*3ceb0*/  IMAD.X R184, R184, 0x1, R7.reuse, P2 ;  /* 0x00000001b8b87824 */ /* 0x100fe200010e0607 */
[-C--:B------:R-:W-:Y:S01]  /*3cec0*/  IADD3 R169, P2, R169, R8.reuse, RZ ;  /* 0x00000008a9a97210 */ /* 0x080fe20007f5e0ff */
[--C-:B----4-:R-:W-:Y:S01]  /*3ced0*/  IMAD.X R203, R203, 0x1, R7.reuse, P3 ;  /* 0x00000001cbcb7824 */ /* 0x110fe200018e0607 */
[-C--:B------:R-:W-:Y:S01]  /*3cee0*/  IADD3 R168, P3, R168, R8.reuse, RZ ;  /* 0x00000008a8a87210 */ /* 0x080fe20007f7e0ff */
[----:B------:R-:W-:Y:S01]  /*3cef0*/  IMAD.X R155, R155, 0x1, R7, P4 ;  /* 0x000000019b9b7824 */ /* 0x000fe200020e0607 */
[----:B------:R-:W-:-:S02]  /*3cf00*/  IADD3 R154, P4, R154, R8, RZ ;  /* 0x000000089a9a7210 */ /* 0x000fc40007f9e0ff */
[----:B------:R0:W-:Y:S04]  /*3cf10*/  STL [R1+0x15b0], R203 ;  /* 0x0015b0cb01007387 */ /* 0x0001e80000100800 */
[----:B------:R-:W-:Y:S04]  /*3cf20*/  STL [R1+0x15b8], R184 ;  /* 0x0015b8b801007387 */ /* 0x000fe80000100800 */
[----:B0-----:R-:W4:Y:S01]  /*3cf30*/  LDL.LU R203, [R1+0x1550] ;  /* 0x0015500001cb7983 */ /* 0x001f220000300800 */
        /* <DEDUP_REMOVED lines=24> */
[----:B0-----:R-:W4:Y:S04]  /*3d0c0*/  LDL.LU R205, [R1+0x1524] ;  /* 0x0015240001cd7983 */ /* 0x001f280000300800 */
[----:B------:R-:W-:Y:S04]  /*3d0d0*/  STL [R1+0x155c], R175 ;  /* 0x00155caf01007387 */ /* 0x000fe80000100800 */
[----:B------:R-:W-:Y:S04]  /*3d0e0*/  STL [R1+0x1554], R174 ;  /* 0x001554ae01007387 */ /* 0x000fe80000100800 */
[----:B------:R0:W-:Y:S04]  /*3d0f0*/  STL [R1+0x1578], R167 ;  /* 0x001578a701007387 */ /* 0x0001e80000100800 */
[----:B0-----:R-:W4:Y:S04]  /*3d100*/  LDL.LU R167, [R1+0x1540] ;  /* 0x0015400001a77983 */ /* 0x001f280000300800 */
[----:B------:R0:W-:Y:S04]  /*3d110*/  STL [R1+0x154c], R231 ;  /* 0x00154ce701007387 */ /* 0x0001e80000100800 */
[----:B0-----:R-:W4:Y:S01]  /*3d120*/  LDL.LU R231, [R1+0x1514] ;  /* 0x0015140001e77983 */ /* 0x001f220000300800 */
[----:B--2---:R-:W-:Y:S01]  /*3d130*/  IMAD.X R233, R233, 0x1, R7, P5 ;  /* 0x00000001e9e97824 */ /* 0x004fe200028e0607 */
[----:B---3--:R-:W-:-:S04]  /*3d140*/  IADD3 R173, P5, R173, R8, RZ ;  /* 0x00000008adad7210 */ /* 0x008fc80007fbe0ff */
[----:B------:R0:W-:Y:S04]  /*3d150*/  STL [R1+0x1570], R233 ;  /* 0x001570e901007387 */ /* 0x0001e80000100800 */
[----:B0-----:R-:W2:Y:S01]  /*3d160*/  LDL.LU R233, [R1+0x1538] ;  /* 0x0015380001e97983 */ /* 0x001ea20000300800 */
[--C-:B------:R-:W-:Y:S01]  /*3d170*/  IMAD.X R190, R190, 0x1, R7.reuse, P6 ;  /* 0x00000001bebe7824 */ /* 0x100fe200030e0607 */
[-C--:B------:R-:W-:Y:S01]  /*3d180*/  IADD3 R166, P6, R166, R8.reuse, RZ ;  /* 0x00000008a6a67210 */ /* 0x080fe20007fde0ff */
[--C-:B------:R-:W-:Y:S01]  /*3d190*/  IMAD.X R153, R153, 0x1, R7.reuse, P1 ;  /* 0x0000000199997824 */ /* 0x100fe200008e0607 */
[----:B------:R-:W-:Y:S02]  /*3d1a0*/  IADD3 R152, P1, R152, R8, RZ ;  /* 0x0000000898987210 */ /* 0x000fe40007f3e0ff */
[----:B------:R0:W-:Y:S04]  /*3d1b0*/  STL [R1+0x1568], R190 ;  /* 0x001568be01007387 */ /* 0x0001e80000100800 */
[----:B0-----:R-:W3:Y:S04]  /*3d1c0*/  LDL.LU R190, [R1+0x150c] ;  /* 0x00150c0001be7983 */ /* 0x001ee80000300800 */
[----:B------:R-:W-:Y:S04]  /*3d1d0*/  STL [R1+0x1544], R173 ;  /* 0x001544ad01007387 */ /* 0x000fe80000100800 */
[----:B------:R0:W-:Y:S01]  /*3d1e0*/  STL [R1+0x153c], R166 ;  /* 0x00153ca601007387 */ /* 0x0001e20000100800 */
[----:B------:R-:W-:-:S03]  /*3d1f0*/  IMAD.X R191, R191, 0x1, R7, P2 ;  /* 0x00000001bfbf7824 */ /* 0x000fc600010e0607 */
[----:B0-----:R-:W3:Y:S01]  /*3d200*/  LDL.LU R166, [R1+0x1504] ;  /* 0x0015040001a67983 */ /* 0x001ee20000300800 */
[----:B------:R-:W-:-:S03]  /*3d210*/  IADD3 R6, P2, R6, R8, RZ ;  /* 0x0000000806067210 */ /* 0x000fc60007f5e0ff */
[----:B------:R-:W-:Y:S04]  /*3d220*/  STL [R1+0x1560], R153 ;  /* 0x0015609901007387 */ /* 0x000fe80000100800 */
[----:B------:R0:W-:Y:S04]  /*3d230*/  STL [R1+0x1558], R191 ;  /* 0x001558bf01007387 */ /* 0x0001e80000100800 */
[----:B------:R-:W-:Y:S04]  /*3d240*/  STL [R1+0x1534], R152 ;  /* 0x0015349801007387 */ /* 0x000fe80000100800 */
[----:B0-----:R-:W3:Y:S04]  /*3d250*/  LDL.LU R191, [R1+0x1528] ;  /* 0x0015280001bf7983 */ /* 0x001ee80000300800 */
[----:B------:R0:W-:Y:S04]  /*3d260*/  STL [R1+0x152c], R6 ;  /* 0x00152c0601007387 */ /* 0x0001e80000100800 */
[----:B0-----:R-:W2:Y:S01]  /*3d270*/  LDL.LU R6, [R1+0x1b98] ;  /* 0x001b980001067983 */ /* 0x001ea20000300800 */
        /* <DEDUP_REMOVED lines=13> */
[----:B0-----:R-:W4:Y:S01]  /*3d350*/  LDL.LU R203, [R1+0x14f8] ;  /* 0x0014f80001cb7983 */ /* 0x001f220000300800 */
[----:B------:R-:W-:-:S05]  /*3d360*/  IADD3 R205, P3, R205, R8, RZ ;  /* 0x00000008cdcd7210 */ /* 0x000fca0007f7e0ff */
[----:B------:R0:W-:Y:S04]  /*3d370*/  STL [R1+0x1524], R205 ;  /* 0x001524cd01007387 */ /* 0x0001e80000100800 */
[----:B0-----:R-:W4:Y:S01]  /*3d380*/  LDL.LU R205, [R1+0x14cc] ;  /* 0x0014cc0001cd7983 */ /* 0x001f220000300800 */
[----:B--2---:R-:W-:-:S05]  /*3d390*/  IMAD.X R6, R6, 0x1, R7, P4 ;  /* 0x0000000106067824 */ /* 0x004fca00020e0607 */
[----:B------:R0:W-:Y:S02]  /*3d3a0*/  STL [R1+0x1548], R6 ;  /* 0x0015480601007387 */ /* 0x0001e40000100800 */
[----:B0-----:R-:W0:Y:S02]  /*3d3b0*/  LDC R6, c[0x0][0x23c] ;  /* 0x00008f00ff067b82 */ /* 0x001e240000000800 */
[----:B0-----:R-:W-:-:S04]  /*3d3c0*/  IMAD.SHL.U32 R6, R6, 0x100, RZ ;  /* 0x0000010006067824 */ /* 0x001fc800078e00ff */
[----:B------:R-:W-:-:S05]  /*3d3d0*/  IMAD.SHL.U32 R6, R6, 0x2, RZ ;  /* 0x0000000206067824 */ /* 0x000fca00078e00ff */
[----:B------:R-:W-:-:S05]  /*3d3e0*/  IADD3 R5, P4, R5, R6, RZ ;  /* 0x0000000605057210 */ /* 0x000fca0007f9e0ff */
[----:B------:R0:W-:Y:S04]  /*3d3f0*/  STL [R1+0x151c], R5 ;  /* 0x00151c0501007387 */ /* 0x0001e80000100800 */
[----:B0-----:R-:W2:Y:S01]  /*3d400*/  LDL.LU R5, [R1+0x1b94] ;  /* 0x001b940001057983 */ /* 0x001ea20000300800 */
[--C-:B------:R-:W-:Y:S01]  /*3d410*/  IMAD.X R167, R167, 0x1, R7.reuse, P5 ;  /* 0x00000001a7a77824 */ /* 0x100fe200028e0607 */
[-C--:B------:R-:W-:Y:S01]  /*3d420*/  IADD3 R231, P5, R231, R6.reuse, RZ ;  /* 0x00000006e7e77210 */ /* 0x080fe20007fbe0ff */
[----:B------:R-:W-:Y:S01]  /*3d430*/  IMAD.X R233, R233, 0x1, R7, P6 ;  /* 0x00000001e9e97824 */ /* 0x000fe200030e0607 */
[----:B------:R-:W4:Y:S04]  /*3d440*/  LDL.LU R152, [R1+0x14f0] ;  /* 0x0014f00001987983 */ /* 0x000f280000300800 */
[----:B------:R0:W-:Y:S04]  /*3d450*/  STL [R1+0x1514], R231 ;  /* 0x001514e701007387 */ /* 0x0001e80000100800 */
[----:B------:R-:W-:Y:S01]  /*3d460*/  STL [R1+0x1540], R167 ;  /* 0x001540a701007387 */ /* 0x000fe20000100800 */
[----:B---3--:R-:W-:-:S03]  /*3d470*/  IADD3 R190, P6, R190, R6, RZ ;  /* 0x00000006bebe7210 */ /* 0x008fc60007fde0ff */
[----:B0-----:R-:W3:Y:S04]  /*3d480*/  LDL.LU R231, [R1+0x14c4] ;  /* 0x0014c40001e77983 */ /* 0x001ee80000300800 */
[----:B------:R0:W-:Y:S04]  /*3d490*/  STL [R1+0x1538], R233 ;  /* 0x001538e901007387 */ /* 0x0001e80000100800 */
[----:B0-----:R-:W3:Y:S01]  /*3d4a0*/  LDL.LU R233, [R1+0x14e8] ;  /* 0x0014e80001e97983 */ /* 0x001ee20000300800 */
[----:B--2---:R-:W-:-:S05]  /*3d4b0*/  IMAD.X R5, R5, 0x1, R7, P1 ;  /* 0x0000000105057824 */ /* 0x004fca00008e0607 */
[----:B------:R0:W-:Y:S04]  /*3d4c0*/  STL [R1+0x1530], R5 ;  /* 0x0015300501007387 */ /* 0x0001e80000100800 */
[----:B------:R1:W-:Y:S04]  /*3d4d0*/  STL [R1+0x150c], R190 ;  /* 0x00150cbe01007387 */ /* 0x0003e80000100800 */
[----:B0-----:R-:W2:Y:S04]  /*3d4e0*/  LDL.LU R5, [R1+0x1b90] ;  /* 0x001b900001057983 */ /* 0x001ea80000300800 */
[----:B------:R-:W3:Y:S01]  /*3d4f0*/  LDL.LU R167, [R1+0x14bc] ;  /* 0x0014bc0001a77983 */ /* 0x000ee20000300800 */
[----:B------:R-:W-:-:S03]  /*3d500*/  IADD3 R166, P1, R166, R6, RZ ;  /* 0x00000006a6a67210 */ /* 0x000fc60007f3e0ff */
[----:B-1----:R-:W3:Y:S01]  /*3d510*/  LDL.LU R190, [R1+0x14e0] ;  /* 0x0014e00001be7983 */ /* 0x002ee20000300800 */
[----:B------:R-:W-:-:S03]  /*3d520*/  IMAD.X R191, R191, 0x1, R7, P2 ;  /* 0x00000001bfbf7824 */ /* 0x000fc600010e0607 */
[----:B------:R0:W-:Y:S01]  /*3d530*/  STL [R1+0x1504], R166 ;  /* 0x001504a601007387 */ /* 0x0001e20000100800 */
[-C--:B----4-:R-:W-:Y:S01]  /*3d540*/  IADD3 R199, P2, R199, R6.reuse, RZ ;  /* 0x00000006c7c77210 */ /* 0x090fe20007f5e0ff */
[----:B------:R-:W-:Y:S01]  /*3d550*/  IMAD.X R201, R201, 0x1, R7, P3 ;  /* 0x00000001c9c97824 */ /* 0x000fe200018e0607 */
[-C--:B------:R-:W-:Y:S01]  /*3d560*/  IADD3 R227, P3, R227, R6.reuse, RZ ;  /* 0x00000006e3e37210 */ /* 0x080fe20007f7e0ff */
[----:B0-----:R-:W4:Y:S04]  /*3d570*/  LDL.LU R166, [R1+0x14b4] ;  /* 0x0014b40001a67983 */ /* 0x001f280000300800 */
[----:B------:R0:W-:Y:S04]  /*3d580*/  STL [R1+0x1528], R191 ;  /* 0x001528bf01007387 */ /* 0x0001e80000100800 */
[----:B0-----:R-:W4:Y:S04]  /*3d590*/  LDL.LU R191, [R1+0x14d8] ;  /* 0x0014d80001bf7983 */ /* 0x001f280000300800 */
[----:B------:R-:W-:Y:S04]  /*3d5a0*/  STL [R1+0x14fc], R199 ;  /* 0x0014fcc701007387 */ /* 0x000fe80000100800 */
[----:B------:R-:W-:Y:S04]  /*3d5b0*/  STL [R1+0x1520], R201 ;  /* 0x001520c901007387 */ /* 0x000fe80000100800 */
[----:B------:R-:W-:Y:S01]  /*3d5c0*/  STL [R1+0x14f4], R227 ;  /* 0x0014f4e301007387 */ /* 0x000fe20000100800 */
[--C-:B--2---:R-:W-:Y:S01]  /*3d5d0*/  IMAD.X R229, R229, 0x1, R5.reuse, P4 ;  /* 0x00000001e5e57824 */ /* 0x104fe200020e0605 */
[-C--:B------:R-:W-:Y:S01]  /*3d5e0*/  IADD3 R178, P4, R178, R6.reuse, RZ ;  /* 0x00000006b2b27210 */ /* 0x080fe20007f9e0ff */
        /* <DEDUP_REMOVED lines=11> */
[----:B------:R-:W-:Y:S01]  /*3d6a0*/  STL [R1+0x14dc], R174 ;  /* 0x0014dcae01007387 */ /* 0x000fe20000100800 */
[----:B------:R-:W-:-:S03]  /*3d6b0*/  IADD3 R153, P1, R153, R6, RZ ;  /* 0x0000000699997210 */ /* 0x000fc60007f3e0ff */
[----:B------:R0:W-:Y:S04]  /*3d6c0*/  STL [R1+0x14f8], R203 ;  /* 0x0014f8cb01007387 */ /* 0x0001e80000100800 */
[----:B------:R-:W-:Y:S01]  /*3d6d0*/  STL [R1+0x1500], R173 ;  /* 0x001500ad01007387 */ /* 0x000fe20000100800 */
[----:B------:R-:W-:-:S03]  /*3d6e0*/  IADD3 R205, P2, R205, R6, RZ ;  /* 0x00000006cdcd7210 */ /* 0x000fc60007f5e0ff */
[----:B0-----:R-:W2:Y:S04]  /*3d6f0*/  LDL.LU R203, [R1+0x14ac] ;  /* 0x0014ac0001cb7983 */ /* 0x001ea80000300800 */
[----:B------:R-:W-:Y:S04]  /*3d700*/  STL [R1+0x14d4], R153 ;  /* 0x0014d49901007387 */ /* 0x000fe80000100800 */
[----:B------:R-:W2:Y:S04]  /*3d710*/  LDL.LU R168, [R1+0x14d0] ;  /* 0x0014d00001a87983 */ /* 0x000ea80000300800 */
[----:B------:R0:W-:Y:S04]  /*3d720*/  STL [R1+0x14cc], R205 ;  /* 0x0014cccd01007387 */ /* 0x0001e80000100800 */
[----:B0-----:R-:W2:Y:S04]  /*3d730*/  LDL.LU R205, [R1+0x14a4] ;  /* 0x0014a40001cd7983 */ /* 0x001ea80000300800 */
[----:B------:R-:W2:Y:S01]  /*3d740*/  LDL.LU R155, [R1+0x14c8] ;  /* 0x0014c800019b7983 */ /* 0x000ea20000300800 */
[----:B------:R-:W-:-:S03]  /*3d750*/  IMAD.X R152, R152, 0x1, R5, P3 ;  /* 0x0000000198987824 */ /* 0x000fc600018e0605 */
[----:B------:R-:W2:Y:S04]  /*3d760*/  LDL.LU R154, [R1+0x149c] ;  /* 0x00149c00019a7983 */ /* 0x000ea80000300800 */
[----:B------:R-:W2:Y:S01]  /*3d770*/  LDL.LU R153, [R1+0x14c0] ;  /* 0x0014c00001997983 */ /* 0x000ea20000300800 */
[----:B---3--:R-:W-:-:S03]  /*3d780*/  IADD3 R231, P3, R231, R6, RZ ;  /* 0x00000006e7e77210 */ /* 0x008fc60007f7e0ff */
[----:B------:R0:W-:Y:S01]  /*3d790*/  STL [R1+0x14f0], R152 ;  /* 0x0014f09801007387 */ /* 0x0001e20000100800 */
[--C-:B------:R-:W-:Y:S01]  /*3d7a0*/  IMAD.X R233, R233, 0x1, R5.reuse, P4 ;  /* 0x00000001e9e97824 */ /* 0x100fe200020e0605 */
[----:B------:R-:W-:Y:S02]  /*3d7b0*/  IADD3 R167, P4, R167, R6, RZ ;  /* 0x00000006a7a77210 */ /* 0x000fe40007f9e0ff */
[----:B0-----:R-:W3:Y:S04]  /*3d7c0*/  LDL.LU R152, [R1+0x1494] ;  /* 0x0014940001987983 */ /* 0x001ee80000300800 */
[----:B------:R0:W-:Y:S01]  /*3d7d0*/  STL [R1+0x14c4], R231 ;  /* 0x0014c4e701007387 */ /* 0x0001e20000100800 */
[----:B------:R-:W-:-:S03]  /*3d7e0*/  IMAD.X R190, R190, 0x1, R5, P5 ;  /* 0x00000001bebe7824 */ /* 0x000fc600028e0605 */
[----:B0-----:R-:W3:Y:S04]  /*3d7f0*/  LDL.LU R231, [R1+0x14b8] ;  /* 0x0014b80001e77983 */ /* 0x001ee80000300800 */
[----:B------:R0:W-:Y:S01]  /*3d800*/  STL [R1+0x14e8], R233 ;  /* 0x0014e8e901007387 */ /* 0x0001e20000100800 */
[-C--:B----4-:R-:W-:Y:S01]  /*3d810*/  IADD3 R166, P5, R166, R6.reuse, RZ ;  /* 0x00000006a6a67210 */ /* 0x090fe20007fbe0ff */
[--C-:B------:R-:W-:Y:S02]  /*3d820*/  IMAD.X R191, R191, 0x1, R5.reuse, P6 ;  /* 0x00000001bfbf7824 */ /* 0x100fe400030e0605 */
[----:B0-----:R-:W4:Y:S04]  /*3d830*/  LDL.LU R233, [R1+0x148c] ;  /* 0x00148c0001e97983 */ /* 0x001f280000300800 */
[----:B------:R0:W-:Y:S04]  /*3d840*/  STL [R1+0x14bc], R167 ;  /* 0x0014bca701007387 */ /* 0x0001e80000100800 */
[----:B0-----:R-:W4:Y:S04]  /*3d850*/  LDL.LU R167, [R1+0x14b0] ;  /* 0x0014b00001a77983 */ /* 0x001f280000300800 */
[----:B------:R0:W-:Y:S04]  /*3d860*/  STL [R1+0x14e0], R190 ;  /* 0x0014e0be01007387 */ /* 0x0001e80000100800 */
[----:B0-----:R-:W4:Y:S04]  /*3d870*/  LDL.LU R190, [R1+0x1484] ;  /* 0x0014840001be7983 */ /* 0x001f280000300800 */
[----:B------:R-:W4:Y:S04]  /*3d880*/  LDL.LU R199, [R1+0x14a8] ;  /* 0x0014a80001c77983 */ /* 0x000f280000300800 */
[----:B------:R-:W4:Y:S04]  /*3d890*/  LDL.LU R201, [R1+0x147c] ;  /* 0x00147c0001c97983 */ /* 0x000f280000300800 */
[----:B------:R0:W-:Y:S04]  /*3d8a0*/  STL [R1+0x14b4], R166 ;  /* 0x0014b4a601007387 */ /* 0x0001e80000100800 */
        /* <DEDUP_REMOVED lines=10> */
[----:B-1----:R-:W4:Y:S01]  /*3d950*/  LDL.LU R191, [R1+0x1454] ;  /* 0x0014540001bf7983 */ /* 0x002f220000300800 */
[----:B--2---:R-:W-:Y:S01]  /*3d960*/  IADD3 R203, P6, R203, R6, RZ ;  /* 0x00000006cbcb7210 */ /* 0x004fe20007fde0ff */
[----:B------:R-:W-:-:S04]  /*3d970*/  IMAD.X R168, R168, 0x1, R5, P1 ;  /* 0x00000001a8a87824 */ /* 0x000fc800008e0605 */
[----:B------:R0:W-:Y:S01]  /*3d980*/  STL [R1+0x14ac], R203 ;  /* 0x0014accb01007387 */ /* 0x0001e20000100800 */
[----:B------:R-:W-:-:S03]  /*3d990*/  IADD3 R205, P1, R205, R6, RZ ;  /* 0x00000006cdcd7210 */ /* 0x000fc60007f3e0ff */
[----:B0-----:R-:W2:Y:S04]  /*3d9a0*/  LDL.LU R203, [R1+0x1478] ;  /* 0x0014780001cb7983 */ /* 0x001ea80000300800 */
[----:B------:R0:W-:Y:S04]  /*3d9b0*/  STL [R1+0x14a4], R205 ;  /* 0x0014a4cd01007387 */ /* 0x0001e80000100800 */
[----:B0-----:R-:W2:Y:S01]  /*3d9c0*/  LDL.LU R205, [R1+0x144c] ;  /* 0x00144c0001cd7983 */ /* 0x001ea20000300800 */
[--C-:B------:R-:W-:Y:S02]  /*3d9d0*/  IMAD.X R153, R153, 0x1, R5.reuse, P3 ;  /* 0x0000000199997824 */ /* 0x100fe400018e0605 */
[----:B------:R-:W-:Y:S01]  /*3d9e0*/  IMAD.X R155, R155, 0x1, R5, P2 ;  /* 0x000000019b9b7824 */ /* 0x000fe200010e0605 */
[----:B------:R-:W-:Y:S01]  /*3d9f0*/  STL [R1+0x14d0], R168 ;  /* 0x0014d0a801007387 */ /* 0x000fe20000100800 */
[----:B------:R-:W-:-:S03]  /*3da00*/  IADD3 R154, P2, R154, R6, RZ ;  /* 0x000000069a9a7210 */ /* 0x000fc60007f5e0ff */
[----:B------:R0:W-:Y:S04]  /*3da10*/  STL [R1+0x14c0], R153 ;  /* 0x0014c09901007387 */ /* 0x0001e80000100800 */
[----:B------:R-:W-:Y:S01]  /*3da20*/  STL [R1+0x14c8], R155 ;  /* 0x0014c89b01007387 */ /* 0x000fe20000100800 */
[-C--:B---3--:R-:W-:Y:S01]  /*3da30*/  IADD3 R152, P3, R152, R6.reuse, RZ ;  /* 0x0000000698987210 */ /* 0x088fe20007f7e0ff */
[----:B------:R-:W-:Y:S02]  /*3da40*/  IMAD.X R231, R231, 0x1, R5, P4 ;  /* 0x00000001e7e77824 */ /* 0x000fe400020e0605 */
[----:B0-----:R-:W3:Y:S04]  /*3da50*/  LDL.LU R153, [R1+0x1470] ;  /* 0x0014700001997983 */ /* 0x001ee80000300800 */
[----:B------:R-:W-:Y:S04]  /*3da60*/  STL [R1+0x149c], R154 ;  /* 0x00149c9a01007387 */ /* 0x000fe80000100800 */
[----:B------:R0:W-:Y:S01]  /*3da70*/  STL [R1+0x14b8], R231 ;  /* 0x0014b8e701007387 */ /* 0x0001e20000100800 */
[----:B----4-:R-:W-:-:S03]  /*3da80*/  IADD3 R233, P4, R233, R6, RZ ;  /* 0x00000006e9e97210 */ /* 0x010fc60007f9e0ff */
[----:B0-----:R-:W4:Y:S04]  /*3da90*/  LDL.LU R231, [R1+0x1444] ;  /* 0x0014440001e77983 */ /* 0x001f280000300800 */
[----:B------:R0:W-:Y:S01]  /*3daa0*/  STL [R1+0x1494], R152 ;  /* 0x0014949801007387 */ /* 0x0001e20000100800 */
[----:B------:R-:W-:-:S03]  /*3dab0*/  IMAD.X R167, R167, 0x1, R5, P5 ;  /* 0x00000001a7a77824 */ /* 0x000fc600028e0605 */
[----:B0-----:R-:W4:Y:S04]  /*3dac0*/  LDL.LU R152, [R1+0x1468] ;  /* 0x0014680001987983 */ /* 0x001f280000300800 */
[----:B------:R0:W-:Y:S01]  /*3dad0*/  STL [R1+0x148c], R233 ;  /* 0x00148ce901007387 */ /* 0x0001e20000100800 */
[----:B------:R-:W-:-:S03]  /*3dae0*/  IADD3 R190, P5, R190, R6, RZ ;  /* 0x00000006bebe7210 */ /* 0x000fc60007fbe0ff */
[----:B0-----:R-:W4:Y:S04]  /*3daf0*/  LDL.LU R233, [R1+0x143c] ;  /* 0x00143c0001e97983 */ /* 0x001f280000300800 */
[----:B------:R0:W-:Y:S01]  /*3db00*/  STL [R1+0x14b0], R167 ;  /* 0x0014b0a701007387 */ /* 0x0001e20000100800 */
[--C-:B------:R-:W-:Y:S01]  /*3db10*/  IMAD.X R199, R199, 0x1, R5.reuse, P6 ;  /* 0x00000001c7c77824 */ /* 0x100fe200030e0605 */
[-C--:B------:R-:W-:Y:S01]  /*3db20*/  IADD3 R201, P6, R201, R6.reuse, RZ ;  /* 0x00000006c9c97210 */ /* 0x080fe20007fde0ff */
[--C-:B------:R-:W-:Y:S01]  /*3db30*/  IMAD.X R227, R227, 0x1, R5.reuse, P1 ;  /* 0x00000001e3e37824 */ /* 0x100fe200008e0605 */
[-C--:B------:R-:W-:Y:S01]  /*3db40*/  IADD3 R229, P1, R229, R6.reuse, RZ ;  /* 0x00000006e5e57210 */ /* 0x080fe20007f3e0ff */
[--C-:B------:R-:W-:Y:S01]  /*3db50*/  IMAD.X R178, R178, 0x1, R5.reuse, P2 ;  /* 0x00000001b2b27824 */ /* 0x100fe200010e0605 */
[----:B0-----:R-:W4:Y:S04]  /*3db60*/  LDL.LU R167, [R1+0x1460] ;  /* 0x0014600001a77983 */ /* 0x001f280000300800 */
[----:B------:R0:W-:Y:S01]  /*3db70*/  STL [R1+0x1484], R190 ;  /* 0x001484be01007387 */ /* 0x0001e20000100800 */
[-C--:B------:R-:W-:Y:S01]  /*3db80*/  IADD3 R177, P2, R177, R6.reuse, RZ ;  /* 0x00000006b1b17210 */ /* 0x080fe20007f5e0ff */
[--C-:B------:R-:W-:Y:S01]  /*3db90*/  IMAD.X R176, R176, 0x1, R5.reuse, P3 ;  /* 0x00000001b0b07824 */ /* 0x100fe200018e0605 */
[----:B------:R-:W-:Y:S01]  /*3dba0*/  IADD3 R175, P3, R175, R6, RZ ;  /* 0x00000006afaf7210 */ /* 0x000fe20007f7e0ff */
[----:B0-----:R-:W4:Y:S04]  /*3dbb0*/  LDL.LU R190, [R1+0x1434] ;  /* 0x0014340001be7983 */ /* 0x001f280000300800 */
[----:B------:R-:W-:Y:S04]  /*3dbc0*/  STL [R1+0x14a8], R199 ;  /* 0x0014a8c701007387 */ /* 0x000fe80000100800 */
[----:B------:R-:W-:Y:S04]  /*3dbd0*/  STL [R1+0x147c], R201 ;  /* 0x00147cc901007387 */ /* 0x000fe80000100800 */
[----:B------:R-:W-:Y:S04]  /*3dbe0*/  STL [R1+0x14a0], R227 ;  /* 0x0014a0e301007387 */ /* 0x000fe80000100800 */
        /* <DEDUP_REMOVED lines=12> */
[----:B0-----:R-:W4:Y:S04]  /*3dcb0*/  LDL.LU R191, [R1+0x1458] ;  /* 0x0014580001bf7983 */ /* 0x001f280000300800 */
[----:B------:R-:W-:Y:S04]  /*3dcc0*/  STL [R1+0x1480], R166 ;  /* 0x001480a601007387 */ /* 0x000fe80000100800 */
[----:B------:R-:W4:Y:S01]  /*3dcd0*/  LDL.LU R168, [R1+0x142c] ;  /* 0x00142c0001a87983 */ /* 0x000f220000300800 */
[----:B--2---:R-:W-:-:S05]  /*3dce0*/  IMAD.X R203, R203, 0x1, R5, P6 ;  /* 0x00000001cbcb7824 */ /* 0x004fca00030e0605 */
[----:B------:R0:W-:Y:S01]  /*3dcf0*/  STL [R1+0x1478], R203 ;  /* 0x001478cb01007387 */ /* 0x0001e20000100800 */
[----:B------:R-:W-:-:S03]  /*3dd00*/  IADD3 R205, P6, R205, R6, RZ ;  /* 0x00000006cdcd7210 */ /* 0x000fc60007fde0ff */
[----:B0-----:R-:W2:Y:S04]  /*3dd10*/  LDL.LU R203, [R1+0x1450] ;  /* 0x0014500001cb7983 */ /* 0x001ea80000300800 */
[----:B------:R-:W2:Y:S04]  /*3dd20*/  LDL.LU R155, [R1+0x1424] ;  /* 0x00142400019b7983 */ /* 0x000ea80000300800 */
[----:B------:R-:W2:Y:S04]  /*3dd30*/  LDL.LU R154, [R1+0x1448] ;  /* 0x00144800019a7983 */ /* 0x000ea80000300800 */
[----:B------:R0:W-:Y:S04]  /*3dd40*/  STL [R1+0x144c], R205 ;  /* 0x00144ccd01007387 */ /* 0x0001e80000100800 */
[----:B0-----:R-:W2:Y:S01]  /*3dd50*/  LDL.LU R205, [R1+0x141c] ;  /* 0x00141c0001cd7983 */ /* 0x001ea20000300800 */
[----:B---3--:R-:W-:-:S03]  /*3dd60*/  IMAD.X R153, R153, 0x1, R5, P1 ;  /* 0x0000000199997824 */ /* 0x008fc600008e0605 */
[----:B------:R-:W3:Y:S04]  /*3dd70*/  LDL.LU R166, [R1+0x1440] ;  /* 0x0014400001a67983 */ /* 0x000ee80000300800 */
        /* <DEDUP_REMOVED lines=10> */
[----:B------:R-:W-:-:S03]  /*3de20*/  IMAD.X R167, R167, 0x1, R5, P3 ;  /* 0x00000001a7a77824 */ /* 0x000fc600018e0605 */
[----:B0-----:R-:W4:Y:S04]  /*3de30*/  LDL.LU R233, [R1+0x1430] ;  /* 0x0014300001e97983 */ /* 0x001f280000300800 */
[----:B------:R-:W4:Y:S04]  /*3de40*/  LDL.LU R199, [R1+0x1404] ;  /* 0x0014040001c77983 */ /* 0x000f280000300800 */
[----:B------:R-:W4:Y:S04]  /*3de50*/  LDL.LU R201, [R1+0x1428] ;  /* 0x0014280001c97983 */ /* 0x000f280000300800 */
[----:B------:R0:W-:Y:S04]  /*3de60*/  STL [R1+0x1460], R167 ;  /* 0x001460a701007387 */ /* 0x0001e80000100800 */
[----:B------:R-:W4:Y:S01]  /*3de70*/  LDL.LU R227, [R1+0x13fc] ;  /* 0x0013fc0001e37983 */ /* 0x000f220000300800 */
[----:B------:R-:W-:-:S05]  /*3de80*/  IADD3 R190, P3, R190, R6, RZ ;  /* 0x00000006bebe7210 */ /* 0x000fca0007f7e0ff */
        /* <DEDUP_REMOVED lines=10> */
[----:B------:R-:W-:-:S05]  /*3df30*/  IMAD.X R191, R191, 0x1, R5, P4 ;  /* 0x00000001bfbf7824 */ /* 0x000fca00020e0605 */
[----:B------:R0:W-:Y:S01]  /*3df40*/  STL [R1+0x1458], R191 ;  /* 0x001458bf01007387 */ /* 0x0001e20000100800 */
[----:B------:R-:W-:-:S03]  /*3df50*/  IADD3 R168, P4, R168, R6, RZ ;  /* 0x00000006a8a87210 */ /* 0x000fc60007f9e0ff */
[----:B0-----:R-:W4:Y:S01]  /*3df60*/  LDL.LU R191, [R1+0x13d4] ;  /* 0x0013d40001bf7983 */ /* 0x001f220000300800 */
[--C-:B--2---:R-:W-:Y:S02]  /*3df70*/  IMAD.X R203, R203, 0x1, R5.reuse, P5 ;  /* 0x00000001cbcb7824 */ /* 0x104fe400028e0605 */
[----:B------:R-:W-:Y:S01]  /*3df80*/  IMAD.X R154, R154, 0x1, R5, P6 ;  /* 0x000000019a9a7824 */ /* 0x000fe200030e0605 */
[-C--:B------:R-:W-:Y:S02]  /*3df90*/  IADD3 R155, P5, R155, R6.reuse, RZ ;  /* 0x000000069b9b7210 */ /* 0x080fe40007fbe0ff */
[----:B------:R0:W-:Y:S01]  /*3dfa0*/  STL [R1+0x1450], R203 ;  /* 0x001450cb01007387 */ /* 0x0001e20000100800 */
[----:B------:R-:W-:-:S03]  /*3dfb0*/  IADD3 R205, P6, R205, R6, RZ ;  /* 0x00000006cdcd7210 */ /* 0x000fc60007fde0ff */
[----:B0-----:R-:W2:Y:S04]  /*3dfc0*/  LDL.LU R203, [R1+0x13f8] ;  /* 0x0013f80001cb7983 */ /* 0x001ea80000300800 */
[----:B------:R-:W-:Y:S04]  /*3dfd0*/  STL [R1+0x142c], R168 ;  /* 0x00142ca801007387 */ /* 0x000fe80000100800 */
[----:B------:R0:W-:Y:S04]  /*3dfe0*/  STL [R1+0x141c], R205 ;  /* 0x00141ccd01007387 */ /* 0x0001e80000100800 */
[----:B------:R-:W-:Y:S04]  /*3dff0*/  STL [R1+0x1424], R155 ;  /* 0x0014249b01007387 */ /* 0x000fe80000100800 */
[----:B0-----:R-:W2:Y:S01]  /*3e000*/  LDL.LU R205, [R1+0x13cc] ;  /* 0x0013cc0001cd7983 */ /* 0x001ea20000300800 */
[----:B---3--:R-:W-:Y:S01]  /*3e010*/  IMAD.X R166, R166, 0x1, R5, P1 ;  /* 0x00000001a6a67824 */ /* 0x008fe200008e0605 */
[----:B----4-:R-:W-:-:S02]  /*3e020*/  IADD3 R153, P1, R153, R6, RZ ;  /* 0x0000000699997210 */ /* 0x010fc40007f3e0ff */
[----:B------:R-:W-:Y:S04]  /*3e030*/  STL [R1+0x1448], R154 ;  /* 0x0014489a01007387 */ /* 0x000fe80000100800 */
[----:B------:R0:W-:Y:S01]  /*3e040*/  STL [R1+0x1414], R153 ;  /* 0x0014149901007387 */ /* 0x0001e20000100800 */
[----:B------:R-:W-:-:S03]  /*3e050*/  IMAD.X R231, R231, 0x1, R5, P2 ;  /* 0x00000001e7e77824 */ /* 0x000fc600010e0605 */
[----:B0-----:R-:W3:Y:S04]  /*3e060*/  LDL.LU R153, [R1+0x13f0] ;  /* 0x0013f00001997983 */ /* 0x001ee80000300800 */
[----:B------:R0:W-:Y:S01]  /*3e070*/  STL [R1+0x1440], R166 ;  /* 0x001440a601007387 */ /* 0x0001e20000100800 */
[----:B------:R-:W-:-:S03]  /*3e080*/  IADD3 R152, P2, R152, R6, RZ ;  /* 0x0000000698987210 */ /* 0x000fc60007f5e0ff */
[----:B0-----:R-:W4:Y:S04]  /*3e090*/  LDL.LU R166, [R1+0x13c4] ;  /* 0x0013c40001a67983 */ /* 0x001f280000300800 */
[----:B------:R0:W-:Y:S01]  /*3e0a0*/  STL [R1+0x1438], R231 ;  /* 0x001438e701007387 */ /* 0x0001e20000100800 */
[----:B------:R-:W-:-:S03]  /*3e0b0*/  IMAD.X R233, R233, 0x1, R5, P3 ;  /* 0x00000001e9e97824 */ /* 0x000fc600018e0605 */
[----:B0-----:R-:W4:Y:S04]  /*3e0c0*/  LDL.LU R231, [R1+0x13e8] ;  /* 0x0013e80001e77983 */ /* 0x001f280000300800 */
[----:B------:R0:W-:Y:S01]  /*3e0d0*/  STL [R1+0x140c], R152 ;  /* 0x00140c9801007387 */ /* 0x0001e20000100800 */
[-C--:B------:R-:W-:Y:S01]  /*3e0e0*/  IADD3 R199, P3, R199, R6.reuse, RZ ;  /* 0x00000006c7c77210 */ /* 0x080fe20007f7e0ff */
[--C-:B------:R-:W-:Y:S01]  /*3e0f0*/  IMAD.X R201, R201, 0x1, R5.reuse, P4 ;  /* 0x00000001c9c97824 */ /* 0x100fe200020e0605 */
[-C--:B------:R-:W-:Y:S01]  /*3e100*/  IADD3 R227, P4, R227, R6.reuse, RZ ;  /* 0x00000006e3e37210 */ /* 0x080fe20007f9e0ff */
[----:B0-----:R-:W4:Y:S04]  /*3e110*/  LDL.LU R152, [R1+0x13bc] ;  /* 0x0013bc0001987983 */ /* 0x001f280000300800 */
[----:B------:R0:W-:Y:S01]  /*3e120*/  STL [R1+0x1430], R233 ;  /* 0x001430e901007387 */ /* 0x0001e20000100800 */
[--C-:B------:R-:W-:Y:S01]  /*3e130*/  IMAD.X R229, R229, 0x1, R5.reuse, P5 ;  /* 0x00000001e5e57824 */ /* 0x100fe200028e0605 */
[-C--:B------:R-:W-:Y:S01]  /*3e140*/  IADD3 R178, P5, R178, R6.reuse, RZ ;  /* 0x00000006b2b27210 */ /* 0x080fe20007fbe0ff */
[--C-:B------:R-:W-:Y:S01]  /*3e150*/  IMAD.X R177, R177, 0x1, R5.reuse, P6 ;  /* 0x00000001b1b17824 */ /* 0x100fe200030e0605 */
[----:B------:R-:W-:Y:S01]  /*3e160*/  IADD3 R176, P6, R176, R6, RZ ;  /* 0x00000006b0b07210 */ /* 0x000fe20007fde0ff */
[----:B0-----:R-:W4:Y:S04]  /*3e170*/  LDL.LU R233, [R1+0x13e0] ;  /* 0x0013e00001e97983 */ /* 0x001f280000300800 */
        /* <DEDUP_REMOVED lines=17> */
[----:B0-----:R-:W4:Y:S04]  /*3e290*/  LDL.LU R190, [R1+0x13b4] ;  /* 0x0013b40001be7983 */ /* 0x001f280000300800 */
[----:B------:R-:W-:Y:S04]  /*3e2a0*/  STL [R1+0x13dc], R167 ;  /* 0x0013dca701007387 */ /* 0x000fe80000100800 */
[----:B------:R-:W4:Y:S04]  /*3e2b0*/  LDL.LU R168, [R1+0x13d8] ;  /* 0x0013d80001a87983 */ /* 0x000f280000300800 */
[----:B------:R0:W-:Y:S04]  /*3e2c0*/  STL [R1+0x13d4], R191 ;  /* 0x0013d4bf01007387 */ /* 0x0001e80000100800 */
[----:B0-----:R-:W4:Y:S04]  /*3e2d0*/  LDL.LU R191, [R1+0x13ac] ;  /* 0x0013ac0001bf7983 */ /* 0x001f280000300800 */
[----:B------:R-:W4:Y:S04]  /*3e2e0*/  LDL.LU R155, [R1+0x13d0] ;  /* 0x0013d000019b7983 */ /* 0x000f280000300800 */
[----:B------:R-:W4:Y:S01]  /*3e2f0*/  LDL.LU R154, [R1+0x13a4] ;  /* 0x0013a400019a7983 */ /* 0x000f220000300800 */
[----:B--2---:R-:W-:-:S05]  /*3e300*/  IMAD.X R203, R203, 0x1, R5, P4 ;  /* 0x00000001cbcb7824 */ /* 0x004fca00020e0605 */
[----:B------:R0:W-:Y:S01]  /*3e310*/  STL [R1+0x13f8], R203 ;  /* 0x0013f8cb01007387 */ /* 0x0001e20000100800 */
[----:B------:R-:W-:-:S03]  /*3e320*/  IADD3 R205, P4, R205, R6, RZ ;  /* 0x00000006cdcd7210 */ /* 0x000fc60007f9e0ff */
[----:B0-----:R-:W2:Y:S04]  /*3e330*/  LDL.LU R203, [R1+0x13c8] ;  /* 0x0013c80001cb7983 */ /* 0x001ea80000300800 */
[----:B------:R-:W2:Y:S04]  /*3e340*/  LDL.LU R167, [R1+0x139c] ;  /* 0x00139c0001a77983 */ /* 0x000ea80000300800 */
[----:B------:R0:W-:Y:S04]  /*3e350*/  STL [R1+0x13cc], R205 ;  /* 0x0013cccd01007387 */ /* 0x0001e80000100800 */
[----:B0-----:R-:W2:Y:S01]  /*3e360*/  LDL.LU R205, [R1+0x13c0] ;  /* 0x0013c00001cd7983 */ /* 0x001ea20000300800 */
[----:B---3--:R-:W-:-:S05]  /*3e370*/  IMAD.X R153, R153, 0x1, R5, P5 ;  /* 0x0000000199997824 */ /* 0x008fca00028e0605 */
[----:B------:R0:W-:Y:S01]  /*3e380*/  STL [R1+0x13f0], R153 ;  /* 0x0013f09901007387 */ /* 0x0001e20000100800 */
[----:B----4-:R-:W-:-:S03]  /*3e390*/  IADD3 R166, P5, R166, R6, RZ ;  /* 0x00000006a6a67210 */ /* 0x010fc60007fbe0ff */
[----:B0-----:R-:W3:Y:S04]  /*3e3a0*/  LDL.LU R153, [R1+0x1394] ;  /* 0x0013940001997983 */ /* 0x001ee80000300800 */
[----:B------:R0:W-:Y:S01]  /*3e3b0*/  STL [R1+0x13c4], R166 ;  /* 0x0013c4a601007387 */ /* 0x0001e20000100800 */
[----:B------:R-:W-:-:S03]  /*3e3c0*/  IMAD.X R231, R231, 0x1, R5, P6 ;  /* 0x00000001e7e77824 */ /* 0x000fc600030e0605 */
[----:B0-----:R-:W4:Y:S04]  /*3e3d0*/  LDL.LU R166, [R1+0x13b8] ;  /* 0x0013b80001a67983 */ /* 0x001f280000300800 */
[----:B------:R0:W-:Y:S01]  /*3e3e0*/  STL [R1+0x13e8], R231 ;  /* 0x0013e8e701007387 */ /* 0x0001e20000100800 */
[----:B------:R-:W-:-:S03]  /*3e3f0*/  IADD3 R152, P6, R152, R6, RZ ;  /* 0x0000000698987210 */ /* 0x000fc60007fde0ff */
[----:B0-----:R-:W4:Y:S04]  /*3e400*/  LDL.LU R231, [R1+0x138c] ;  /* 0x00138c0001e77983 */ /* 0x001f280000300800 */
[----:B------:R-:W4:Y:S04]  /*3e410*/  LDL.LU R199, [R1+0x13b0] ;  /* 0x0013b00001c77983 */ /* 0x000f280000300800 */
[----:B------:R-:W4:Y:S04]  /*3e420*/  LDL.LU R201, [R1+0x1384] ;  /* 0x0013840001c97983 */ /* 0x000f280000300800 */
[----:B------:R0:W-:Y:S04]  /*3e430*/  STL [R1+0x13bc], R152 ;  /* 0x0013bc9801007387 */ /* 0x0001e80000100800 */
        /* <DEDUP_REMOVED lines=12> */
[----:B------:R-:W-:Y:S01]  /*3e500*/  IADD3 R190, P1, R190, R6, RZ ;  /* 0x00000006bebe7210 */ /* 0x000fe20007f3e0ff */
[----:B------:R-:W-:-:S04]  /*3e510*/  IMAD.X R168, R168, 0x1, R5, P2 ;  /* 0x00000001a8a87824 */ /* 0x000fc800010e0605 */
[----:B------:R0:W-:Y:S01]  /*3e520*/  STL [R1+0x13b4], R190 ;  /* 0x0013b4be01007387 */ /* 0x0001e20000100800 */
[----:B------:R-:W-:-:S03]  /*3e530*/  IADD3 R191, P2, R191, R6, RZ ;  /* 0x00000006bfbf7210 */ /* 0x000fc60007f5e0ff */
[----:B0-----:R-:W4:Y:S04]  /*3e540*/  LDL.LU R190, [R1+0x1380] ;  /* 0x0013800001be7983 */ /* 0x001f280000300800 */
[----:B------:R0:W-:Y:S01]  /*3e550*/  STL [R1+0x13ac], R191 ;  /* 0x0013acbf01007387 */ /* 0x0001e20000100800 */
[--C-:B------:R-:W-:Y:S01]  /*3e560*/  IMAD.X R155, R155, 0x1, R5.reuse, P3 ;  /* 0x000000019b9b7824 */ /* 0x100fe200018e0605 */
[----:B------:R-:W-:Y:S02]  /*3e570*/  IADD3 R154, P3, R154, R6, RZ ;  /* 0x000000069a9a7210 */ /* 0x000fe40007f7e0ff */
[----:B0-----:R-:W4:Y:S04]  /*3e580*/  LDL.LU R191, [R1+0x1354] ;  /* 0x0013540001bf7983 */ /* 0x001f280000300800 */
[----:B------:R-:W-:Y:S01]  /*3e590*/  STL [R1+0x13d8], R168 ;  /* 0x0013d8a801007387 */ /* 0x000fe20000100800 */
[----:B--2---:R-:W-:-:S05]  /*3e5a0*/  IMAD.X R203, R203, 0x1, R5, P4 ;  /* 0x00000001cbcb7824 */ /* 0x004fca00020e0605 */
[----:B------:R0:W-:Y:S04]  /*3e5b0*/  STL [R1+0x13c8], R203 ;  /* 0x0013c8cb01007387 */ /* 0x0001e80000100800 */
[----:B------:R-:W-:Y:S01]  /*3e5c0*/  STL [R1+0x13d0], R155 ;  /* 0x0013d09b01007387 */ /* 0x000fe20000100800 */
[----:B------:R-:W-:-:S03]  /*3e5d0*/  IMAD.X R205, R205, 0x1, R5, P5 ;  /* 0x00000001cdcd7824 */ /* 0x000fc600028e0605 */
[----:B0-----:R-:W2:Y:S04]  /*3e5e0*/  LDL.LU R203, [R1+0x1378] ;  /* 0x0013780001cb7983 */ /* 0x001ea80000300800 */
[----:B------:R-:W-:Y:S04]  /*3e5f0*/  STL [R1+0x13a4], R154 ;  /* 0x0013a49a01007387 */ /* 0x000fe80000100800 */
[----:B------:R0:W-:Y:S04]  /*3e600*/  STL [R1+0x13c0], R205 ;  /* 0x0013c0cd01007387 */ /* 0x0001e80000100800 */
[----:B0-----:R-:W2:Y:S01]  /*3e610*/  LDL.LU R205, [R1+0x134c] ;  /* 0x00134c0001cd7983 */ /* 0x001ea20000300800 */
[----:B------:R-:W-:-:S02]  /*3e620*/  IADD3 R167, P4, R167, R6, RZ ;  /* 0x00000006a7a77210 */ /* 0x000fc40007f9e0ff */
[----:B---3--:R-:W-:-:S03]  /*3e630*/  IADD3 R153, P5, R153, R6, RZ ;  /* 0x0000000699997210 */ /* 0x008fc60007fbe0ff */
[----:B------:R0:W-:Y:S01]  /*3e640*/  STL [R1+0x139c], R167 ;  /* 0x00139ca701007387 */ /* 0x0001e20000100800 */
[----:B----4-:R-:W-:-:S03]  /*3e650*/  IMAD.X R166, R166, 0x1, R5, P6 ;  /* 0x00000001a6a67824 */ /* 0x010fc600030e0605 */
[----:B0-----:R-:W3:Y:S04]  /*3e660*/  LDL.LU R167, [R1+0x1370] ;  /* 0x0013700001a77983 */ /* 0x001ee80000300800 */
[----:B------:R0:W-:Y:S01]  /*3e670*/  STL [R1+0x1394], R153 ;  /* 0x0013949901007387 */ /* 0x0001e20000100800 */
[----:B------:R-:W-:-:S03]  /*3e680*/  IADD3 R231, P6, R231, R6, RZ ;  /* 0x00000006e7e77210 */ /* 0x000fc60007fde0ff */
[----:B0-----:R-:W4:Y:S04]  /*3e690*/  LDL.LU R153, [R1+0x1344] ;  /* 0x0013440001997983 */ /* 0x001f280000300800 */
[----:B------:R0:W-:Y:S01]  /*3e6a0*/  STL [R1+0x13b8], R166 ;  /* 0x0013b8a601007387 */ /* 0x0001e20000100800 */
[--C-:B------:R-:W-:Y:S01]  /*3e6b0*/  IMAD.X R199, R199, 0x1, R5.reuse, P1 ;  /* 0x00000001c7c77824 */ /* 0x100fe200008e0605 */
[-C--:B------:R-:W-:Y:S01]  /*3e6c0*/  IADD3 R201, P1, R201, R6.reuse, RZ ;  /* 0x00000006c9c97210 */ /* 0x080fe20007f3e0ff */
[--C-:B------:R-:W-:Y:S01]  /*3e6d0*/  IMAD.X R227, R227, 0x1, R5.reuse, P2 ;  /* 0x00000001e3e37824 */ /* 0x100fe200010e0605 */
[----:B0-----:R-:W4:Y:S04]  /*3e6e0*/  LDL.LU R166, [R1+0x1368] ;  /* 0x0013680001a67983 */ /* 0x001f280000300800 */
[----:B------:R0:W-:Y:S01]  /*3e6f0*/  STL [R1+0x138c], R231 ;  /* 0x00138ce701007387 */ /* 0x0001e20000100800 */
[-C--:B------:R-:W-:Y:S01]  /*3e700*/  IADD3 R229, P2, R229, R6.reuse, RZ ;  /* 0x00000006e5e57210 */ /* 0x080fe20007f5e0ff */
[--C-:B------:R-:W-:Y:S01]  /*3e710*/  IMAD.X R178, R178, 0x1, R5.reuse, P3 ;  /* 0x00000001b2b27824 */ /* 0x100fe200018e0605 */
[-C--:B------:R-:W-:Y:S01]  /*3e720*/  IADD3 R177, P3, R177, R6.reuse, RZ ;  /* 0x00000006b1b17210 */ /* 0x080fe20007f7e0ff */
[----:B------:R-:W-:Y:S01]  /*3e730*/  IMAD.X R176, R176, 0x1, R5, P4 ;  /* 0x00000001b0b07824 */ /* 0x000fe200020e0605 */
[----:B0-----:R-:W4:Y:S04]  /*3e740*/  LDL.LU R231, [R1+0x133c] ;  /* 0x00133c0001e77983 */ /* 0x001f280000300800 */
[----:B------:R-:W-:Y:S04]  /*3e750*/  STL [R1+0x13b0], R199 ;  /* 0x0013b0c701007387 */ /* 0x000fe80000100800 */
[----:B------:R-:W-:Y:S04]  /*3e760*/  STL [R1+0x1384], R201 ;  /* 0x001384c901007387 */ /* 0x000fe80000100800 */
        /* <DEDUP_REMOVED lines=13> */
[----:B------:R-:W-:Y:S01]  /*3e840*/  STL [R1+0x1364], R173 ;  /* 0x001364ad01007387 */ /* 0x000fe20000100800 */
[----:B------:R-:W-:-:S03]  /*3e850*/  IMAD.X R190, R190, 0x1, R5, P1 ;  /* 0x00000001bebe7824 */ /* 0x000fc600008e0605 */
[----:B0-----:R-:W4:Y:S04]  /*3e860*/  LDL.LU R233, [R1+0x1360] ;  /* 0x0013600001e97983 */ /* 0x001f280000300800 */
[----:B------:R-:W-:Y:S04]  /*3e870*/  STL [R1+0x1388], R152 ;  /* 0x0013889801007387 */ /* 0x000fe80000100800 */
[----:B------:R-:W4:Y:S04]  /*3e880*/  LDL.LU R168, [R1+0x1334] ;  /* 0x0013340001a87983 */ /* 0x000f280000300800 */
[----:B------:R0:W-:Y:S01]  /*3e890*/  STL [R1+0x1380], R190 ;  /* 0x001380be01007387 */ /* 0x0001e20000100800 */
[----:B------:R-:W-:-:S03]  /*3e8a0*/  IADD3 R191, P1, R191, R6, RZ ;  /* 0x00000006bfbf7210 */ /* 0x000fc60007f3e0ff */
[----:B0-----:R-:W4:Y:S04]  /*3e8b0*/  LDL.LU R190, [R1+0x1358] ;  /* 0x0013580001be7983 */ /* 0x001f280000300800 */
[----:B------:R-:W4:Y:S04]  /*3e8c0*/  LDL.LU R155, [R1+0x132c] ;  /* 0x00132c00019b7983 */ /* 0x000f280000300800 */
[----:B------:R-:W4:Y:S04]  /*3e8d0*/  LDL.LU R154, [R1+0x1350] ;  /* 0x00135000019a7983 */ /* 0x000f280000300800 */
[----:B------:R0:W-:Y:S04]  /*3e8e0*/  STL [R1+0x1354], R191 ;  /* 0x001354bf01007387 */ /* 0x0001e80000100800 */
[----:B0-----:R-:W4:Y:S04]  /*3e8f0*/  LDL.LU R191, [R1+0x1324] ;  /* 0x0013240001bf7983 */ /* 0x001f280000300800 */
[----:B------:R-:W4:Y:S01]  /*3e900*/  LDL.LU R152, [R1+0x1348] ;  /* 0x0013480001987983 */ /* 0x000f220000300800 */
[----:B--2---:R-:W-:-:S05]  /*3e910*/  IMAD.X R203, R203, 0x1, R5, P2 ;  /* 0x00000001cbcb7824 */ /* 0x004fca00010e0605 */
[----:B------:R0:W-:Y:S01]  /*3e920*/  STL [R1+0x1378], R203 ;  /* 0x001378cb01007387 */ /* 0x0001e20000100800 */
[----:B------:R-:W-:-:S03]  /*3e930*/  IADD3 R205, P2, R205, R6, RZ ;  /* 0x00000006cdcd7210 */ /* 0x000fc60007f5e0ff */
[----:B0-----:R-:W2:Y:S04]  /*3e940*/  LDL.LU R203, [R1+0x131c] ;  /* 0x00131c0001cb7983 */ /* 0x001ea80000300800 */
        /* <DEDUP_REMOVED lines=26> */
[-C--:B------:R-:W-:Y:S01]  /*3eaf0*/  IADD3 R168, P5, R168, R6.reuse, RZ ;  /* 0x00000006a8a87210 */ /* 0x080fe20007fbe0ff */
[--C-:B------:R-:W-:Y:S02]  /*3eb00*/  IMAD.X R190, R190, 0x1, R5.reuse, P6 ;  /* 0x00000001bebe7824 */ /* 0x100fe400030e0605 */
[----:B0-----:R-:W4:Y:S04]  /*3eb10*/  LDL.LU R233, [R1+0x12dc] ;  /* 0x0012dc0001e97983 */ /* 0x001f280000300800 */
[----:B------:R0:W-:Y:S01]  /*3eb20*/  STL [R1+0x1358], R190 ;  /* 0x001358be01007387 */ /* 0x0001e20000100800 */
[----:B------:R-:W-:Y:S01]  /*3eb30*/  IMAD.X R154, R154, 0x1, R5, P1 ;  /* 0x000000019a9a7824 */ /* 0x000fe200008e0605 */
[----:B------:R-:W-:-:S02]  /*3eb40*/  IADD3 R155, P6, R155, R6, RZ ;  /* 0x000000069b9b7210 */ /* 0x000fc40007fde0ff */
[----:B0-----:R-:W4:Y:S01]  /*3eb50*/  LDL.LU R190, [R1+0x1300] ;  /* 0x0013000001be7983 */ /* 0x001f220000300800 */
[----:B------:R-:W-:-:S03]  /*3eb60*/  IADD3 R191, P1, R191, R6, RZ ;  /* 0x00000006bfbf7210 */ /* 0x000fc60007f3e0ff */
[----:B------:R-:W-:Y:S01]  /*3eb70*/  STL [R1+0x1334], R168 ;  /* 0x001334a801007387 */ /* 0x000fe20000100800 */
[----:B------:R-:W-:-:S03]  /*3eb80*/  IMAD.X R152, R152, 0x1, R5, P2 ;  /* 0x0000000198987824 */ /* 0x000fc600010e0605 */
[----:B------:R0:W-:Y:S04]  /*3eb90*/  STL [R1+0x1324], R191 ;  /* 0x001324bf01007387 */ /* 0x0001e80000100800 */
[----:B------:R-:W-:Y:S04]  /*3eba0*/  STL [R1+0x132c], R155 ;  /* 0x00132c9b01007387 */ /* 0x000fe80000100800 */
[----:B0-----:R-:W4:Y:S04]  /*3ebb0*/  LDL.LU R191, [R1+0x12d4] ;  /* 0x0012d40001bf7983 */ /* 0x001f280000300800 */
[----:B------:R-:W-:Y:S01]  /*3ebc0*/  STL [R1+0x1350], R154 ;  /* 0x0013509a01007387 */ /* 0x000fe20000100800 */
[----:B--2---:R-:W-:-:S05]  /*3ebd0*/  IADD3 R203, P2, R203, R6, RZ ;  /* 0x00000006cbcb7210 */ /* 0x004fca0007f5e0ff */
[----:B------:R0:W-:Y:S01]  /*3ebe0*/  STL [R1+0x131c], R203 ;  /* 0x00131ccb01007387 */ /* 0x0001e20000100800 */
[----:B------:R-:W-:-:S03]  /*3ebf0*/  IMAD.X R205, R205, 0x1, R5, P3 ;  /* 0x00000001cdcd7824 */ /* 0x000fc600018e0605 */
[----:B0-----:R-:W2:Y:S04]  /*3ec00*/  LDL.LU R203, [R1+0x12f8] ;  /* 0x0012f80001cb7983 */ /* 0x001ea80000300800 */
[----:B------:R0:W-:Y:S04]  /*3ec10*/  STL [R1+0x1348], R152 ;  /* 0x0013489801007387 */ /* 0x0001e80000100800 */
[----:B0-----:R-:W2:Y:S04]  /*3ec20*/  LDL.LU R152, [R1+0x12cc] ;  /* 0x0012cc0001987983 */ /* 0x001ea80000300800 */
[----:B------:R0:W-:Y:S04]  /*3ec30*/  STL [R1+0x1340], R205 ;  /* 0x001340cd01007387 */ /* 0x0001e80000100800 */
[----:B0-----:R-:W2:Y:S01]  /*3ec40*/  LDL.LU R205, [R1+0x12f0] ;  /* 0x0012f00001cd7983 */ /* 0x001ea20000300800 */
[-C--:B---3--:R-:W-:Y:S01]  /*3ec50*/  IADD3 R167, P3, R167, R6.reuse, RZ ;  /* 0x00000006a7a77210 */ /* 0x088fe20007f7e0ff */
[--C-:B----4-:R-:W-:Y:S01]  /*3ec60*/  IMAD.X R153, R153, 0x1, R5.reuse, P4 ;  /* 0x0000000199997824 */ /* 0x110fe200020e0605 */
[----:B------:R-:W-:Y:S01]  /*3ec70*/  IADD3 R199, P4, R199, R6, RZ ;  /* 0x00000006c7c77210 */ /* 0x000fe20007f9e0ff */
[----:B------:R-:W-:-:S02]  /*3ec80*/  IMAD.X R201, R201, 0x1, R5, P5 ;  /* 0x00000001c9c97824 */ /* 0x000fc400028e0605 */
[----:B------:R0:W-:Y:S01]  /*3ec90*/  STL [R1+0x1314], R167 ;  /* 0x001314a701007387 */ /* 0x0001e20000100800 */
[-C--:B------:R-:W-:Y:S01]  /*3eca0*/  IADD3 R227, P5, R227, R6.reuse, RZ ;  /* 0x00000006e3e37210 */ /* 0x080fe20007fbe0ff */
[--C-:B------:R-:W-:Y:S02]  /*3ecb0*/  IMAD.X R229, R229, 0x1, R5.reuse, P6 ;  /* 0x00000001e5e57824 */ /* 0x100fe400030e0605 */
[----:B0-----:R-:W3:Y:S04]  /*3ecc0*/  LDL.LU R167, [R1+0x12c4] ;  /* 0x0012c40001a77983 */ /* 0x001ee80000300800 */
[----:B------:R0:W-:Y:S01]  /*3ecd0*/  STL [R1+0x1338], R153 ;  /* 0x0013389901007387 */ /* 0x0001e20000100800 */
[-C--:B------:R-:W-:Y:S01]  /*3ece0*/  IADD3 R178, P6, R178, R6.reuse, RZ ;  /* 0x00000006b2b27210 */ /* 0x080fe20007fde0ff */
[--C-:B------:R-:W-:Y:S01]  /*3ecf0*/  IMAD.X R177, R177, 0x1, R5.reuse, P1 ;  /* 0x00000001b1b17824 */ /* 0x100fe200008e0605 */
[-C--:B------:R-:W-:Y:S01]  /*3ed00*/  IADD3 R176, P1, R176, R6.reuse, RZ ;  /* 0x00000006b0b07210 */ /* 0x080fe20007f3e0ff */
[--C-:B------:R-:W-:Y:S01]  /*3ed10*/  IMAD.X R175, R175, 0x1, R5.reuse, P2 ;  /* 0x00000001afaf7824 */ /* 0x100fe200010e0605 */
[----:B------:R-:W-:Y:S01]  /*3ed20*/  IADD3 R174, P2, R174, R6, RZ ;  /* 0x00000006aeae7210 */ /* 0x000fe20007f5e0ff */
[----:B0-----:R-:W4:Y:S04]  /*3ed30*/  LDL.LU R153, [R1+0x12e8] ;  /* 0x0012e80001997983 */ /* 0x001f280000300800 */
[----:B------:R-:W-:Y:S04]  /*3ed40*/  STL [R1+0x130c], R199 ;  /* 0x00130cc701007387 */ /* 0x000fe80000100800 */
[----:B------:R-:W-:Y:S04]  /*3ed50*/  STL [R1+0x1330], R201 ;  /* 0x001330c901007387 */ /* 0x000fe80000100800 */
[----:B------:R-:W-:Y:S04]  /*3ed60*/  STL [R1+0x1304], R227 ;  /* 0x001304e301007387 */ /* 0x000fe80000100800 */
[----:B------:R-:W-:Y:S04]  /*3ed70*/  STL [R1+0x1328], R229 ;  /* 0x001328e501007387 */ /* 0x000fe80000100800 */
        /* <DEDUP_REMOVED lines=14> */
[----:B------:R0:W-:Y:S01]  /*3ee60*/  STL [R1+0x12dc], R233 ;  /* 0x0012dce901007387 */ /* 0x0001e20000100800 */
[----:B------:R-:W-:-:S03]  /*3ee70*/  IMAD.X R190, R190, 0x1, R5, P5 ;  /* 0x00000001bebe7824 */ /* 0x000fc600028e0605 */
[----:B0-----:R-:W4:Y:S04]  /*3ee80*/  LDL.LU R233, [R1+0x12b4] ;  /* 0x0012b40001e97983 */ /* 0x001f280000300800 */
[----:B------:R-:W4:Y:S04]  /*3ee90*/  LDL.LU R155, [R1+0x12d8] ;  /* 0x0012d800019b7983 */ /* 0x000f280000300800 */
[----:B------:R-:W4:Y:S04]  /*3eea0*/  LDL.LU R154, [R1+0x12ac] ;  /* 0x0012ac00019a7983 */ /* 0x000f280000300800 */
[----:B------:R0:W-:Y:S01]  /*3eeb0*/  STL [R1+0x1300], R190 ;  /* 0x001300be01007387 */ /* 0x0001e20000100800 */
[----:B------:R-:W-:-:S03]  /*3eec0*/  IADD3 R191, P5, R191, R6, RZ ;  /* 0x00000006bfbf7210 */ /* 0x000fc60007fbe0ff */
[----:B0-----:R-:W4:Y:S04]  /*3eed0*/  LDL.LU R190, [R1+0x12d0] ;  /* 0x0012d00001be7983 */ /* 0x001f280000300800 */
[----:B------:R-:W4:Y:S04]  /*3eee0*/  LDL.LU R166, [R1+0x12a4] ;  /* 0x0012a40001a67983 */ /* 0x000f280000300800 */
[----:B------:R0:W-:Y:S04]  /*3eef0*/  STL [R1+0x12d4], R191 ;  /* 0x0012d4bf01007387 */ /* 0x0001e80000100800 */
[----:B0-----:R-:W4:Y:S01]  /*3ef00*/  LDL.LU R191, [R1+0x12c8] ;  /* 0x0012c80001bf7983 */ /* 0x001f220000300800 */
[----:B--2---:R-:W-:-:S05]  /*3ef10*/  IMAD.X R203, R203, 0x1, R5, P6 ;  /* 0x00000001cbcb7824 */ /* 0x004fca00030e0605 */
[----:B------:R0:W-:Y:S01]  /*3ef20*/  STL [R1+0x12f8], R203 ;  /* 0x0012f8cb01007387 */ /* 0x0001e20000100800 */
[----:B------:R-:W-:-:S03]  /*3ef30*/  IADD3 R152, P6, R152, R6, RZ ;  /* 0x0000000698987210 */ /* 0x000fc60007fde0ff */
[----:B0-----:R-:W2:Y:S04]  /*3ef40*/  LDL.LU R203, [R1+0x129c] ;  /* 0x00129c0001cb7983 */ /* 0x001ea80000300800 */
[----:B------:R0:W-:Y:S01]  /*3ef50*/  STL [R1+0x12cc], R152 ;  /* 0x0012cc9801007387 */ /* 0x0001e20000100800 */
[----:B------:R-:W-:-:S03]  /*3ef60*/  IMAD.X R205, R205, 0x1, R5, P1 ;  /* 0x00000001cdcd7824 */ /* 0x000fc600008e0605 */
[----:B0-----:R-:W2:Y:S04]  /*3ef70*/  LDL.LU R152, [R1+0x12c0] ;  /* 0x0012c00001987983 */ /* 0x001ea80000300800 */
[----:B------:R0:W-:Y:S04]  /*3ef80*/  STL [R1+0x12f0], R205 ;  /* 0x0012f0cd01007387 */ /* 0x0001e80000100800 */
[----:B0-----:R-:W2:Y:S01]  /*3ef90*/  LDL.LU R205, [R1+0x1294] ;  /* 0x0012940001cd7983 */ /* 0x001ea20000300800 */
[----:B---3--:R-:W-:-:S03]  /*3efa0*/  IADD3 R167, P1, R167, R6, RZ ;  /* 0x00000006a7a77210 */ /* 0x008fc60007f3e0ff */
[----:B------:R-:W3:Y:S04]  /*3efb0*/  LDL.LU R199, [R1+0x12b8] ;  /* 0x0012b80001c77983 */ /* 0x000ee80000300800 */
[----:B------:R-:W3:Y:S04]  /*3efc0*/  LDL.LU R201, [R1+0x128c] ;  /* 0x00128c0001c97983 */ /* 0x000ee80000300800 */
[----:B------:R0:W-:Y:S04]  /*3efd0*/  STL [R1+0x12c4], R167 ;  /* 0x0012c4a701007387 */ /* 0x0001e80000100800 */
[----:B------:R-:W3:Y:S01]  /*3efe0*/  LDL.LU R227, [R1+0x12b0] ;  /* 0x0012b00001e37983 */ /* 0x000ee20000300800 */
[----:B----4-:R-:W-:-:S05]  /*3eff0*/  IMAD.X R153, R153, 0x1, R5, P2 ;  /* 0x0000000199997824 */ /* 0x010fca00010e0605 */
        /* <DEDUP_REMOVED lines=14> */
[----:B0-----:R-:W4:Y:S01]  /*3f0e0*/  LDL.LU R231, [R1+0x1288] ;  /* 0x0012880001e77983 */ /* 0x001f220000300800 */
[----:B------:R-:W-:-:S03]  /*3f0f0*/  IMAD.X R155, R155, 0x1, R5, P4 ;  /* 0x000000019b9b7824 */ /* 0x000fc600020e0605 */
[----:B------:R0:W-:Y:S01]  /*3f100*/  STL [R1+0x12b4], R233 ;  /* 0x0012b4e901007387 */ /* 0x0001e20000100800 */
[-C--:B------:R-:W-:Y:S01]  /*3f110*/  IADD3 R154, P4, R154, R6.reuse, RZ ;  /* 0x000000069a9a7210 */ /* 0x080fe20007f9e0ff */
[----:B------:R-:W-:Y:S02]  /*3f120*/  IMAD.X R190, R190, 0x1, R5, P5 ;  /* 0x00000001bebe7824 */ /* 0x000fe400028e0605 */
[----:B0-----:R-:W4:Y:S04]  /*3f130*/  LDL.LU R233, [R1+0x125c] ;  /* 0x00125c0001e97983 */ /* 0x001f280000300800 */
[----:B------:R-:W-:Y:S04]  /*3f140*/  STL [R1+0x12e0], R168 ;  /* 0x0012e0a801007387 */ /* 0x000fe80000100800 */
[----:B------:R0:W-:Y:S04]  /*3f150*/  STL [R1+0x12d0], R190 ;  /* 0x0012d0be01007387 */ /* 0x0001e80000100800 */
[----:B------:R-:W-:Y:S01]  /*3f160*/  STL [R1+0x12d8], R155 ;  /* 0x0012d89b01007387 */ /* 0x000fe20000100800 */
[----:B------:R-:W-:-:S03]  /*3f170*/  IADD3 R166, P5, R166, R6, RZ ;  /* 0x00000006a6a67210 */ /* 0x000fc60007fbe0ff */
[----:B0-----:R-:W4:Y:S01]  /*3f180*/  LDL.LU R190, [R1+0x1280] ;  /* 0x0012800001be7983 */ /* 0x001f220000300800 */
[----:B------:R-:W-:-:S03]  /*3f190*/  IMAD.X R191, R191, 0x1, R5, P6 ;  /* 0x00000001bfbf7824 */ /* 0x000fc600030e0605 */
[----:B------:R-:W-:Y:S04]  /*3f1a0*/  STL [R1+0x12ac], R154 ;  /* 0x0012ac9a01007387 */ /* 0x000fe80000100800 */
[----:B------:R0:W-:Y:S04]  /*3f1b0*/  STL [R1+0x12c8], R191 ;  /* 0x0012c8bf01007387 */ /* 0x0001e80000100800 */
[----:B0-----:R-:W4:Y:S04]  /*3f1c0*/  LDL.LU R191, [R1+0x1254] ;  /* 0x0012540001bf7983 */ /* 0x001f280000300800 */
[----:B------:R0:W-:Y:S04]  /*3f1d0*/  STL [R1+0x12a4], R166 ;  /* 0x0012a4a601007387 */ /* 0x0001e80000100800 */
[----:B0-----:R-:W4:Y:S01]  /*3f1e0*/  LDL.LU R166, [R1+0x1278] ;  /* 0x0012780001a67983 */ /* 0x001f220000300800 */
[----:B--2---:R-:W-:-:S05]  /*3f1f0*/  IADD3 R203, P6, R203, R6, RZ ;  /* 0x00000006cbcb7210 */ /* 0x004fca0007fde0ff */
[----:B------:R0:W-:Y:S01]  /*3f200*/  STL [R1+0x129c], R203 ;  /* 0x00129ccb01007387 */ /* 0x0001e20000100800 */
[----:B------:R-:W-:-:S03]  /*3f210*/  IMAD.X R152, R152, 0x1, R5, P1 ;  /* 0x0000000198987824 */ /* 0x000fc600008e0605 */
[----:B0-----:R-:W2:Y:S04]  /*3f220*/  LDL.LU R203, [R1+0x124c] ;  /* 0x00124c0001cb7983 */ /* 0x001ea80000300800 */
[----:B------:R0:W-:Y:S01]  /*3f230*/  STL [R1+0x12c0], R152 ;  /* 0x0012c09801007387 */ /* 0x0001e20000100800 */
[----:B------:R-:W-:-:S03]  /*3f240*/  IADD3 R205, P1, R205, R6, RZ ;  /* 0x00000006cdcd7210 */ /* 0x000fc60007f3e0ff */
[----:B0-----:R-:W2:Y:S04]  /*3f250*/  LDL.LU R152, [R1+0x1270] ;  /* 0x0012700001987983 */ /* 0x001ea80000300800 */
[----:B------:R0:W-:Y:S04]  /*3f260*/  STL [R1+0x1294], R205 ;  /* 0x001294cd01007387 */ /* 0x0001e80000100800 */
[----:B0-----:R-:W2:Y:S01]  /*3f270*/  LDL.LU R205, [R1+0x1244] ;  /* 0x0012440001cd7983 */ /* 0x001ea20000300800 */
[--C-:B---3--:R-:W-:Y:S01]  /*3f280*/  IMAD.X R199, R199, 0x1, R5.reuse, P2 ;  /* 0x00000001c7c77824 */ /* 0x108fe200010e0605 */
[-C--:B------:R-:W-:Y:S01]  /*3f290*/  IADD3 R201, P2, R201, R6.reuse, RZ ;  /* 0x00000006c9c97210 */ /* 0x080fe20007f5e0ff */
[--C-:B------:R-:W-:Y:S01]  /*3f2a0*/  IMAD.X R227, R227, 0x1, R5.reuse, P3 ;  /* 0x00000001e3e37824 */ /* 0x100fe200018e0605 */
[-C--:B----4-:R-:W-:Y:S01]  /*3f2b0*/  IADD3 R229, P3, R229, R6.reuse, RZ ;  /* 0x00000006e5e57210 */ /* 0x090fe20007f7e0ff */
        /* <DEDUP_REMOVED lines=13> */
[----:B------:R-:W-:Y:S04]  /*3f390*/  STL [R1+0x12a0], R176 ;  /* 0x0012a0b001007387 */ /* 0x000fe80000100800 */
[----:B------:R-:W-:Y:S01]  /*3f3a0*/  STL [R1+0x1274], R175 ;  /* 0x001274af01007387 */ /* 0x000fe20000100800 */
[----:B------:R-:W-:-:S03]  /*3f3b0*/  IADD3 R153, P1, R153, R6, RZ ;  /* 0x0000000699997210 */ /* 0x000fc60007f3e0ff */
[----:B------:R-:W-:Y:S04]  /*3f3c0*/  STL [R1+0x1298], R174 ;  /* 0x001298ae01007387 */ /* 0x000fe80000100800 */
[----:B------:R-:W-:Y:S04]  /*3f3d0*/  STL [R1+0x126c], R173 ;  /* 0x00126cad01007387 */ /* 0x000fe80000100800 */
[----:B------:R-:W-:Y:S04]  /*3f3e0*/  STL [R1+0x1290], R167 ;  /* 0x001290a701007387 */ /* 0x000fe80000100800 */
[----:B------:R-:W3:Y:S04]  /*3f3f0*/  LDL.LU R169, [R1+0x1268] ;  /* 0x0012680001a97983 */ /* 0x000ee80000300800 */
[----:B------:R-:W-:Y:S01]  /*3f400*/  STL [R1+0x1264], R153 ;  /* 0x0012649901007387 */ /* 0x000fe20000100800 */
[----:B------:R-:W-:-:S05]  /*3f410*/  IMAD.X R231, R231, 0x1, R5, P2 ;  /* 0x00000001e7e77824 */ /* 0x000fca00010e0605 */
[----:B------:R0:W-:Y:S01]  /*3f420*/  STL [R1+0x1288], R231 ;  /* 0x001288e701007387 */ /* 0x0001e20000100800 */
[----:B------:R-:W-:-:S03]  /*3f430*/  IADD3 R233, P2, R233, R6, RZ ;  /* 0x00000006e9e97210 */ /* 0x000fc60007f5e0ff */
[----:B0-----:R-:W4:Y:S04]  /*3f440*/  LDL.LU R231, [R1+0x123c] ;  /* 0x00123c0001e77983 */ /* 0x001f280000300800 */
[----:B------:R-:W4:Y:S04]  /*3f450*/  LDL.LU R168, [R1+0x1260] ;  /* 0x0012600001a87983 */ /* 0x000f280000300800 */
[----:B------:R-:W4:Y:S04]  /*3f460*/  LDL.LU R155, [R1+0x1234] ;  /* 0x00123400019b7983 */ /* 0x000f280000300800 */
[----:B------:R0:W-:Y:S01]  /*3f470*/  STL [R1+0x125c], R233 ;  /* 0x00125ce901007387 */ /* 0x0001e20000100800 */
[----:B------:R-:W-:-:S03]  /*3f480*/  IMAD.X R190, R190, 0x1, R5, P3 ;  /* 0x00000001bebe7824 */ /* 0x000fc600018e0605 */
[----:B0-----:R-:W4:Y:S04]  /*3f490*/  LDL.LU R233, [R1+0x1258] ;  /* 0x0012580001e97983 */ /* 0x001f280000300800 */
[----:B------:R-:W4:Y:S04]  /*3f4a0*/  LDL.LU R153, [R1+0x122c] ;  /* 0x00122c0001997983 */ /* 0x000f280000300800 */
[----:B------:R0:W-:Y:S04]  /*3f4b0*/  STL [R1+0x1280], R190 ;  /* 0x001280be01007387 */ /* 0x0001e80000100800 */
[----:B0-----:R-:W4:Y:S01]  /*3f4c0*/  LDL.LU R190, [R1+0x1250] ;  /* 0x0012500001be7983 */ /* 0x001f220000300800 */
[----:B------:R-:W-:-:S05]  /*3f4d0*/  IADD3 R191, P3, R191, R6, RZ ;  /* 0x00000006bfbf7210 */ /* 0x000fca0007f7e0ff */
[----:B------:R0:W-:Y:S01]  /*3f4e0*/  STL [R1+0x1254], R191 ;  /* 0x001254bf01007387 */ /* 0x0001e20000100800 */
[----:B------:R-:W-:-:S03]  /*3f4f0*/  IMAD.X R166, R166, 0x1, R5, P4 ;  /* 0x00000001a6a67824 */ /* 0x000fc600020e0605 */
[----:B0-----:R-:W4:Y:S04]  /*3f500*/  LDL.LU R191, [R1+0x1224] ;  /* 0x0012240001bf7983 */ /* 0x001f280000300800 */
[----:B------:R0:W-:Y:S04]  /*3f510*/  STL [R1+0x1278], R166 ;  /* 0x001278a601007387 */ /* 0x0001e80000100800 */
[----:B0-----:R-:W4:Y:S01]  /*3f520*/  LDL.LU R166, [R1+0x1248] ;  /* 0x0012480001a67983 */ /* 0x001f220000300800 */
[----:B--2---:R-:W-:-:S05]  /*3f530*/  IADD3 R203, P4, R203, R6, RZ ;  /* 0x00000006cbcb7210 */ /* 0x004fca0007f9e0ff */
[----:B------:R0:W-:Y:S01]  /*3f540*/  STL [R1+0x124c], R203 ;  /* 0x00124ccb01007387 */ /* 0x0001e20000100800 */
[----:B------:R-:W-:-:S03]  /*3f550*/  IMAD.X R152, R152, 0x1, R5, P5 ;  /* 0x0000000198987824 */ /* 0x000fc600028e0605 */
[----:B0-----:R-:W2:Y:S04]  /*3f560*/  LDL.LU R203, [R1+0x121c] ;  /* 0x00121c0001cb7983 */ /* 0x001ea80000300800 */
[----:B------:R-:W2:Y:S04]  /*3f570*/  LDL.LU R154, [R1+0x1240] ;  /* 0x00124000019a7983 */ /* 0x000ea80000300800 */
[----:B------:R-:W2:Y:S04]  /*3f580*/  LDL.LU R199, [R1+0x1214] ;  /* 0x0012140001c77983 */ /* 0x000ea80000300800 */
[----:B------:R0:W-:Y:S04]  /*3f590*/  STL [R1+0x1270], R152 ;  /* 0x0012709801007387 */ /* 0x0001e80000100800 */
[----:B------:R-:W2:Y:S01]  /*3f5a0*/  LDL.LU R201, [R1+0x1238] ;  /* 0x0012380001c97983 */ /* 0x000ea20000300800 */
[----:B------:R-:W-:-:S05]  /*3f5b0*/  IADD3 R205, P5, R205, R6, RZ ;  /* 0x00000006cdcd7210 */ /* 0x000fca0007fbe0ff */
        /* <DEDUP_REMOVED lines=11> */
[----:B-1----:R-:W2:Y:S01]  /*3f670*/  LDL.LU R205, [R1+0x11e4] ;  /* 0x0011e40001cd7983 */ /* 0x002ea20000300800 */
[--C-:B---3--:R-:W-:Y:S01]  /*3f680*/  IMAD.X R169, R169, 0x1, R5.reuse, P6 ;  /* 0x00000001a9a97824 */ /* 0x108fe200030e0605 */
[----:B----4-:R-:W-:Y:S01]  /*3f690*/  IADD3 R231, P6, R231, R6, RZ ;  /* 0x00000006e7e77210 */ /* 0x010fe20007fde0ff */
[----:B------:R-:W-:-:S04]  /*3f6a0*/  IMAD.X R168, R168, 0x1, R5, P1 ;  /* 0x00000001a8a87824 */ /* 0x000fc800008e0605 */
[----:B------:R0:W-:Y:S01]  /*3f6b0*/  STL [R1+0x123c], R231 ;  /* 0x00123ce701007387 */ /* 0x0001e20000100800 */
[-C--:B------:R-:W-:Y:S01]  /*3f6c0*/  IADD3 R155, P1, R155, R6.reuse, RZ ;  /* 0x000000069b9b7210 */ /* 0x080fe20007f3e0ff */
[--C-:B------:R-:W-:Y:S02]  /*3f6d0*/  IMAD.X R233, R233, 0x1, R5.reuse, P2 ;  /* 0x00000001e9e97824 */ /* 0x100fe400010e0605 */
[----:B0-----:R-:W3:Y:S04]  /*3f6e0*/  LDL.LU R231, [R1+0x1208] ;  /* 0x0012080001e77983 */ /* 0x001ee80000300800 */
[----:B------:R-:W-:Y:S04]  /*3f6f0*/  STL [R1+0x1268], R169 ;  /* 0x001268a901007387 */ /* 0x000fe80000100800 */
[----:B------:R0:W-:Y:S04]  /*3f700*/  STL [R1+0x1258], R233 ;  /* 0x001258e901007387 */ /* 0x0001e80000100800 */
[----:B------:R-:W-:Y:S01]  /*3f710*/  STL [R1+0x1260], R168 ;  /* 0x001260a801007387 */ /* 0x000fe20000100800 */
[----:B------:R-:W-:Y:S01]  /*3f720*/  IADD3 R153, P2, R153, R6, RZ ;  /* 0x0000000699997210 */ /* 0x000fe20007f5e0ff */
[----:B------:R-:W-:-:S02]  /*3f730*/  IMAD.X R190, R190, 0x1, R5, P3 ;  /* 0x00000001bebe7824 */ /* 0x000fc400018e0605 */
[----:B0-----:R-:W4:Y:S04]  /*3f740*/  LDL.LU R233, [R1+0x11dc] ;  /* 0x0011dc0001e97983 */ /* 0x001f280000300800 */
[----:B------:R-:W-:Y:S04]  /*3f750*/  STL [R1+0x1234], R155 ;  /* 0x0012349b01007387 */ /* 0x000fe80000100800 */
[----:B------:R0:W-:Y:S04]  /*3f760*/  STL [R1+0x1250], R190 ;  /* 0x001250be01007387 */ /* 0x0001e80000100800 */
[----:B0-----:R-:W4:Y:S01]  /*3f770*/  LDL.LU R190, [R1+0x1200] ;  /* 0x0012000001be7983 */ /* 0x001f220000300800 */
[----:B------:R-:W-:-:S03]  /*3f780*/  IADD3 R191, P3, R191, R6, RZ ;  /* 0x00000006bfbf7210 */ /* 0x000fc60007f7e0ff */
[----:B------:R0:W-:Y:S04]  /*3f790*/  STL [R1+0x122c], R153 ;  /* 0x00122c9901007387 */ /* 0x0001e80000100800 */
[----:B0-----:R-:W4:Y:S04]  /*3f7a0*/  LDL.LU R153, [R1+0x11d4] ;  /* 0x0011d40001997983 */ /* 0x001f280000300800 */
[----:B------:R0:W-:Y:S01]  /*3f7b0*/  STL [R1+0x1224], R191 ;  /* 0x001224bf01007387 */ /* 0x0001e20000100800 */
[----:B------:R-:W-:-:S03]  /*3f7c0*/  IMAD.X R166, R166, 0x1, R5, P4 ;  /* 0x00000001a6a67824 */ /* 0x000fc600020e0605 */
[----:B0-----:R-:W4:Y:S04]  /*3f7d0*/  LDL.LU R191, [R1+0x11f8] ;  /* 0x0011f80001bf7983 */ /* 0x001f280000300800 */
[----:B------:R0:W-:Y:S04]  /*3f7e0*/  STL [R1+0x1248], R166 ;  /* 0x001248a601007387 */ /* 0x0001e80000100800 */
[----:B0-----:R-:W4:Y:S01]  /*3f7f0*/  LDL.LU R166, [R1+0x11cc] ;  /* 0x0011cc0001a67983 */ /* 0x001f220000300800 */
[-C--:B--2---:R-:W-:Y:S01]  /*3f800*/  IADD3 R203, P4, R203, R6.reuse, RZ ;  /* 0x00000006cbcb7210 */ /* 0x084fe20007f9e0ff */
[--C-:B------:R-:W-:Y:S01]  /*3f810*/  IMAD.X R154, R154, 0x1, R5.reuse, P5 ;  /* 0x000000019a9a7824 */ /* 0x100fe200028e0605 */
[----:B------:R-:W-:Y:S01]  /*3f820*/  IADD3 R199, P5, R199, R6, RZ ;  /* 0x00000006c7c77210 */ /* 0x000fe20007fbe0ff */
[----:B------:R-:W-:-:S02]  /*3f830*/  IMAD.X R201, R201, 0x1, R5, P6 ;  /* 0x00000001c9c97824 */ /* 0x000fc400030e0605 */
[----:B------:R0:W-:Y:S01]  /*3f840*/  STL [R1+0x121c], R203 ;  /* 0x00121ccb01007387 */ /* 0x0001e20000100800 */
[-C--:B------:R-:W-:Y:S01]  /*3f850*/  IADD3 R227, P6, R227, R6.reuse, RZ ;  /* 0x00000006e3e37210 */ /* 0x080fe20007fde0ff */
[----:B------:R-:W-:Y:S02]  /*3f860*/  IMAD.X R229, R229, 0x1, R5, P1 ;  /* 0x00000001e5e57824 */ /* 0x000fe400008e0605 */
[----:B0-----:R-:W2:Y:S04]  /*3f870*/  LDL.LU R203, [R1+0x11f0] ;  /* 0x0011f00001cb7983 */ /* 0x001ea80000300800 */
        /* <DEDUP_REMOVED lines=14> */
[-C--:B------:R-:W-:Y:S01]  /*3f960*/  IADD3 R167, P4, R167, R6.reuse, RZ ;  /* 0x00000006a7a77210 */ /* 0x080fe20007f9e0ff */
[----:B------:R-:W-:Y:S02]  /*3f970*/  IMAD.X R152, R152, 0x1, R5, P5 ;  /* 0x0000000198987824 */ /* 0x000fe400028e0605 */
[----:B------:R-:W-:Y:S01]  /*3f980*/  STL [R1+0x1220], R175 ;  /* 0x001220af01007387 */ /* 0x000fe20000100800 */
[----:B------:R-:W-:-:S03]  /*3f990*/  IADD3 R205, P5, R205, R6, RZ ;  /* 0x00000006cdcd7210 */ /* 0x000fc60007fbe0ff */
[----:B------:R-:W-:Y:S04]  /*3f9a0*/  STL [R1+0x11f4], R174 ;  /* 0x0011f4ae01007387 */ /* 0x000fe80000100800 */
[----:B------:R-:W-:Y:S04]  /*3f9b0*/  STL [R1+0x1218], R173 ;  /* 0x001218ad01007387 */ /* 0x000fe80000100800 */
[----:B------:R-:W2:Y:S04]  /*3f9c0*/  LDL.LU R169, [R1+0x11c4] ;  /* 0x0011c40001a97983 */ /* 0x000ea80000300800 */
[----:B------:R-:W-:Y:S04]  /*3f9d0*/  STL [R1+0x11ec], R167 ;  /* 0x0011eca701007387 */ /* 0x000fe80000100800 */
[----:B------:R0:W-:Y:S04]  /*3f9e0*/  STL [R1+0x11e4], R205 ;  /* 0x0011e4cd01007387 */ /* 0x0001e80000100800 */
[----:B------:R-:W-:Y:S04]  /*3f9f0*/  STL [R1+0x1210], R152 ;  /* 0x0012109801007387 */ /* 0x000fe80000100800 */
[----:B0-----:R-:W2:Y:S04]  /*3fa00*/  LDL.LU R205, [R1+0x11e8] ;  /* 0x0011e80001cd7983 */ /* 0x001ea80000300800 */
[----:B------:R-:W2:Y:S04]  /*3fa10*/  LDL.LU R168, [R1+0x11bc] ;  /* 0x0011bc0001a87983 */ /* 0x000ea80000300800 */
[----:B------:R-:W2:Y:S01]  /*3fa20*/  LDL.LU R155, [R1+0x11e0] ;  /* 0x0011e000019b7983 */ /* 0x000ea20000300800 */
[----:B---3--:R-:W-:-:S05]  /*3fa30*/  IMAD.X R231, R231, 0x1, R5, P6 ;  /* 0x00000001e7e77824 */ /* 0x008fca00030e0605 */
[----:B------:R0:W-:Y:S01]  /*3fa40*/  STL [R1+0x1208], R231 ;  /* 0x001208e701007387 */ /* 0x0001e20000100800 */
[----:B----4-:R-:W-:-:S03]  /*3fa50*/  IADD3 R233, P6, R233, R6, RZ ;  /* 0x00000006e9e97210 */ /* 0x010fc60007fde0ff */
[----:B0-----:R-:W3:Y:S04]  /*3fa60*/  LDL.LU R231, [R1+0x11b4] ;  /* 0x0011b40001e77983 */ /* 0x001ee80000300800 */
[----:B------:R-:W4:Y:S04]  /*3fa70*/  LDL.LU R152, [R1+0x11d8] ;  /* 0x0011d80001987983 */ /* 0x000f280000300800 */
        /* <DEDUP_REMOVED lines=16> */
[----:B--2---:R-:W-:-:S05]  /*3fb80*/  IMAD.X R203, R203, 0x1, R5, P3 ;  /* 0x00000001cbcb7824 */ /* 0x004fca00018e0605 */
        /* <DEDUP_REMOVED lines=12> */
[----:B------:R-:W-:-:S05]  /*3fc50*/  IMAD.X R205, R205, 0x1, R5, P4 ;  /* 0x00000001cdcd7824 */ /* 0x000fca00020e0605 */
[----:B------:R0:W-:Y:S04]  /*3fc60*/  STL [R1+0x11e8], R205 ;  /* 0x0011e8cd01007387 */ /* 0x0001e80000100800 */
[----:B0-----:R-:W2:Y:S01]  /*3fc70*/  LDL.LU R205, [R1+0x1164] ;  /* 0x0011640001cd7983 */ /* 0x001ea20000300800 */
[-C--:B------:R-:W-:Y:S01]  /*3fc80*/  IADD3 R169, P3, R169, R6.reuse, RZ ;  /* 0x00000006a9a97210 */ /* 0x080fe20007f7e0ff */
[----:B------:R-:W-:Y:S01]  /*3fc90*/  IMAD.X R155, R155, 0x1, R5, P5 ;  /* 0x000000019b9b7824 */ /* 0x000fe200028e0605 */
[----:B------:R-:W-:-:S03]  /*3fca0*/  IADD3 R168, P4, R168, R6, RZ ;  /* 0x00000006a8a87210 */ /* 0x000fc60007f9e0ff */
[----:B------:R-:W-:Y:S01]  /*3fcb0*/  STL [R1+0x11c4], R169 ;  /* 0x0011c4a901007387 */ /* 0x000fe20000100800 */
[----:B---3--:R-:W-:Y:S01]  /*3fcc0*/  IADD3 R231, P5, R231, R6, RZ ;  /* 0x00000006e7e77210 */ /* 0x008fe20007fbe0ff */
[----:B----4-:R-:W-:-:S04]  /*3fcd0*/  IMAD.X R152, R152, 0x1, R5, P6 ;  /* 0x0000000198987824 */ /* 0x010fc800030e0605 */
[----:B------:R0:W-:Y:S04]  /*3fce0*/  STL [R1+0x11b4], R231 ;  /* 0x0011b4e701007387 */ /* 0x0001e80000100800 */
[----:B------:R-:W-:Y:S01]  /*3fcf0*/  STL [R1+0x11bc], R168 ;  /* 0x0011bca801007387 */ /* 0x000fe20000100800 */
[----:B------:R-:W-:-:S03]  /*3fd00*/  IADD3 R233, P6, R233, R6, RZ ;  /* 0x00000006e9e97210 */ /* 0x000fc60007fde0ff */
[----:B0-----:R-:W3:Y:S04]  /*3fd10*/  LDL.LU R231, [R1+0x1188] ;  /* 0x0011880001e77983 */ /* 0x001ee80000300800 */
[----:B------:R-:W-:Y:S04]  /*3fd20*/  STL [R1+0x11e0], R155 ;  /* 0x0011e09b01007387 */ /* 0x000fe80000100800 */
        /* <DEDUP_REMOVED lines=30> */
[----:B------:R-:W-:Y:S04]  /*3ff10*/  STL [R1+0x1184], R177 ;  /* 0x001184b101007387 */ /* 0x000fe80000100800 */
[----:B------:R-:W-:Y:S01]  /*3ff20*/  STL [R1+0x11a8], R176 ;  /* 0x0011a8b001007387 */ /* 0x000fe20000100800 */
[----:B------:R-:W-:-:S03]  /*3ff30*/  IMAD.X R167, R167, 0x1, R5, P2 ;  /* 0x00000001a7a77824 */ /* 0x000fc600010e0605 */
[----:B------:R-:W-:Y:S01]  /*3ff40*/  STL [R1+0x117c], R175 ;  /* 0x00117caf01007387 */ /* 0x000fe20000100800 */
[----:B------:R-:W-:Y:S01]  /*3ff50*/  IMAD.X R203, R203, 0x1, R5, P3 ;  /* 0x00000001cbcb7824 */ /* 0x000fe200018e0605 */
[-C--:B------:R-:W-:Y:S02]  /*3ff60*/  IADD3 R166, P2, R166, R6.reuse, RZ ;  /* 0x00000006a6a67210 */ /* 0x080fe40007f5e0ff */
        /* <DEDUP_REMOVED lines=9> */
[----:B------:R-:W-:-:S05]  /*40000*/  IADD3 R205, P3, R205, R6, RZ ;  /* 0x00000006cdcd7210 */ /* 0x000fca0007f7e0ff */
[----:B------:R0:W-:Y:S04]  /*40010*/  STL [R1+0x1164], R205 ;  /* 0x001164cd01007387 */ /* 0x0001e80000100800 */
[----:B0-----:R-:W2:Y:S04]  /*40020*/  LDL.LU R205, [R1+0x1160] ;  /* 0x0011600001cd7983 */ /* 0x001ea80000300800 */
[----:B------:R-:W2:Y:S01]  /*40030*/  LDL.LU R166, [R1+0x1134] ;  /* 0x0011340001a67983 */ /* 0x000ea20000300800 */
        /* <DEDUP_REMOVED lines=30> */
[--C-:B--2---:R-:W-:Y:S01]  /*40220*/  IMAD.X R169, R169, 0x1, R5.reuse, P1 ;  /* 0x00000001a9a97824 */ /* 0x104fe200008e0605 */
[----:B------:R-:W-:Y:S01]  /*40230*/  IADD3 R203, P1, R203, R6, RZ ;  /* 0x00000006cbcb7210 */ /* 0x000fe20007f3e0ff */
[----:B------:R-:W-:-:S04]  /*40240*/  IMAD.X R168, R168, 0x1, R5, P2 ;  /* 0x00000001a8a87824 */ /* 0x000fc800010e0605 */
[----:B------:R0:W-:Y:S04]  /*40250*/  STL [R1+0x1144], R203 ;  /* 0x001144cb01007387 */ /* 0x0001e80000100800 */
[----:B0-----:R-:W2:Y:S04]  /*40260*/  LDL.LU R203, [R1+0x1110] ;  /* 0x0011100001cb7983 */ /* 0x001ea80000300800 */
[----:B------:R-:W-:Y:S01]  /*40270*/  STL [R1+0x1170], R169 ;  /* 0x001170a901007387 */ /* 0x000fe20000100800 */
[----:B------:R-:W-:-:S05]  /*40280*/  IMAD.X R205, R205, 0x1, R5, P3 ;  /* 0x00000001cdcd7824 */ /* 0x000fca00018e0605 */
[----:B------:R0:W-:Y:S04]  /*40290*/  STL [R1+0x1160], R205 ;  /* 0x001160cd01007387 */ /* 0x0001e80000100800 */
[----:B------:R-:W-:Y:S04]  /*402a0*/  STL [R1+0x1168], R168 ;  /* 0x001168a801007387 */ /* 0x000fe80000100800 */
[----:B0-----:R-:W2:Y:S01]  /*402b0*/  LDL.LU R205, [R1+0x10e4] ;  /* 0x0010e40001cd7983 */ /* 0x001ea20000300800 */
[-C--:B------:R-:W-:Y:S02]  /*402c0*/  IADD3 R155, P2, R155, R6.reuse, RZ ;  /* 0x000000069b9b7210 */ /* 0x080fe40007f5e0ff */
[----:B------:R-:W-:-:S03]  /*402d0*/  IADD3 R166, P3, R166, R6, RZ ;  /* 0x00000006a6a67210 */ /* 0x000fc60007f7e0ff */
[----:B------:R-:W-:Y:S01]  /*402e0*/  STL [R1+0x113c], R155 ;  /* 0x00113c9b01007387 */ /* 0x000fe20000100800 */
        /* <DEDUP_REMOVED lines=39> */
[----:B------:R-:W4:Y:S04]  /*40560*/  LDL.LU R169, [R1+0x10cc] ;  /* 0x0010cc0001a97983 */ /* 0x000f280000300800 */
[----:B------:R-:W-:Y:S04]  /*40570*/  STL [R1+0x10f4], R167 ;  /* 0x0010f4a701007387 */ /* 0x000fe80000100800 */
[----:B------:R0:W-:Y:S04]  /*40580*/  STL [R1+0x10ec], R191 ;  /* 0x0010ecbf01007387 */ /* 0x0001e80000100800 */
[----:B------:R-:W-:Y:S04]  /*40590*/  STL [R1+0x1118], R153 ;  /* 0x0011189901007387 */ /* 0x000fe80000100800 */
[----:B0-----:R-:W4:Y:S04]  /*405a0*/  LDL.LU R191, [R1+0x10f0] ;  /* 0x0010f00001bf7983 */ /* 0x001f280000300800 */
[----:B------:R-:W4:Y:S04]  /*405b0*/  LDL.LU R168, [R1+0x10c4] ;  /* 0x0010c40001a87983 */ /* 0x000f280000300800 */
[----:B------:R-:W4:Y:S01]  /*405c0*/  LDL.LU R155, [R1+0x10e8] ;  /* 0x0010e800019b7983 */ /* 0x000f220000300800 */
[----:B--2---:R-:W-:-:S05]  /*405d0*/  IMAD.X R203, R203, 0x1, R5, P1 ;  /* 0x00000001cbcb7824 */ /* 0x004fca00008e0605 */
[----:B------:R0:W-:Y:S04]  /*405e0*/  STL [R1+0x1110], R203 ;  /* 0x001110cb01007387 */ /* 0x0001e80000100800 */
[----:B0-----:R-:W2:Y:S04]  /*405f0*/  LDL.LU R203, [R1+0x10bc] ;  /* 0x0010bc0001cb7983 */ /* 0x001ea80000300800 */
[----:B------:R-:W2:Y:S01]  /*40600*/  LDL.LU R153, [R1+0x10e0] ;  /* 0x0010e00001997983 */ /* 0x000ea20000300800 */
[----:B------:R-:W-:-:S05]  /*40610*/  IADD3 R205, P1, R205, R6, RZ ;  /* 0x00000006cdcd7210 */ /* 0x000fca0007f3e0ff */
        /* <DEDUP_REMOVED lines=30> */
[----:B------:R-:W-:-:S02]  /*40800*/  IMAD.X R191, R191, 0x1, R5, P5 ;  /* 0x00000001bfbf7824 */ /* 0x000fc400028e0605 */
[----:B------:R-:W-:-:S03]  /*40810*/  IMAD.X R155, R155, 0x1, R5, P6 ;  /* 0x000000019b9b7824 */ /* 0x000fc600030e0605 */
[----:B------:R0:W-:Y:S01]  /*40820*/  STL [R1+0x10f0], R191 ;  /* 0x0010f0bf01007387 */ /* 0x0001e20000100800 */
[----:B------:R-:W-:-:S03]  /*40830*/  IADD3 R168, P5, R168, R6, RZ ;  /* 0x00000006a8a87210 */ /* 0x000fc60007fbe0ff */
[----:B0-----:R-:W4:Y:S04]  /*40840*/  LDL.LU R191, [R1+0x106c] ;  /* 0x00106c0001bf7983 */ /* 0x001f280000300800 */
[----:B------:R-:W-:Y:S01]  /*40850*/  STL [R1+0x10cc], R169 ;  /* 0x0010cca901007387 */ /* 0x000fe20000100800 */
[----:B--2---:R-:W-:Y:S01]  /*40860*/  IADD3 R203, P6, R203, R6, RZ ;  /* 0x00000006cbcb7210 */ /* 0x004fe20007fde0ff */
[----:B------:R-:W-:-:S04]  /*40870*/  IMAD.X R153, R153, 0x1, R5, P1 ;  /* 0x0000000199997824 */ /* 0x000fc800008e0605 */
[----:B------:R0:W-:Y:S04]  /*40880*/  STL [R1+0x10bc], R203 ;  /* 0x0010bccb01007387 */ /* 0x0001e80000100800 */
[----:B------:R-:W-:Y:S04]  /*40890*/  STL [R1+0x10c4], R168 ;  /* 0x0010c4a801007387 */ /* 0x000fe80000100800 */
[----:B0-----:R-:W2:Y:S04]  /*408a0*/  LDL.LU R203, [R1+0x1090] ;  /* 0x0010900001cb7983 */ /* 0x001ea80000300800 */
[----:B------:R-:W-:Y:S01]  /*408b0*/  STL [R1+0x10e8], R155 ;  /* 0x0010e89b01007387 */ /* 0x000fe20000100800 */
[----:B------:R-:W-:-:S05]  /*408c0*/  IADD3 R205, P1, R205, R6, RZ ;  /* 0x00000006cdcd7210 */ /* 0x000fca0007f3e0ff */
[----:B------:R0:W-:Y:S04]  /*408d0*/  STL [R1+0x10b4], R205 ;  /* 0x0010b4cd01007387 */ /* 0x0001e80000100800 */
        /* <DEDUP_REMOVED lines=44> */
[----:B------:R-:W-:-:S05]  /*40ba0*/  IADD3 R191, P4, R191, R6, RZ ;  /* 0x00000006bfbf7210 */ /* 0x000fca0007f9e0ff */
[----:B------:R0:W-:Y:S04]  /*40bb0*/  STL [R1+0x106c], R191 ;  /* 0x00106cbf01007387 */ /* 0x0001e80000100800 */
[----:B0-----:R-:W4:Y:S04]  /*40bc0*/  LDL.LU R191, [R1+0x1068] ;  /* 0x0010680001bf7983 */ /* 0x001f280000300800 */
[----:B------:R-:W4:Y:S01]  /*40bd0*/  LDL.LU R152, [R1+0x103c] ;  /* 0x00103c0001987983 */ /* 0x000f220000300800 */
[----:B--2---:R-:W-:-:S05]  /*40be0*/  IMAD.X R203, R203, 0x1, R5, P5 ;  /* 0x00000001cbcb7824 */ /* 0x004fca00028e0605 */
[----:B------:R0:W-:Y:S04]  /*40bf0*/  STL [R1+0x1090], R203 ;  /* 0x001090cb01007387 */ /* 0x0001e80000100800 */
[----:B0-----:R-:W2:Y:S01]  /*40c00*/  LDL.LU R203, [R1+0x1060] ;  /* 0x0010600001cb7983 */ /* 0x001ea20000300800 */
[----:B------:R-:W-:-:S05]  /*40c10*/  IADD3 R205, P5, R205, R6, RZ ;  /* 0x00000006cdcd7210 */ /* 0x000fca0007fbe0ff */
[----:B------:R0:W-:Y:S04]  /*40c20*/  STL [R1+0x1064], R205 ;  /* 0x001064cd01007387 */ /* 0x0001e80000100800 */
[----:B0-----:R-:W2:Y:S01]  /*40c30*/  LDL.LU R205, [R1+0x1034] ;  /* 0x0010340001cd7983 */ /* 0x001ea20000300800 */
[----:B------:R-:W-:-:S05]  /*40c40*/  IMAD.X R153, R153, 0x1, R5, P6 ;  /* 0x0000000199997824 */ /* 0x000fca00030e0605 */
[----:B------:R0:W-:Y:S04]  /*40c50*/  STL [R1+0x1088], R153 ;  /* 0x0010889901007387 */ /* 0x0001e80000100800 */
[----:B0-----:R-:W2:Y:S01]  /*40c60*/  LDL.LU R153, [R1+0x1058] ;  /* 0x0010580001997983 */ /* 0x001ea20000300800 */
[----:B---3--:R-:W-:-:S05]  /*40c70*/  IADD3 R231, P6, R231, R6, RZ ;  /* 0x00000006e7e77210 */ /* 0x008fca0007fde0ff */
[----:B------:R0:W-:Y:S01]  /*40c80*/  STL [R1+0x105c], R231 ;  /* 0x00105ce701007387 */ /* 0x0001e20000100800 */
[----:B----4-:R-:W-:-:S03]  /*40c90*/  IMAD.X R166, R166, 0x1, R5, P1 ;  /* 0x00000001a6a67824 */ /* 0x010fc600008e0605 */
[----:B0-----:R-:W3:Y:S04]  /*40ca0*/  LDL.LU R231, [R1+0x102c] ;  /* 0x00102c0001e77983 */ /* 0x001ee80000300800 */
        /* <DEDUP_REMOVED lines=17> */
[--C-:B------:R-:W-:Y:S01]  /*40dc0*/  IMAD.X R169, R169, 0x1, R5.reuse, P2 ;  /* 0x00000001a9a97824 */ /* 0x100fe200010e0605 */
[----:B------:R-:W-:Y:S01]  /*40dd0*/  IADD3 R190, P2, R190, R6, RZ ;  /* 0x00000006bebe7210 */ /* 0x000fe20007f5e0ff */
[----:B------:R-:W-:-:S04]  /*40de0*/  IMAD.X R168, R168, 0x1, R5, P3 ;  /* 0x00000001a8a87824 */ /* 0x000fc800018e0605 */
[----:B------:R0:W-:Y:S01]  /*40df0*/  STL [R1+0x104c], R190 ;  /* 0x00104cbe01007387 */ /* 0x0001e20000100800 */
[----:B------:R-:W-:-:S03]  /*40e00*/  IADD3 R155, P3, R155, R6, RZ ;  /* 0x000000069b9b7210 */ /* 0x000fc60007f7e0ff */
[----:B0-----:R-:W4:Y:S01]  /*40e10*/  LDL.LU R190, [R1+0x1018] ;  /* 0x0010180001be7983 */ /* 0x001f220000300800 */
[----:B------:R-:W-:-:S03]  /*40e20*/  IMAD.X R191, R191, 0x1, R5, P4 ;  /* 0x00000001bfbf7824 */ /* 0x000fc600020e0605 */
[----:B------:R-:W-:Y:S04]  /*40e30*/  STL [R1+0x1078], R169 ;  /* 0x001078a901007387 */ /* 0x000fe80000100800 */
[----:B------:R0:W-:Y:S04]  /*40e40*/  STL [R1+0x1068], R191 ;  /* 0x001068bf01007387 */ /* 0x0001e80000100800 */
[----:B------:R-:W-:Y:S01]  /*40e50*/  STL [R1+0x1070], R168 ;  /* 0x001070a801007387 */ /* 0x000fe20000100800 */
[----:B------:R-:W-:-:S03]  /*40e60*/  IADD3 R152, P4, R152, R6, RZ ;  /* 0x0000000698987210 */ /* 0x000fc60007f9e0ff */
[----:B0-----:R-:W4:Y:S04]  /*40e70*/  LDL.LU R191, [R1+0xfec] ;  /* 0x000fec0001bf7983 */ /* 0x001f280000300800 */
[----:B------:R-:W-:Y:S01]  /*40e80*/  STL [R1+0x1044], R155 ;  /* 0x0010449b01007387 */ /* 0x000fe20000100800 */
[----:B--2---:R-:W-:-:S05]  /*40e90*/  IMAD.X R203, R203, 0x1, R5, P5 ;  /* 0x00000001cbcb7824 */ /* 0x004fca00028e0605 */
[----:B------:R0:W-:Y:S04]  /*40ea0*/  STL [R1+0x1060], R203 ;  /* 0x001060cb01007387 */ /* 0x0001e80000100800 */
[----:B0-----:R-:W2:Y:S04]  /*40eb0*/  LDL.LU R203, [R1+0x1010] ;  /* 0x0010100001cb7983 */ /* 0x001ea80000300800 */
[----:B------:R0:W-:Y:S01]  /*40ec0*/  STL [R1+0x103c], R152 ;  /* 0x00103c9801007387 */ /* 0x0001e20000100800 */
[----:B------:R-:W-:-:S03]  /*40ed0*/  IADD3 R205, P5, R205, R6, RZ ;  /* 0x00000006cdcd7210 */ /* 0x000fc60007fbe0ff */
[----:B0-----:R-:W2:Y:S04]  /*40ee0*/  LDL.LU R152, [R1+0xfe4] ;  /* 0x000fe40001987983 */ /* 0x001ea80000300800 */
[----:B------:R0:W-:Y:S04]  /*40ef0*/  STL [R1+0x1034], R205 ;  /* 0x001034cd01007387 */ /* 0x0001e80000100800 */
[----:B0-----:R-:W2:Y:S01]  /*40f00*/  LDL.LU R205, [R1+0x1008] ;  /* 0x0010080001cd7983 */ /* 0x001ea20000300800 */
[----:B------:R-:W-:-:S05]  /*40f10*/  IMAD.X R153, R153, 0x1, R5, P6 ;  /* 0x0000000199997824 */ /* 0x000fca00030e0605 */
[----:B------:R0:W-:Y:S04]  /*40f20*/  STL [R1+0x1058], R153 ;  /* 0x0010589901007387 */ /* 0x0001e80000100800 */
[----:B0-----:R-:W2:Y:S01]  /*40f30*/  LDL.LU R153, [R1+0xfdc] ;  /* 0x000fdc0001997983 */ /* 0x001ea20000300800 */
[-C--:B---3--:R-:W-:Y:S01]  /*40f40*/  IADD3 R231, P6, R231, R6.reuse, RZ ;  /* 0x00000006e7e77210 */ /* 0x088fe20007fde0ff */
[--C-:B----4-:R-:W-:Y:S01]  /*40f50*/  IMAD.X R154, R154, 0x1, R5.reuse, P1 ;  /* 0x000000019a9a7824 */ /* 0x110fe200008e0605 */
[-C--:B------:R-:W-:Y:S01]  /*40f60*/  IADD3 R199, P1, R199, R6.reuse, RZ ;  /* 0x00000006c7c77210 */ /* 0x080fe20007f3e0ff */
[--C-:B------:R-:W-:Y:S02]  /*40f70*/  IMAD.X R201, R201, 0x1, R5.reuse, P2 ;  /* 0x00000001c9c97824 */ /* 0x100fe400010e0605 */
[----:B------:R0:W-:Y:S01]  /*40f80*/  STL [R1+0x102c], R231 ;  /* 0x00102ce701007387 */ /* 0x0001e20000100800 */
[----:B------:R-:W-:Y:S01]  /*40f90*/  IADD3 R227, P2, R227, R6, RZ ;  /* 0x00000006e3e37210 */ /* 0x000fe20007f5e0ff */
[----:B------:R-:W-:-:S02]  /*40fa0*/  IMAD.X R229, R229, 0x1, R5, P3 ;  /* 0x00000001e5e57824 */ /* 0x000fc400018e0605 */
[----:B0-----:R-:W3:Y:S04]  /*40fb0*/  LDL.LU R231, [R1+0x1000] ;  /* 0x0010000001e77983 */ /* 0x001ee80000300800 */
        /* <DEDUP_REMOVED lines=27> */
[----:B------:R-:W-:-:S05]  /*41170*/  IMAD.X R190, R190, 0x1, R5, P2 ;  /* 0x00000001bebe7824 */ /* 0x000fca00010e0605 */
[----:B------:R0:W-:Y:S04]  /*41180*/  STL [R1+0x1018], R190 ;  /* 0x001018be01007387 */ /* 0x0001e80000100800 */
[----:B0-----:R-:W4:Y:S04]  /*41190*/  LDL.LU R190, [R1+0xfc4] ;  /* 0x000fc40001be7983 */ /* 0x001f280000300800 */
[----:B------:R-:W4:Y:S01]  /*411a0*/  LDL.LU R154, [R1+0xfe8] ;  /* 0x000fe800019a7983 */ /* 0x000f220000300800 */
[----:B------:R-:W-:-:S05]  /*411b0*/  IADD3 R191, P2, R191, R6, RZ ;  /* 0x00000006bfbf7210 */ /* 0x000fca0007f5e0ff */
        /* <DEDUP_REMOVED lines=11> */
[----:B------:R-:W-:-:S03]  /*41270*/  IADD3 R153, P4, R153, R6, RZ ;  /* 0x0000000699997210 */ /* 0x000fc60007f9e0ff */
[----:B------:R-:W2:Y:S04]  /*41280*/  LDL.LU R199, [R1+0xfac] ;  /* 0x000fac0001c77983 */ /* 0x000ea80000300800 */
[----:B------:R-:W2:Y:S04]  /*41290*/  LDL.LU R201, [R1+0xfd0] ;  /* 0x000fd00001c97983 */ /* 0x000ea80000300800 */
[----:B------:R0:W-:Y:S04]  /*412a0*/  STL [R1+0xfdc], R153 ;  /* 0x000fdc9901007387 */ /* 0x0001e80000100800 */
        /* <DEDUP_REMOVED lines=13> */
[----:B-1----:R-:W3:Y:S01]  /*41380*/  LDL.LU R231, [R1+0xfa0] ;  /* 0x000fa00001e77983 */ /* 0x002ee20000300800 */
[----:B----4-:R-:W-:Y:S01]  /*41390*/  IADD3 R169, P5, R169, R6, RZ ;  /* 0x00000006a9a97210 */ /* 0x010fe20007fbe0ff */
[----:B------:R-:W-:-:S02]  /*413a0*/  IMAD.X R233, R233, 0x1, R5, P6 ;  /* 0x00000001e9e97824 */ /* 0x000fc400030e0605 */
[--C-:B------:R-:W-:Y:S01]  /*413b0*/  IMAD.X R155, R155, 0x1, R5.reuse, P1 ;  /* 0x000000019b9b7824 */ /* 0x100fe200008e0605 */
[-C--:B------:R-:W-:Y:S02]  /*413c0*/  IADD3 R168, P6, R168, R6.reuse, RZ ;  /* 0x00000006a8a87210 */ /* 0x080fe40007fde0ff */
[----:B------:R0:W-:Y:S04]  /*413d0*/  STL [R1+0xff8], R233 ;  /* 0x000ff8e901007387 */ /* 0x0001e80000100800 */
[----:B0-----:R-:W4:Y:S04]  /*413e0*/  LDL.LU R233, [R1+0xf74] ;  /* 0x000f740001e97983 */ /* 0x001f280000300800 */
[----:B------:R-:W-:Y:S01]  /*413f0*/  STL [R1+0xfd4], R169 ;  /* 0x000fd4a901007387 */ /* 0x000fe20000100800 */
[----:B------:R-:W-:Y:S01]  /*41400*/  IADD3 R190, P1, R190, R6, RZ ;  /* 0x00000006bebe7210 */ /* 0x000fe20007f3e0ff */
[----:B------:R-:W-:-:S04]  /*41410*/  IMAD.X R154, R154, 0x1, R5, P2 ;  /* 0x000000019a9a7824 */ /* 0x000fc800010e0605 */
[----:B------:R0:W-:Y:S04]  /*41420*/  STL [R1+0xfc4], R190 ;  /* 0x000fc4be01007387 */ /* 0x0001e80000100800 */
[----:B------:R-:W-:Y:S04]  /*41430*/  STL [R1+0xfcc], R168 ;  /* 0x000fcca801007387 */ /* 0x000fe80000100800 */
[----:B0-----:R-:W4:Y:S01]  /*41440*/  LDL.LU R190, [R1+0xf98] ;  /* 0x000f980001be7983 */ /* 0x001f220000300800 */
[----:B------:R-:W-:-:S03]  /*41450*/  IADD3 R191, P2, R191, R6, RZ ;  /* 0x00000006bfbf7210 */ /* 0x000fc60007f5e0ff */
[----:B------:R-:W-:Y:S04]  /*41460*/  STL [R1+0xff0], R155 ;  /* 0x000ff09b01007387 */ /* 0x000fe80000100800 */
[----:B------:R0:W-:Y:S04]  /*41470*/  STL [R1+0xfbc], R191 ;  /* 0x000fbcbf01007387 */ /* 0x0001e80000100800 */
[----:B0-----:R-:W4:Y:S04]  /*41480*/  LDL.LU R191, [R1+0xf6c] ;  /* 0x000f6c0001bf7983 */ /* 0x001f280000300800 */
[----:B------:R-:W-:Y:S01]  /*41490*/  STL [R1+0xfe8], R154 ;  /* 0x000fe89a01007387 */ /* 0x000fe20000100800 */
        /* <DEDUP_REMOVED lines=9> */
[-C--:B------:R-:W-:Y:S01]  /*41530*/  IADD3 R199, P4, R199, R6.reuse, RZ ;  /* 0x00000006c7c77210 */ /* 0x080fe20007f9e0ff */
[----:B------:R-:W-:Y:S01]  /*41540*/  IMAD.X R201, R201, 0x1, R5, P5 ;  /* 0x00000001c9c97824 */ /* 0x000fe200028e0605 */
[----:B------:R-:W-:-:S03]  /*41550*/  IADD3 R227, P5, R227, R6, RZ ;  /* 0x00000006e3e37210 */ /* 0x000fc60007fbe0ff */
[----:B------:R-:W-:Y:S04]  /*41560*/  STL [R1+0xfac], R199 ;  /* 0x000facc701007387 */ /* 0x000fe80000100800 */
[----:B------:R-:W-:Y:S04]  /*41570*/  STL [R1+0xfd0], R201 ;  /* 0x000fd0c901007387 */ /* 0x000fe80000100800 */
[----:B------:R-:W-:Y:S01]  /*41580*/  STL [R1+0xfa4], R227 ;  /* 0x000fa4e301007387 */ /* 0x000fe20000100800 */
[--C-:B---3--:R-:W-:Y:S01]  /*41590*/  IMAD.X R229, R229, 0x1, R5.reuse, P6 ;  /* 0x00000001e5e57824 */ /* 0x108fe200030e0605 */
        /* <DEDUP_REMOVED lines=18> */
[----:B------:R-:W3:Y:S04]  /*416c0*/  LDL.LU R184, [R1+0xf5c] ;  /* 0x000f5c0001b87983 */ /* 0x000ee80000300800 */
[----:B------:R-:W-:Y:S04]  /*416d0*/  STL [R1+0xfa8], R166 ;  /* 0x000fa8a601007387 */ /* 0x000fe80000100800 */
[----:B------:R0:W-:Y:S04]  /*416e0*/  STL [R1+0xfa0], R231 ;  /* 0x000fa0e701007387 */ /* 0x0001e80000100800 */
[----:B------:R-:W-:Y:S04]  /*416f0*/  STL [R1+0xf7c], R153 ;  /* 0x000f7c9901007387 */ /* 0x000fe80000100800 */
[----:B0-----:R-:W3:Y:S04]  /*41700*/  LDL.LU R231, [R1+0xf80] ;  /* 0x000f800001e77983 */ /* 0x001ee80000300800 */
[----:B------:R-:W3:Y:S04]  /*41710*/  LDL.LU R169, [R1+0xf54] ;  /* 0x000f540001a97983 */ /* 0x000ee80000300800 */
[----:B------:R-:W3:Y:S01]  /*41720*/  LDL.LU R168, [R1+0xf78] ;  /* 0x000f780001a87983 */ /* 0x000ee20000300800 */
[----:B----4-:R-:W-:-:S05]  /*41730*/  IADD3 R233, P5, R233, R6, RZ ;  /* 0x00000006e9e97210 */ /* 0x010fca0007fbe0ff */
[----:B------:R0:W-:Y:S04]  /*41740*/  STL [R1+0xf74], R233 ;  /* 0x000f74e901007387 */ /* 0x0001e80000100800 */
[----:B0-----:R-:W4:Y:S04]  /*41750*/  LDL.LU R233, [R1+0xf4c] ;  /* 0x000f4c0001e97983 */ /* 0x001f280000300800 */
[----:B------:R-:W4:Y:S01]  /*41760*/  LDL.LU R155, [R1+0xf70] ;  /* 0x000f7000019b7983 */ /* 0x000f220000300800 */
[----:B------:R-:W-:-:S05]  /*41770*/  IMAD.X R190, R190, 0x1, R5, P6 ;  /* 0x00000001bebe7824 */ /* 0x000fca00030e0605 */
[----:B------:R0:W-:Y:S04]  /*41780*/  STL [R1+0xf98], R190 ;  /* 0x000f98be01007387 */ /* 0x0001e80000100800 */
[----:B0-----:R-:W4:Y:S01]  /*41790*/  LDL.LU R190, [R1+0xf44] ;  /* 0x000f440001be7983 */ /* 0x001f220000300800 */
[----:B------:R-:W-:-:S05]  /*417a0*/  IADD3 R191, P6, R191, R6, RZ ;  /* 0x00000006bfbf7210 */ /* 0x000fca0007fde0ff */
        /* <DEDUP_REMOVED lines=11> */
[----:B------:R-:W2:Y:S01]  /*41860*/  LDL.LU R227, [R1+0xf50] ;  /* 0x000f500001e37983 */ /* 0x000ea20000300800 */
[----:B------:R-:W-:-:S05]  /*41870*/  IMAD.X R205, R205, 0x1, R5, P2 ;  /* 0x00000001cdcd7824 */ /* 0x000fca00010e0605 */
        /* <DEDUP_REMOVED lines=12> */
[----:B---3--:R-:W-:Y:S01]  /*41940*/  IADD3 R184, P2, R184, R6, RZ ;  /* 0x00000006b8b87210 */ /* 0x008fe20007f5e0ff */
[----:B------:R-:W-:-:S02]  /*41950*/  IMAD.X R231, R231, 0x1, R5, P3 ;  /* 0x00000001e7e77824 */ /* 0x000fc400018e0605 */
[--C-:B------:R-:W-:Y:S01]  /*41960*/  IMAD.X R168, R168, 0x1, R5.reuse, P4 ;  /* 0x00000001a8a87824 */ /* 0x100fe200020e0605 */
[-C--:B------:R-:W-:Y:S02]  /*41970*/  IADD3 R169, P3, R169, R6.reuse, RZ ;  /* 0x00000006a9a97210 */ /* 0x080fe40007f7e0ff */
[----:B------:R0:W-:Y:S04]  /*41980*/  STL [R1+0xf80], R231 ;  /* 0x000f80e701007387 */ /* 0x0001e80000100800 */
[----:B0-----:R-:W3:Y:S04]  /*41990*/  LDL.LU R231, [R1+0xf20] ;  /* 0x000f200001e77983 */ /* 0x001ee80000300800 */
[----:B------:R-:W-:Y:S01]  /*419a0*/  STL [R1+0xf5c], R184 ;  /* 0x000f5cb801007387 */ /* 0x000fe20000100800 */
[----:B----4-:R-:W-:Y:S01]  /*419b0*/  IADD3 R233, P4, R233, R6, RZ ;  /* 0x00000006e9e97210 */ /* 0x010fe20007f9e0ff */
[----:B------:R-:W-:-:S04]  /*419c0*/  IMAD.X R155, R155, 0x1, R5, P5 ;  /* 0x000000019b9b7824 */ /* 0x000fc800028e0605 */
[----:B------:R0:W-:Y:S04]  /*419d0*/  STL [R1+0xf4c], R233 ;  /* 0x000f4ce901007387 */ /* 0x0001e80000100800 */
[----:B------:R-:W-:Y:S04]  /*419e0*/  STL [R1+0xf54], R169 ;  /* 0x000f54a901007387 */ /* 0x000fe80000100800 */
[----:B0-----:R-:W4:Y:S04]  /*419f0*/  LDL.LU R233, [R1+0xef4] ;  /* 0x000ef40001e97983 */ /* 0x001f280000300800 */
[----:B------:R-:W-:Y:S01]  /*41a00*/  STL [R1+0xf78], R168 ;  /* 0x000f78a801007387 */ /* 0x000fe20000100800 */
[----:B------:R-:W-:-:S05]  /*41a10*/  IADD3 R190, P5, R190, R6, RZ ;  /* 0x00000006bebe7210 */ /* 0x000fca0007fbe0ff */
[----:B------:R0:W-:Y:S04]  /*41a20*/  STL [R1+0xf44], R190 ;  /* 0x000f44be01007387 */ /* 0x0001e80000100800 */
[----:B0-----:R-:W4:Y:S01]  /*41a30*/  LDL.LU R190, [R1+0xf18] ;  /* 0x000f180001be7983 */ /* 0x001f220000300800 */
[----:B------:R-:W-:-:S03]  /*41a40*/  IMAD.X R191, R191, 0x1, R5, P6 ;  /* 0x00000001bfbf7824 */ /* 0x000fc600030e0605 */
[----:B------:R-:W-:Y:S01]  /*41a50*/  STL [R1+0xf70], R155 ;  /* 0x000f709b01007387 */ /* 0x000fe20000100800 */
[--C-:B------:R-:W-:Y:S01]  /*41a60*/  IMAD.X R153, R153, 0x1, R5.reuse, P1 ;  /* 0x0000000199997824 */ /* 0x100fe200008e0605 */
[-C--:B------:R-:W-:Y:S02]  /*41a70*/  IADD3 R154, P6, R154, R6.reuse, RZ ;  /* 0x000000069a9a7210 */ /* 0x080fe40007fde0ff */
[----:B------:R0:W-:Y:S04]  /*41a80*/  STL [R1+0xf68], R191 ;  /* 0x000f68bf01007387 */ /* 0x0001e80000100800 */
[----:B0-----:R-:W4:Y:S04]  /*41a90*/  LDL.LU R191, [R1+0xeec] ;  /* 0x000eec0001bf7983 */ /* 0x001f280000300800 */
[----:B------:R0:W-:Y:S04]  /*41aa0*/  STL [R1+0xf60], R153 ;  /* 0x000f609901007387 */ /* 0x0001e80000100800 */
[----:B------:R-:W-:Y:S04]  /*41ab0*/  STL [R1+0xf3c], R154 ;  /* 0x000f3c9a01007387 */ /* 0x000fe80000100800 */
[----:B0-----:R-:W4:Y:S01]  /*41ac0*/  LDL.LU R153, [R1+0xf10] ;  /* 0x000f100001997983 */ /* 0x001f220000300800 */
[-C--:B--2---:R-:W-:Y:S01]  /*41ad0*/  IADD3 R203, P1, R203, R6.reuse, RZ ;  /* 0x00000006cbcb7210 */ /* 0x084fe20007f3e0ff */
[--C-:B------:R-:W-:Y:S01]  /*41ae0*/  IMAD.X R199, R199, 0x1, R5.reuse, P2 ;  /* 0x00000001c7c77824 */ /* 0x100fe200010e0605 */
[----:B------:R-:W-:Y:S01]  /*41af0*/  IADD3 R201, P2, R201, R6, RZ ;  /* 0x00000006c9c97210 */ /* 0x000fe20007f5e0ff */
[----:B------:R-:W-:-:S02]  /*41b00*/  IMAD.X R227, R227, 0x1, R5, P3 ;  /* 0x00000001e3e37824 */ /* 0x000fc400018e0605 */
[----:B------:R0:W-:Y:S04]  /*41b10*/  STL [R1+0xf34], R203 ;  /* 0x000f34cb01007387 */ /* 0x0001e80000100800 */
[----:B0-----:R-:W2:Y:S01]  /*41b20*/  LDL.LU R203, [R1+0xee4] ;  /* 0x000ee40001cb7983 */ /* 0x001ea20000300800 */
[-C--:B------:R-:W-:Y:S01]  /*41b30*/  IADD3 R229, P3, R229, R6.reuse, RZ ;  /* 0x00000006e5e57210 */ /* 0x080fe20007f7e0ff */
[----:B------:R-:W-:Y:S02]  /*41b40*/  IMAD.X R178, R178, 0x1, R5, P4 ;  /* 0x00000001b2b27824 */ /* 0x000fe400020e0605 */
        /* <DEDUP_REMOVED lines=28> */
[----:B------:R0:W-:Y:S04]  /*41d10*/  STL [R1+0xf20], R231 ;  /* 0x000f20e701007387 */ /* 0x0001e80000100800 */
[----:B0-----:R-:W3:Y:S04]  /*41d20*/  LDL.LU R231, [R1+0xef8] ;  /* 0x000ef80001e77983 */ /* 0x001ee80000300800 */
[----:B------:R-:W3:Y:S01]  /*41d30*/  LDL.LU R155, [R1+0xecc] ;  /* 0x000ecc00019b7983 */ /* 0x000ee20000300800 */
[----:B----4-:R-:W-:-:S05]  /*41d40*/  IADD3 R233, P3, R233, R6, RZ ;  /* 0x00000006e9e97210 */ /* 0x010fca0007f7e0ff */
[----:B------:R0:W-:Y:S04]  /*41d50*/  STL [R1+0xef4], R233 ;  /* 0x000ef4e901007387 */ /* 0x0001e80000100800 */
[----:B0-----:R-:W4:Y:S01]  /*41d60*/  LDL.LU R233, [R1+0xef0] ;  /* 0x000ef00001e97983 */ /* 0x001f220000300800 */
[----:B------:R-:W-:-:S05]  /*41d70*/  IMAD.X R190, R190, 0x1, R5, P4 ;  /* 0x00000001bebe7824 */ /* 0x000fca00020e0605 */
[----:B------:R0:W-:Y:S04]  /*41d80*/  STL [R1+0xf18], R190 ;  /* 0x000f18be01007387 */ /* 0x0001e80000100800 */
[----:B0-----:R-:W4:Y:S04]  /*41d90*/  LDL.LU R190, [R1+0xec4] ;  /* 0x000ec40001be7983 */ /* 0x001f280000300800 */
[----:B------:R-:W4:Y:S04]  /*41da0*/  LDL.LU R154, [R1+0xee8] ;  /* 0x000ee800019a7983 */ /* 0x000f280000300800 */
[----:B------:R-:W4:Y:S01]  /*41db0*/  LDL.LU R152, [R1+0xebc] ;  /* 0x000ebc0001987983 */ /* 0x000f220000300800 */
[----:B------:R-:W-:-:S05]  /*41dc0*/  IADD3 R191, P4, R191, R6, RZ ;  /* 0x00000006bfbf7210 */ /* 0x000fca0007f9e0ff */
[----:B------:R0:W-:Y:S01]  /*41dd0*/  STL [R1+0xeec], R191 ;  /* 0x000eecbf01007387 */ /* 0x0001e20000100800 */
[----:B------:R-:W-:-:S03]  /*41de0*/  IMAD.X R153, R153, 0x1, R5, P5 ;  /* 0x0000000199997824 */ /* 0x000fc600028e0605 */
[----:B0-----:R-:W4:Y:S04]  /*41df0*/  LDL.LU R191, [R1+0xee0] ;  /* 0x000ee00001bf7983 */ /* 0x001f280000300800 */
[----:B------:R-:W4:Y:S04]  /*41e00*/  LDL.LU R199, [R1+0xeb4] ;  /* 0x000eb40001c77983 */ /* 0x000f280000300800 */
[----:B------:R-:W4:Y:S04]  /*41e10*/  LDL.LU R201, [R1+0xed8] ;  /* 0x000ed80001c97983 */ /* 0x000f280000300800 */
[----:B------:R0:W-:Y:S04]  /*41e20*/  STL [R1+0xf10], R153 ;  /* 0x000f109901007387 */ /* 0x0001e80000100800 */
        /* <DEDUP_REMOVED lines=14> */
[----:B------:R-:W-:Y:S01]  /*41f10*/  IMAD.X R184, R184, 0x1, R5, P6 ;  /* 0x00000001b8b87824 */ /* 0x000fe200030e0605 */
[----:B------:R-:W-:-:S05]  /*41f20*/  IADD3 R205, P6, R205, R6, RZ ;  /* 0x00000006cdcd7210 */ /* 0x000fca0007fde0ff */
[----:B------:R0:W-:Y:S04]  /*41f30*/  STL [R1+0xedc], R205 ;  /* 0x000edccd01007387 */ /* 0x0001e80000100800 */
[----:B0-----:R-:W2:Y:S01]  /*41f40*/  LDL.LU R205, [R1+0xe7c] ;  /* 0x000e7c0001cd7983 */ /* 0x001ea20000300800 */
[----:B------:R-:W-:-:S03]  /*41f50*/  IMAD.X R169, R169, 0x1, R5, P1 ;  /* 0x00000001a9a97824 */ /* 0x000fc600008e0605 */
[----:B------:R-:W-:Y:S01]  /*41f60*/  STL [R1+0xf08], R184 ;  /* 0x000f08b801007387 */ /* 0x000fe20000100800 */
[----:B------:R-:W-:Y:S01]  /*41f70*/  IADD3 R168, P1, R168, R6, RZ ;  /* 0x00000006a8a87210 */ /* 0x000fe20007f3e0ff */
[----:B---3--:R-:W-:-:S05]  /*41f80*/  IMAD.X R231, R231, 0x1, R5, P2 ;  /* 0x00000001e7e77824 */ /* 0x008fca00010e0605 */
[----:B------:R0:W-:Y:S04]  /*41f90*/  STL [R1+0xef8], R231 ;  /* 0x000ef8e701007387 */ /* 0x0001e80000100800 */
[----:B------:R-:W-:Y:S01]  /*41fa0*/  STL [R1+0xf00], R169 ;  /* 0x000f00a901007387 */ /* 0x000fe20000100800 */
[----:B------:R-:W-:-:S03]  /*41fb0*/  IADD3 R155, P2, R155, R6, RZ ;  /* 0x000000069b9b7210 */ /* 0x000fc60007f5e0ff */
[----:B0-----:R-:W3:Y:S04]  /*41fc0*/  LDL.LU R231, [R1+0xea0] ;  /* 0x000ea00001e77983 */ /* 0x001ee80000300800 */
[----:B------:R-:W-:Y:S01]  /*41fd0*/  STL [R1+0xed4], R168 ;  /* 0x000ed4a801007387 */ /* 0x000fe20000100800 */
[----:B----4-:R-:W-:-:S05]  /*41fe0*/  IMAD.X R233, R233, 0x1, R5, P3 ;  /* 0x00000001e9e97824 */ /* 0x010fca00018e0605 */
[----:B------:R0:W-:Y:S04]  /*41ff0*/  STL [R1+0xef0], R233 ;  /* 0x000ef0e901007387 */ /* 0x0001e80000100800 */
[----:B0-----:R-:W4:Y:S04]  /*42000*/  LDL.LU R233, [R1+0xe74] ;  /* 0x000e740001e97983 */ /* 0x001f280000300800 */
[----:B------:R-:W-:Y:S01]  /*42010*/  STL [R1+0xecc], R155 ;  /* 0x000ecc9b01007387 */ /* 0x000fe20000100800 */
[-C--:B------:R-:W-:Y:S01]  /*42020*/  IADD3 R190, P3, R190, R6.reuse, RZ ;  /* 0x00000006bebe7210 */ /* 0x080fe20007f7e0ff */
[----:B------:R-:W-:Y:S01]  /*42030*/  IMAD.X R154, R154, 0x1, R5, P4 ;  /* 0x000000019a9a7824 */ /* 0x000fe200020e0605 */
[----:B------:R-:W-:-:S03]  /*42040*/  IADD3 R152, P4, R152, R6, RZ ;  /* 0x0000000698987210 */ /* 0x000fc60007f9e0ff */
[----:B------:R0:W-:Y:S04]  /*42050*/  STL [R1+0xec4], R190 ;  /* 0x000ec4be01007387 */ /* 0x0001e80000100800 */
[----:B0-----:R-:W4:Y:S04]  /*42060*/  LDL.LU R190, [R1+0xe98] ;  /* 0x000e980001be7983 */ /* 0x001f280000300800 */
[----:B------:R0:W-:Y:S01]  /*42070*/  STL [R1+0xebc], R152 ;  /* 0x000ebc9801007387 */ /* 0x0001e20000100800 */
[----:B------:R-:W-:-:S03]  /*42080*/  IMAD.X R191, R191, 0x1, R5, P5 ;  /* 0x00000001bfbf7824 */ /* 0x000fc600028e0605 */
[----:B------:R-:W-:Y:S01]  /*42090*/  STL [R1+0xee8], R154 ;  /* 0x000ee89a01007387 */ /* 0x000fe20000100800 */
[--C-:B------:R-:W-:Y:S01]  /*420a0*/  IMAD.X R201, R201, 0x1, R5.reuse, P6 ;  /* 0x00000001c9c97824 */ /* 0x100fe200030e0605 */
[-C--:B------:R-:W-:Y:S02]  /*420b0*/  IADD3 R199, P5, R199, R6.reuse, RZ ;  /* 0x00000006c7c77210 */ /* 0x080fe40007fbe0ff */
        /* <DEDUP_REMOVED lines=38> */
[----:B------:R0:W-:Y:S04]  /*42320*/  STL [R1+0xea0], R231 ;  /* 0x000ea0e701007387 */ /* 0x0001e80000100800 */
[----:B0-----:R-:W3:Y:S01]  /*42330*/  LDL.LU R231, [R1+0xe4c] ;  /* 0x000e4c0001e77983 */ /* 0x001ee20000300800 */
[----:B----4-:R-:W-:-:S05]  /*42340*/  IADD3 R233, P1, R233, R6, RZ ;  /* 0x00000006e9e97210 */ /* 0x010fca0007f3e0ff */
[----:B------:R0:W-:Y:S04]  /*42350*/  STL [R1+0xe74], R233 ;  /* 0x000e74e901007387 */ /* 0x0001e80000100800 */
[----:B0-----:R-:W4:Y:S04]  /*42360*/  LDL.LU R233, [R1+0xe70] ;  /* 0x000e700001e97983 */ /* 0x001f280000300800 */
[----:B------:R-:W4:Y:S04]  /*42370*/  LDL.LU R154, [R1+0xe44] ;  /* 0x000e4400019a7983 */ /* 0x000f280000300800 */
[----:B------:R-:W4:Y:S01]  /*42380*/  LDL.LU R153, [R1+0xe68] ;  /* 0x000e680001997983 */ /* 0x000f220000300800 */
[----:B------:R-:W-:-:S05]  /*42390*/  IMAD.X R190, R190, 0x1, R5, P2 ;  /* 0x00000001bebe7824 */ /* 0x000fca00010e0605 */
        /* <DEDUP_REMOVED lines=21> */
[----:B------:R-:W-:-:S02]  /*424f0*/  IMAD.X R203, R203, 0x1, R5, P4 ;  /* 0x00000001cbcb7824 */ /* 0x000fc400020e0605 */
[----:B------:R-:W-:Y:S01]  /*42500*/  IMAD.X R168, R168, 0x1, R5, P5 ;  /* 0x00000001a8a87824 */ /* 0x000fe200028e0605 */
[-C--:B------:R-:W-:Y:S02]  /*42510*/  IADD3 R169, P4, R169, R6.reuse, RZ ;  /* 0x00000006a9a97210 */ /* 0x080fe40007f9e0ff */
[----:B------:R0:W-:Y:S04]  /*42520*/  STL [R1+0xe88], R203 ;  /* 0x000e88cb01007387 */ /* 0x0001e80000100800 */
[----:B0-----:R-:W2:Y:S04]  /*42530*/  LDL.LU R203, [R1+0xe28] ;  /* 0x000e280001cb7983 */ /* 0x001ea80000300800 */
[----:B------:R-:W-:Y:S01]  /*42540*/  STL [R1+0xe64], R184 ;  /* 0x000e64b801007387 */ /* 0x000fe20000100800 */
[----:B------:R-:W-:-:S05]  /*42550*/  IADD3 R205, P5, R205, R6, RZ ;  /* 0x00000006cdcd7210 */ /* 0x000fca0007fbe0ff */
[----:B------:R0:W-:Y:S04]  /*42560*/  STL [R1+0xe54], R205 ;  /* 0x000e54cd01007387 */ /* 0x0001e80000100800 */
[----:B------:R-:W-:Y:S04]  /*42570*/  STL [R1+0xe5c], R169 ;  /* 0x000e5ca901007387 */ /* 0x000fe80000100800 */
[----:B0-----:R-:W2:Y:S01]  /*42580*/  LDL.LU R205, [R1+0xdfc] ;  /* 0x000dfc0001cd7983 */ /* 0x001ea20000300800 */
[----:B------:R-:W-:-:S03]  /*42590*/  IMAD.X R155, R155, 0x1, R5, P6 ;  /* 0x000000019b9b7824 */ /* 0x000fc600030e0605 */
[----:B------:R-:W-:Y:S01]  /*425a0*/  STL [R1+0xe80], R168 ;  /* 0x000e80a801007387 */ /* 0x000fe20000100800 */
[----:B---3--:R-:W-:-:S05]  /*425b0*/  IADD3 R231, P6, R231, R6, RZ ;  /* 0x00000006e7e77210 */ /* 0x008fca0007fde0ff */
[----:B------:R0:W-:Y:S04]  /*425c0*/  STL [R1+0xe4c], R231 ;  /* 0x000e4ce701007387 */ /* 0x0001e80000100800 */
[----:B0-----:R-:W3:Y:S04]  /*425d0*/  LDL.LU R231, [R1+0xe20] ;  /* 0x000e200001e77983 */ /* 0x001ee80000300800 */
[----:B------:R-:W-:Y:S01]  /*425e0*/  STL [R1+0xe78], R155 ;  /* 0x000e789b01007387 */ /* 0x000fe20000100800 */
[--C-:B----4-:R-:W-:Y:S01]  /*425f0*/  IMAD.X R233, R233, 0x1, R5.reuse, P1 ;  /* 0x00000001e9e97824 */ /* 0x110fe200008e0605 */
[----:B------:R-:W-:Y:S01]  /*42600*/  IADD3 R154, P1, R154, R6, RZ ;  /* 0x000000069a9a7210 */ /* 0x000fe20007f3e0ff */
[----:B------:R-:W-:-:S03]  /*42610*/  IMAD.X R153, R153, 0x1, R5, P2 ;  /* 0x0000000199997824 */ /* 0x000fc600010e0605 */
[----:B------:R0:W-:Y:S04]  /*42620*/  STL [R1+0xe70], R233 ;  /* 0x000e70e901007387 */ /* 0x0001e80000100800 */
[----:B0-----:R-:W4:Y:S04]  /*42630*/  LDL.LU R233, [R1+0xdf4] ;  /* 0x000df40001e97983 */ /* 0x001f280000300800 */
[----:B------:R0:W-:Y:S04]  /*42640*/  STL [R1+0xe68], R153 ;  /* 0x000e689901007387 */ /* 0x0001e80000100800 */
[----:B------:R-:W-:Y:S01]  /*42650*/  STL [R1+0xe44], R154 ;  /* 0x000e449a01007387 */ /* 0x000fe20000100800 */
[-C--:B------:R-:W-:Y:S01]  /*42660*/  IADD3 R190, P2, R190, R6.reuse, RZ ;  /* 0x00000006bebe7210 */ /* 0x080fe20007f5e0ff */
[--C-:B------:R-:W-:Y:S01]  /*42670*/  IMAD.X R199, R199, 0x1, R5.reuse, P3 ;  /* 0x00000001c7c77824 */ /* 0x100fe200018e0605 */
[-C--:B------:R-:W-:Y:S01]  /*42680*/  IADD3 R201, P3, R201, R6.reuse, RZ ;  /* 0x00000006c9c97210 */ /* 0x080fe20007f7e0ff */
[----:B0-----:R-:W4:Y:S04]  /*42690*/  LDL.LU R153, [R1+0xe18] ;  /* 0x000e180001997983 */ /* 0x001f280000300800 */
[----:B------:R0:W-:Y:S01]  /*426a0*/  STL [R1+0xe3c], R190 ;  /* 0x000e3cbe01007387 */ /* 0x0001e20000100800 */
[--C-:B------:R-:W-:Y:S01]  /*426b0*/  IMAD.X R227, R227, 0x1, R5.reuse, P4 ;  /* 0x00000001e3e37824 */ /* 0x100fe200020e0605 */
[-C--:B------:R-:W-:Y:S01]  /*426c0*/  IADD3 R229, P4, R229, R6.reuse, RZ ;  /* 0x00000006e5e57210 */ /* 0x080fe20007f9e0ff */
[----:B------:R-:W-:Y:S01]  /*426d0*/  IMAD.X R178, R178, 0x1, R5, P5 ;  /* 0x00000001b2b27824 */ /* 0x000fe200028e0605 */
[----:B0-----:R-:W4:Y:S04]  /*426e0*/  LDL.LU R190, [R1+0xdec] ;  /* 0x000dec0001be7983 */ /* 0x001f280000300800 */
        /* <DEDUP_REMOVED lines=35> */
[----:B------:R0:W-:Y:S04]  /*42920*/  STL [R1+0xe20], R231 ;  /* 0x000e20e701007387 */ /* 0x0001e80000100800 */
[----:B0-----:R-:W3:Y:S04]  /*42930*/  LDL.LU R231, [R1+0xdcc] ;  /* 0x000dcc0001e77983 */ /* 0x001ee80000300800 */
[----:B------:R-:W3:Y:S04]  /*42940*/  LDL.LU R154, [R1+0xdf0] ;  /* 0x000df000019a7983 */ /* 0x000ee80000300800 */
[----:B------:R-:W3:Y:S01]  /*42950*/  LDL.LU R152, [R1+0xdc4] ;  /* 0x000dc40001987983 */ /* 0x000ee20000300800 */
[----:B----4-:R-:W-:-:S05]  /*42960*/  IADD3 R233, P5, R233, R6, RZ ;  /* 0x00000006e9e97210 */ /* 0x010fca0007fbe0ff */
        /* <DEDUP_REMOVED lines=25> */
[----:B0-----:R-:W4:Y:S04]  /*42b00*/  LDL.LU R191, [R1+0xd84] ;  /* 0x000d840001bf7983 */ /* 0x001f280000300800 */
[----:B------:R-:W-:Y:S01]  /*42b10*/  STL [R1+0xe10], R184 ;  /* 0x000e10b801007387 */ /* 0x000fe20000100800 */
[----:B--2---:R-:W-:-:S05]  /*42b20*/  IMAD.X R203, R203, 0x1, R5, P3 ;  /* 0x00000001cbcb7824 */ /* 0x004fca00018e0605 */
[----:B------:R0:W-:Y:S04]  /*42b30*/  STL [R1+0xe00], R203 ;  /* 0x000e00cb01007387 */ /* 0x0001e80000100800 */
[----:B------:R-:W-:Y:S04]  /*42b40*/  STL [R1+0xe08], R169 ;  /* 0x000e08a901007387 */ /* 0x000fe80000100800 */
[----:B0-----:R-:W2:Y:S04]  /*42b50*/  LDL.LU R203, [R1+0xda8] ;  /* 0x000da80001cb7983 */ /* 0x001ea80000300800 */
[----:B------:R-:W-:Y:S01]  /*42b60*/  STL [R1+0xddc], R168 ;  /* 0x000ddca801007387 */ /* 0x000fe20000100800 */
[----:B------:R-:W-:-:S05]  /*42b70*/  IMAD.X R205, R205, 0x1, R5, P4 ;  /* 0x00000001cdcd7824 */ /* 0x000fca00020e0605 */
[----:B------:R0:W-:Y:S04]  /*42b80*/  STL [R1+0xdf8], R205 ;  /* 0x000df8cd01007387 */ /* 0x0001e80000100800 */
[----:B0-----:R-:W2:Y:S01]  /*42b90*/  LDL.LU R205, [R1+0xd7c] ;  /* 0x000d7c0001cd7983 */ /* 0x001ea20000300800 */
[----:B------:R-:W-:-:S05]  /*42ba0*/  IADD3 R155, P3, R155, R6, RZ ;  /* 0x000000069b9b7210 */ /* 0x000fca0007f7e0ff */
[----:B------:R-:W-:Y:S01]  /*42bb0*/  STL [R1+0xdd4], R155 ;  /* 0x000dd49b01007387 */ /* 0x000fe20000100800 */
[-C--:B---3--:R-:W-:Y:S01]  /*42bc0*/  IADD3 R231, P4, R231, R6.reuse, RZ ;  /* 0x00000006e7e77210 */ /* 0x088fe20007f9e0ff */
[----:B------:R-:W-:Y:S01]  /*42bd0*/  IMAD.X R154, R154, 0x1, R5, P5 ;  /* 0x000000019a9a7824 */ /* 0x000fe200028e0605 */
[----:B------:R-:W-:-:S03]  /*42be0*/  IADD3 R152, P5, R152, R6, RZ ;  /* 0x0000000698987210 */ /* 0x000fc60007fbe0ff */
[----:B------:R0:W-:Y:S04]  /*42bf0*/  STL [R1+0xdcc], R231 ;  /* 0x000dcce701007387 */ /* 0x0001e80000100800 */
[----:B0-----:R-:W3:Y:S04]  /*42c00*/  LDL.LU R231, [R1+0xda0] ;  /* 0x000da00001e77983 */ /* 0x001ee80000300800 */
[----:B------:R0:W-:Y:S04]  /*42c10*/  STL [R1+0xdc4], R152 ;  /* 0x000dc49801007387 */ /* 0x0001e80000100800 */
[----:B------:R-:W-:Y:S01]  /*42c20*/  STL [R1+0xdf0], R154 ;  /* 0x000df09a01007387 */ /* 0x000fe20000100800 */
[--C-:B----4-:R-:W-:Y:S01]  /*42c30*/  IMAD.X R233, R233, 0x1, R5.reuse, P6 ;  /* 0x00000001e9e97824 */ /* 0x110fe200030e0605 */
[-C--:B------:R-:W-:Y:S01]  /*42c40*/  IADD3 R199, P6, R199, R6.reuse, RZ ;  /* 0x00000006c7c77210 */ /* 0x080fe20007fde0ff */
[----:B------:R-:W-:Y:S01]  /*42c50*/  IMAD.X R201, R201, 0x1, R5, P1 ;  /* 0x00000001c9c97824 */ /* 0x000fe200008e0605 */
[----:B0-----:R-:W4:Y:S01]  /*42c60*/  LDL.LU R152, [R1+0xd74] ;  /* 0x000d740001987983 */ /* 0x001f220000300800 */
[----:B------:R-:W-:-:S03]  /*42c70*/  IADD3 R227, P1, R227, R6, RZ ;  /* 0x00000006e3e37210 */ /* 0x000fc60007f3e0ff */
[----:B------:R0:W-:Y:S01]  /*42c80*/  STL [R1+0xde8], R233 ;  /* 0x000de8e901007387 */ /* 0x0001e20000100800 */
[--C-:B------:R-:W-:Y:S01]  /*42c90*/  IMAD.X R229, R229, 0x1, R5.reuse, P2 ;  /* 0x00000001e5e57824 */ /* 0x100fe200010e0605 */
[----:B------:R-:W-:Y:S02]  /*42ca0*/  IADD3 R178, P2, R178, R6, RZ ;  /* 0x00000006b2b27210 */ /* 0x000fe40007f5e0ff */
        /* <DEDUP_REMOVED lines=72> */
[----:B0-----:R-:W4:Y:S04]  /*43130*/  LDL.LU R191, [R1+0xd04] ;  /* 0x000d040001bf7983 */ /* 0x001f280000300800 */
[----:B------:R-:W-:Y:S01]  /*43140*/  STL [R1+0xd88], R168 ;  /* 0x000d88a801007387 */ /* 0x000fe20000100800 */
[----:B--2---:R-:W-:-:S05]  /*43150*/  IADD3 R203, P1, R203, R6, RZ ;  /* 0x00000006cbcb7210 */ /* 0x004fca0007f3e0ff */
[----:B------:R0:W-:Y:S04]  /*43160*/  STL [R1+0xd54], R203 ;  /* 0x000d54cb01007387 */ /* 0x0001e80000100800 */
[----:B0-----:R-:W2:Y:S04]  /*43170*/  LDL.LU R203, [R1+0xd28] ;  /* 0x000d280001cb7983 */ /* 0x001ea80000300800 */
[----:B------:R-:W-:Y:S01]  /*43180*/  STL [R1+0xd80], R155 ;  /* 0x000d809b01007387 */ /* 0x000fe20000100800 */
[----:B------:R-:W-:-:S05]  /*43190*/  IMAD.X R205, R205, 0x1, R5, P2 ;  /* 0x00000001cdcd7824 */ /* 0x000fca00010e0605 */
[----:B------:R0:W-:Y:S04]  /*431a0*/  STL [R1+0xd78], R205 ;  /* 0x000d78cd01007387 */ /* 0x0001e80000100800 */
[----:B0-----:R-:W2:Y:S01]  /*431b0*/  LDL.LU R205, [R1+0xcfc] ;  /* 0x000cfc0001cd7983 */ /* 0x001ea20000300800 */
[----:B------:R-:W-:Y:S01]  /*431c0*/  IMAD.X R153, R153, 0x1, R5, P3 ;  /* 0x0000000199997824 */ /* 0x000fe200018e0605 */
[----:B------:R-:W-:-:S04]  /*431d0*/  IADD3 R154, P2, R154, R6, RZ ;  /* 0x000000069a9a7210 */ /* 0x000fc80007f5e0ff */
[----:B------:R0:W-:Y:S04]  /*431e0*/  STL [R1+0xd70], R153 ;  /* 0x000d709901007387 */ /* 0x0001e80000100800 */
[----:B------:R-:W-:Y:S04]  /*431f0*/  STL [R1+0xd4c], R154 ;  /* 0x000d4c9a01007387 */ /* 0x000fe80000100800 */
[----:B0-----:R-:W2:Y:S01]  /*43200*/  LDL.LU R153, [R1+0xd20] ;  /* 0x000d200001997983 */ /* 0x001ea20000300800 */
[-C--:B---3--:R-:W-:Y:S01]  /*43210*/  IADD3 R231, P3, R231, R6.reuse, RZ ;  /* 0x00000006e7e77210 */ /* 0x088fe20007f7e0ff */
[----:B----4-:R-:W-:Y:S01]  /*43220*/  IMAD.X R199, R199, 0x1, R5, P4 ;  /* 0x00000001c7c77824 */ /* 0x010fe200020e0605 */
[----:B------:R-:W-:-:S03]  /*43230*/  IADD3 R201, P4, R201, R6, RZ ;  /* 0x00000006c9c97210 */ /* 0x000fc60007f9e0ff */
[----:B------:R0:W-:Y:S01]  /*43240*/  STL [R1+0xd44], R231 ;  /* 0x000d44e701007387 */ /* 0x0001e20000100800 */
[----:B------:R-:W-:-:S03]  /*43250*/  IMAD.X R227, R227, 0x1, R5, P5 ;  /* 0x00000001e3e37824 */ /* 0x000fc600028e0605 */
[----:B0-----:R-:W3:Y:S01]  /*43260*/  LDL.LU R231, [R1+0xcf4] ;  /* 0x000cf40001e77983 */ /* 0x001ee20000300800 */
        /* <DEDUP_REMOVED lines=36> */
[----:B------:R0:W-:Y:S04]  /*434b0*/  STL [R1+0xd28], R203 ;  /* 0x000d28cb01007387 */ /* 0x0001e80000100800 */
[----:B0-----:R-:W2:Y:S04]  /*434c0*/  LDL.LU R203, [R1+0xd00] ;  /* 0x000d000001cb7983 */ /* 0x001ea80000300800 */
[----:B------:R-:W2:Y:S04]  /*434d0*/  LDL.LU R155, [R1+0xcd4] ;  /* 0x000cd400019b7983 */ /* 0x000ea80000300800 */
[----:B------:R-:W2:Y:S01]  /*434e0*/  LDL.LU R152, [R1+0xcf8] ;  /* 0x000cf80001987983 */ /* 0x000ea20000300800 */
[----:B------:R-:W-:-:S05]  /*434f0*/  IADD3 R205, P6, R205, R6, RZ ;  /* 0x00000006cdcd7210 */ /* 0x000fca0007fde0ff */
[----:B------:R0:W-:Y:S04]  /*43500*/  STL [R1+0xcfc], R205 ;  /* 0x000cfccd01007387 */ /* 0x0001e80000100800 */
[----:B0-----:R-:W2:Y:S01]  /*43510*/  LDL.LU R205, [R1+0xccc] ;  /* 0x000ccc0001cd7983 */ /* 0x001ea20000300800 */
[----:B------:R-:W-:-:S03]  /*43520*/  IMAD.X R153, R153, 0x1, R5, P1 ;  /* 0x0000000199997824 */ /* 0x000fc600008e0605 */
[----:B------:R-:W2:Y:S04]  /*43530*/  LDL.LU R154, [R1+0xcf0] ;  /* 0x000cf000019a7983 */ /* 0x000ea80000300800 */
[----:B------:R-:W2:Y:S04]  /*43540*/  LDL.LU R199, [R1+0xcc4] ;  /* 0x000cc40001c77983 */ /* 0x000ea80000300800 */
[----:B------:R0:W-:Y:S04]  /*43550*/  STL [R1+0xd20], R153 ;  /* 0x000d209901007387 */ /* 0x0001e80000100800 */
[----:B------:R-:W2:Y:S01]  /*43560*/  LDL.LU R201, [R1+0xce8] ;  /* 0x000ce80001c97983 */ /* 0x000ea20000300800 */
[----:B---3--:R-:W-:-:S05]  /*43570*/  IADD3 R231, P1, R231, R6, RZ ;  /* 0x00000006e7e77210 */ /* 0x008fca0007f3e0ff */
        /* <DEDUP_REMOVED lines=13> */
[----:B----4-:R-:W-:-:S02]  /*43650*/  IMAD.X R233, R233, 0x1, R5, P2 ;  /* 0x00000001e9e97824 */ /* 0x010fc400010e0605 */
[--C-:B------:R-:W-:Y:S01]  /*43660*/  IMAD.X R169, R169, 0x1, R5.reuse, P3 ;  /* 0x00000001a9a97824 */ /* 0x100fe200018e0605 */
[-C--:B------:R-:W-:Y:S02]  /*43670*/  IADD3 R184, P2, R184, R6.reuse, RZ ;  /* 0x00000006b8b87210 */ /* 0x080fe40007f5e0ff */
[----:B------:R0:W-:Y:S04]  /*43680*/  STL [R1+0xd18], R233 ;  /* 0x000d18e901007387 */ /* 0x0001e80000100800 */
[----:B0-----:R-:W4:Y:S01]  /*43690*/  LDL.LU R233, [R1+0xc8c] ;  /* 0x000c8c0001e97983 */ /* 0x001f220000300800 */
[----:B------:R-:W-:Y:S01]  /*436a0*/  IADD3 R190, P3, R190, R6, RZ ;  /* 0x00000006bebe7210 */ /* 0x000fe20007f7e0ff */
[----:B------:R-:W-:-:S04]  /*436b0*/  IMAD.X R168, R168, 0x1, R5, P4 ;  /* 0x00000001a8a87824 */ /* 0x000fc800020e0605 */
[----:B------:R0:W-:Y:S04]  /*436c0*/  STL [R1+0xce4], R190 ;  /* 0x000ce4be01007387 */ /* 0x0001e80000100800 */
[----:B------:R-:W-:Y:S04]  /*436d0*/  STL [R1+0xcec], R184 ;  /* 0x000cecb801007387 */ /* 0x000fe80000100800 */
[----:B0-----:R-:W4:Y:S04]  /*436e0*/  LDL.LU R190, [R1+0xcb0] ;  /* 0x000cb00001be7983 */ /* 0x001f280000300800 */
[----:B------:R-:W-:Y:S01]  /*436f0*/  STL [R1+0xd10], R169 ;  /* 0x000d10a901007387 */ /* 0x000fe20000100800 */
[----:B------:R-:W-:-:S05]  /*43700*/  IADD3 R191, P4, R191, R6, RZ ;  /* 0x00000006bfbf7210 */ /* 0x000fca0007f9e0ff */
[----:B------:R0:W-:Y:S04]  /*43710*/  STL [R1+0xcdc], R191 ;  /* 0x000cdcbf01007387 */ /* 0x0001e80000100800 */
[----:B0-----:R-:W4:Y:S04]  /*43720*/  LDL.LU R191, [R1+0xc84] ;  /* 0x000c840001bf7983 */ /* 0x001f280000300800 */
[----:B------:R-:W-:Y:S01]  /*43730*/  STL [R1+0xd08], R168 ;  /* 0x000d08a801007387 */ /* 0x000fe20000100800 */
[--C-:B--2---:R-:W-:Y:S01]  /*43740*/  IMAD.X R203, R203, 0x1, R5.reuse, P5 ;  /* 0x00000001cbcb7824 */ /* 0x104fe200028e0605 */
[----:B------:R-:W-:Y:S01]  /*43750*/  IADD3 R155, P5, R155, R6, RZ ;  /* 0x000000069b9b7210 */ /* 0x000fe20007fbe0ff */
[----:B------:R-:W-:-:S03]  /*43760*/  IMAD.X R152, R152, 0x1, R5, P6 ;  /* 0x0000000198987824 */ /* 0x000fc600030e0605 */
[----:B------:R0:W-:Y:S04]  /*43770*/  STL [R1+0xd00], R203 ;  /* 0x000d00cb01007387 */ /* 0x0001e80000100800 */
[----:B0-----:R-:W2:Y:S04]  /*43780*/  LDL.LU R203, [R1+0xca8] ;  /* 0x000ca80001cb7983 */ /* 0x001ea80000300800 */
[----:B------:R0:W-:Y:S04]  /*43790*/  STL [R1+0xcf8], R152 ;  /* 0x000cf89801007387 */ /* 0x0001e80000100800 */
[----:B------:R-:W-:Y:S04]  /*437a0*/  STL [R1+0xcd4], R155 ;  /* 0x000cd49b01007387 */ /* 0x000fe80000100800 */
[----:B0-----:R-:W2:Y:S01]  /*437b0*/  LDL.LU R152, [R1+0xc7c] ;  /* 0x000c7c0001987983 */ /* 0x001ea20000300800 */
[----:B------:R-:W-:-:S05]  /*437c0*/  IADD3 R205, P6, R205, R6, RZ ;  /* 0x00000006cdcd7210 */ /* 0x000fca0007fde0ff */
[----:B------:R0:W-:Y:S04]  /*437d0*/  STL [R1+0xccc], R205 ;  /* 0x000ccccd01007387 */ /* 0x0001e80000100800 */
[----:B0-----:R-:W2:Y:S01]  /*437e0*/  LDL.LU R205, [R1+0xca0] ;  /* 0x000ca00001cd7983 */ /* 0x001ea20000300800 */
[--C-:B------:R-:W-:Y:S01]  /*437f0*/  IMAD.X R154, R154, 0x1, R5.reuse, P1 ;  /* 0x000000019a9a7824 */ /* 0x100fe200008e0605 */
[----:B------:R-:W-:Y:S01]  /*43800*/  IADD3 R199, P1, R199, R6, RZ ;  /* 0x00000006c7c77210 */ /* 0x000fe20007f3e0ff */
[----:B------:R-:W-:-:S03]  /*43810*/  IMAD.X R201, R201, 0x1, R5, P2 ;  /* 0x00000001c9c97824 */ /* 0x000fc600010e0605 */
[----:B------:R-:W-:Y:S04]  /*43820*/  STL [R1+0xcf0], R154 ;  /* 0x000cf09a01007387 */ /* 0x000fe80000100800 */
[----:B------:R-:W-:Y:S04]  /*43830*/  STL [R1+0xcc4], R199 ;  /* 0x000cc4c701007387 */ /* 0x000fe80000100800 */
[----:B------:R-:W-:Y:S01]  /*43840*/  STL [R1+0xce8], R201 ;  /* 0x000ce8c901007387 */ /* 0x000fe20000100800 */
[-C--:B---3--:R-:W-:Y:S01]  /*43850*/  IADD3 R227, P2, R227, R6.reuse, RZ ;  /* 0x00000006e3e37210 */ /* 0x088fe20007f5e0ff */
[--C-:B------:R-:W-:Y:S01]  /*43860*/  IMAD.X R229, R229, 0x1, R5.reuse, P3 ;  /* 0x00000001e5e57824 */ /* 0x100fe200018e0605 */
[-C--:B------:R-:W-:Y:S01]  /*43870*/  IADD3 R178, P3, R178, R6.reuse, RZ ;  /* 0x00000006b2b27210 */ /* 0x080fe20007f7e0ff */
[--C-:B------:R-:W-:Y:S01]  /*43880*/  IMAD.X R177, R177, 0x1, R5.reuse, P4 ;  /* 0x00000001b1b17824 */ /* 0x100fe200020e0605 */
[----:B------:R-:W-:Y:S01]  /*43890*/  IADD3 R176, P4, R176, R6, RZ ;  /* 0x00000006b0b07210 */ /* 0x000fe20007f9e0ff */
        /* <DEDUP_REMOVED lines=15> */
[----:B------:R-:W-:Y:S04]  /*43990*/  STL [R1+0xc9c], R167 ;  /* 0x000c9ca701007387 */ /* 0x000fe80000100800 */
[----:B------:R0:W-:Y:S04]  /*439a0*/  STL [R1+0xcb8], R231 ;  /* 0x000cb8e701007387 */ /* 0x0001e80000100800 */
[----:B------:R-:W-:Y:S04]  /*439b0*/  STL [R1+0xcc0], R166 ;  /* 0x000cc0a601007387 */ /* 0x000fe80000100800 */
[----:B0-----:R-:W3:Y:S04]  /*439c0*/  LDL.LU R231, [R1+0xc74] ;  /* 0x000c740001e77983 */ /* 0x001ee80000300800 */
[----:B------:R-:W-:Y:S04]  /*439d0*/  STL [R1+0xc94], R153 ;  /* 0x000c949901007387 */ /* 0x000fe80000100800 */
        /* <DEDUP_REMOVED lines=37> */
[----:B------:R-:W-:-:S04]  /*43c30*/  IMAD.X R184, R184, 0x1, R5, P6 ;  /* 0x00000001b8b87824 */ /* 0x000fc800030e0605 */
[----:B------:R0:W-:Y:S01]  /*43c40*/  STL [R1+0xc74], R231 ;  /* 0x000c74e701007387 */ /* 0x0001e20000100800 */
[----:B------:R-:W-:-:S03]  /*43c50*/  IADD3 R169, P6, R169, R6, RZ ;  /* 0x00000006a9a97210 */ /* 0x000fc60007fde0ff */
[----:B0-----:R-:W3:Y:S01]  /*43c60*/  LDL.LU R231, [R1+0xc38] ;  /* 0x000c380001e77983 */ /* 0x001ee20000300800 */
[----:B----4-:R-:W-:-:S05]  /*43c70*/  IMAD.X R233, R233, 0x1, R5, P1 ;  /* 0x00000001e9e97824 */ /* 0x010fca00008e0605 */
[----:B------:R0:W-:Y:S04]  /*43c80*/  STL [R1+0xc90], R233 ;  /* 0x000c90e901007387 */ /* 0x0001e80000100800 */
[----:B------:R-:W-:Y:S01]  /*43c90*/  STL [R1+0xc98], R184 ;  /* 0x000c98b801007387 */ /* 0x000fe20000100800 */
[----:B------:R-:W-:-:S03]  /*43ca0*/  IADD3 R168, P1, R168, R6, RZ ;  /* 0x00000006a8a87210 */ /* 0x000fc60007f3e0ff */
[----:B0-----:R-:W4:Y:S04]  /*43cb0*/  LDL.LU R233, [R1+0xc0c] ;  /* 0x000c0c0001e97983 */ /* 0x001f280000300800 */
[----:B------:R-:W-:Y:S01]  /*43cc0*/  STL [R1+0xc6c], R169 ;  /* 0x000c6ca901007387 */ /* 0x000fe20000100800 */
[----:B------:R-:W-:-:S05]  /*43cd0*/  IMAD.X R190, R190, 0x1, R5, P2 ;  /* 0x00000001bebe7824 */ /* 0x000fca00010e0605 */
        /* <DEDUP_REMOVED lines=8> */
[----:B------:R0:W-:Y:S04]  /*43d60*/  STL [R1+0xc54], R153 ;  /* 0x000c549901007387 */ /* 0x0001e80000100800 */
[----:B------:R-:W-:Y:S04]  /*43d70*/  STL [R1+0xc80], R155 ;  /* 0x000c809b01007387 */ /* 0x000fe80000100800 */
[----:B0-----:R-:W4:Y:S01]  /*43d80*/  LDL.LU R153, [R1+0xc28] ;  /* 0x000c280001997983 */ /* 0x001f220000300800 */
[--C-:B--2---:R-:W-:Y:S01]  /*43d90*/  IMAD.X R203, R203, 0x1, R5.reuse, P4 ;  /* 0x00000001cbcb7824 */ /* 0x104fe200020e0605 */
[-C--:B------:R-:W-:Y:S01]  /*43da0*/  IADD3 R154, P4, R154, R6.reuse, RZ ;  /* 0x000000069a9a7210 */ /* 0x080fe20007f9e0ff */
[----:B------:R-:W-:Y:S01]  /*43db0*/  IMAD.X R199, R199, 0x1, R5, P5 ;  /* 0x00000001c7c77824 */ /* 0x000fe200028e0605 */
[----:B------:R-:W-:-:S02]  /*43dc0*/  IADD3 R201, P5, R201, R6, RZ ;  /* 0x00000006c9c97210 */ /* 0x000fc40007fbe0ff */
[----:B------:R0:W-:Y:S04]  /*43dd0*/  STL [R1+0xc78], R203 ;  /* 0x000c78cb01007387 */ /* 0x0001e80000100800 */
[----:B0-----:R-:W2:Y:S04]  /*43de0*/  LDL.LU R203, [R1+0xbfc] ;  /* 0x000bfc0001cb7983 */ /* 0x001ea80000300800 */
[----:B------:R-:W-:Y:S04]  /*43df0*/  STL [R1+0xc4c], R154 ;  /* 0x000c4c9a01007387 */ /* 0x000fe80000100800 */
[----:B------:R-:W-:Y:S01]  /*43e00*/  STL [R1+0xc70], R199 ;  /* 0x000c70c701007387 */ /* 0x000fe20000100800 */
        /* <DEDUP_REMOVED lines=25> */
[----:B------:R-:W-:Y:S04]  /*43fa0*/  STL [R1+0xc40], R152 ;  /* 0x000c409801007387 */ /* 0x000fe80000100800 */
        /* <DEDUP_REMOVED lines=39> */
[--C-:B------:R-:W-:Y:S01]  /*44220*/  IMAD.X R169, R169, 0x1, R5.reuse, P4 ;  /* 0x00000001a9a97824 */ /* 0x100fe200020e0605 */
[-C--:B------:R-:W-:Y:S02]  /*44230*/  IADD3 R184, P3, R184, R6.reuse, RZ ;  /* 0x00000006b8b87210 */ /* 0x080fe40007f7e0ff */
[----:B---3--:R-:W-:Y:S01]  /*44240*/  IADD3 R231, P4, R231, R6, RZ ;  /* 0x00000006e7e77210 */ /* 0x008fe20007f9e0ff */
[----:B------:R-:W-:-:S04]  /*44250*/  IMAD.X R168, R168, 0x1, R5, P5 ;  /* 0x00000001a8a87824 */ /* 0x000fc800028e0605 */
[----:B------:R0:W-:Y:S04]  /*44260*/  STL [R1+0xbec], R231 ;  /* 0x000bece701007387 */ /* 0x0001e80000100800 */
[----:B------:R-:W-:Y:S04]  /*44270*/  STL [R1+0xbf4], R184 ;  /* 0x000bf4b801007387 */ /* 0x000fe80000100800 */
[----:B0-----:R-:W3:Y:S04]  /*44280*/  LDL.LU R231, [R1+0xbb8] ;  /* 0x000bb80001e77983 */ /* 0x001ee80000300800 */
[----:B------:R-:W-:Y:S01]  /*44290*/  STL [R1+0xc18], R169 ;  /* 0x000c18a901007387 */ /* 0x000fe20000100800 */
[----:B----4-:R-:W-:-:S05]  /*442a0*/  IADD3 R233, P5, R233, R6, RZ ;  /* 0x00000006e9e97210 */ /* 0x010fca0007fbe0ff */
[----:B------:R0:W-:Y:S04]  /*442b0*/  STL [R1+0xbe4], R233 ;  /* 0x000be4e901007387 */ /* 0x0001e80000100800 */
[----:B0-----:R-:W4:Y:S04]  /*442c0*/  LDL.LU R233, [R1+0xb8c] ;  /* 0x000b8c0001e97983 */ /* 0x001f280000300800 */
[----:B------:R-:W-:Y:S01]  /*442d0*/  STL [R1+0xc10], R168 ;  /* 0x000c10a801007387 */ /* 0x000fe20000100800 */
[--C-:B------:R-:W-:Y:S01]  /*442e0*/  IMAD.X R190, R190, 0x1, R5.reuse, P6 ;  /* 0x00000001bebe7824 */ /* 0x100fe200030e0605 */
[----:B------:R-:W-:Y:S01]  /*442f0*/  IADD3 R155, P6, R155, R6, RZ ;  /* 0x000000069b9b7210 */ /* 0x000fe20007fde0ff */
[----:B------:R-:W-:-:S03]  /*44300*/  IMAD.X R152, R152, 0x1, R5, P1 ;  /* 0x0000000198987824 */ /* 0x000fc600008e0605 */
[----:B------:R0:W-:Y:S04]  /*44310*/  STL [R1+0xc08], R190 ;  /* 0x000c08be01007387 */ /* 0x0001e80000100800 */
[----:B0-----:R-:W4:Y:S04]  /*44320*/  LDL.LU R190, [R1+0xbb0] ;  /* 0x000bb00001be7983 */ /* 0x001f280000300800 */
[----:B------:R0:W-:Y:S04]  /*44330*/  STL [R1+0xc00], R152 ;  /* 0x000c009801007387 */ /* 0x0001e80000100800 */
[----:B------:R-:W-:Y:S01]  /*44340*/  STL [R1+0xbdc], R155 ;  /* 0x000bdc9b01007387 */ /* 0x000fe20000100800 */
[----:B------:R-:W-:Y:S01]  /*44350*/  IADD3 R191, P1, R191, R6, RZ ;  /* 0x00000006bfbf7210 */ /* 0x000fe20007f3e0ff */
[----:B------:R-:W-:-:S02]  /*44360*/  IMAD.X R154, R154, 0x1, R5, P2 ;  /* 0x000000019a9a7824 */ /* 0x000fc400010e0605 */
[----:B0-----:R-:W4:Y:S04]  /*44370*/  LDL.LU R152, [R1+0xb84] ;  /* 0x000b840001987983 */ /* 0x001f280000300800 */
[----:B------:R0:W-:Y:S01]  /*44380*/  STL [R1+0xbd4], R191 ;  /* 0x000bd4bf01007387 */ /* 0x0001e20000100800 */
[-C--:B------:R-:W-:Y:S01]  /*44390*/  IADD3 R199, P2, R199, R6.reuse, RZ ;  /* 0x00000006c7c77210 */ /* 0x080fe20007f5e0ff */
[--C-:B------:R-:W-:Y:S02]  /*443a0*/  IMAD.X R201, R201, 0x1, R5.reuse, P3 ;  /* 0x00000001c9c97824 */ /* 0x100fe400018e0605 */
[----:B0-----:R-:W4:Y:S04]  /*443b0*/  LDL.LU R191, [R1+0xba8] ;  /* 0x000ba80001bf7983 */ /* 0x001f280000300800 */
        /* <DEDUP_REMOVED lines=66> */
[----:B------:R0:W-:Y:S04]  /*447e0*/  STL [R1+0xb7c], R203 ;  /* 0x000b7ccb01007387 */ /* 0x0001e80000100800 */
[----:B0-----:R-:W2:Y:S01]  /*447f0*/  LDL.LU R203, [R1+0xb40] ;  /* 0x000b400001cb7983 */ /* 0x001ea20000300800 */
        /* <DEDUP_REMOVED lines=8> */
[----:B------:R0:W-:Y:S04]  /*44880*/  STL [R1+0xb90], R231 ;  /* 0x000b90e701007387 */ /* 0x0001e80000100800 */
[----:B0-----:R-:W3:Y:S04]  /*44890*/  LDL.LU R231, [R1+0xb38] ;  /* 0x000b380001e77983 */ /* 0x001ee80000300800 */
[----:B------:R-:W-:Y:S01]  /*448a0*/  STL [R1+0xb6c], R168 ;  /* 0x000b6ca801007387 */ /* 0x000fe20000100800 */
[-C--:B----4-:R-:W-:Y:S01]  /*448b0*/  IADD3 R233, P3, R233, R6.reuse, RZ ;  /* 0x00000006e9e97210 */ /* 0x090fe20007f7e0ff */
[----:B------:R-:W-:Y:S01]  /*448c0*/  IMAD.X R155, R155, 0x1, R5, P4 ;  /* 0x000000019b9b7824 */ /* 0x000fe200020e0605 */
[----:B------:R-:W-:-:S03]  /*448d0*/  IADD3 R153, P4, R153, R6, RZ ;  /* 0x0000000699997210 */ /* 0x000fc60007f9e0ff */
[----:B------:R0:W-:Y:S04]  /*448e0*/  STL [R1+0xb64], R233 ;  /* 0x000b64e901007387 */ /* 0x0001e80000100800 */
[----:B0-----:R-:W4:Y:S04]  /*448f0*/  LDL.LU R233, [R1+0xb0c] ;  /* 0x000b0c0001e97983 */ /* 0x001f280000300800 */
[----:B------:R0:W-:Y:S04]  /*44900*/  STL [R1+0xb5c], R153 ;  /* 0x000b5c9901007387 */ /* 0x0001e80000100800 */
[----:B------:R-:W-:Y:S01]  /*44910*/  STL [R1+0xb88], R155 ;  /* 0x000b889b01007387 */ /* 0x000fe20000100800 */
[----:B------:R-:W-:-:S03]  /*44920*/  IMAD.X R190, R190, 0x1, R5, P5 ;  /* 0x00000001bebe7824 */ /* 0x000fc600028e0605 */
[----:B0-----:R-:W4:Y:S01]  /*44930*/  LDL.LU R153, [R1+0xb30] ;  /* 0x000b300001997983 */ /* 0x001f220000300800 */
[-C--:B------:R-:W-:Y:S01]  /*44940*/  IADD3 R154, P5, R154, R6.reuse, RZ ;  /* 0x000000069a9a7210 */ /* 0x080fe20007fbe0ff */
[--C-:B------:R-:W-:Y:S01]  /*44950*/  IMAD.X R199, R199, 0x1, R5.reuse, P6 ;  /* 0x00000001c7c77824 */ /* 0x100fe200030e0605 */
[----:B------:R-:W-:Y:S01]  /*44960*/  IADD3 R201, P6, R201, R6, RZ ;  /* 0x00000006c9c97210 */ /* 0x000fe20007fde0ff */
[----:B------:R0:W-:Y:S01]  /*44970*/  STL [R1+0xb80], R190 ;  /* 0x000b80be01007387 */ /* 0x0001e20000100800 */
[----:B------:R-:W-:-:S03]  /*44980*/  IMAD.X R227, R227, 0x1, R5, P1 ;  /* 0x00000001e3e37824 */ /* 0x000fc600008e0605 */
[----:B0-----:R-:W4:Y:S01]  /*44990*/  LDL.LU R190, [R1+0xb04] ;  /* 0x000b040001be7983 */ /* 0x001f220000300800 */
        /* <DEDUP_REMOVED lines=63> */
[----:B------:R-:W-:-:S02]  /*44d90*/  IMAD.X R191, R191, 0x1, R5, P4 ;  /* 0x00000001bfbf7824 */ /* 0x000fc400020e0605 */
[----:B------:R-:W-:-:S03]  /*44da0*/  IMAD.X R169, R169, 0x1, R5, P5 ;  /* 0x00000001a9a97824 */ /* 0x000fc600028e0605 */
[----:B------:R0:W-:Y:S01]  /*44db0*/  STL [R1+0xb28], R191 ;  /* 0x000b28bf01007387 */ /* 0x0001e20000100800 */
[----:B------:R-:W-:-:S03]  /*44dc0*/  IADD3 R184, P4, R184, R6, RZ ;  /* 0x00000006b8b87210 */ /* 0x000fc60007f9e0ff */
[----:B0-----:R-:W4:Y:S01]  /*44dd0*/  LDL.LU R191, [R1+0xa9c] ;  /* 0x000a9c0001bf7983 */ /* 0x001f220000300800 */
        /* <DEDUP_REMOVED lines=9> */
[----:B------:R-:W-:Y:S01]  /*44e70*/  STL [R1+0xb18], R168 ;  /* 0x000b18a801007387 */ /* 0x000fe20000100800 */
[--C-:B---3--:R-:W-:Y:S01]  /*44e80*/  IMAD.X R231, R231, 0x1, R5.reuse, P1 ;  /* 0x00000001e7e77824 */ /* 0x108fe200008e0605 */
[----:B------:R-:W-:Y:S01]  /*44e90*/  IADD3 R155, P1, R155, R6, RZ ;  /* 0x000000069b9b7210 */ /* 0x000fe20007f3e0ff */
[----:B------:R-:W-:-:S03]  /*44ea0*/  IMAD.X R152, R152, 0x1, R5, P2 ;  /* 0x0000000198987824 */ /* 0x000fc600010e0605 */
[----:B------:R0:W-:Y:S04]  /*44eb0*/  STL [R1+0xb10], R231 ;  /* 0x000b10e701007387 */ /* 0x0001e80000100800 */
[----:B0-----:R-:W3:Y:S04]  /*44ec0*/  LDL.LU R231, [R1+0xab8] ;  /* 0x000ab80001e77983 */ /* 0x001ee80000300800 */
[----:B------:R0:W-:Y:S04]  /*44ed0*/  STL [R1+0xb08], R152 ;  /* 0x000b089801007387 */ /* 0x0001e80000100800 */
[----:B------:R-:W-:Y:S04]  /*44ee0*/  STL [R1+0xae4], R155 ;  /* 0x000ae49b01007387 */ /* 0x000fe80000100800 */
[----:B0-----:R-:W3:Y:S01]  /*44ef0*/  LDL.LU R152, [R1+0xa8c] ;  /* 0x000a8c0001987983 */ /* 0x001ee20000300800 */
[-C--:B----4-:R-:W-:Y:S01]  /*44f00*/  IADD3 R233, P2, R233, R6.reuse, RZ ;  /* 0x00000006e9e97210 */ /* 0x090fe20007f5e0ff */
[--C-:B------:R-:W-:Y:S01]  /*44f10*/  IMAD.X R154, R154, 0x1, R5.reuse, P3 ;  /* 0x000000019a9a7824 */ /* 0x100fe200018e0605 */
[----:B------:R-:W-:Y:S01]  /*44f20*/  IADD3 R199, P3, R199, R6, RZ ;  /* 0x00000006c7c77210 */ /* 0x000fe20007f7e0ff */
[----:B------:R-:W-:-:S02]  /*44f30*/  IMAD.X R201, R201, 0x1, R5, P4 ;  /* 0x00000001c9c97824 */ /* 0x000fc400020e0605 */
[----:B------:R0:W-:Y:S04]  /*44f40*/  STL [R1+0xadc], R233 ;  /* 0x000adce901007387 */ /* 0x0001e80000100800 */
[----:B0-----:R-:W4:Y:S01]  /*44f50*/  LDL.LU R233, [R1+0xab0] ;  /* 0x000ab00001e97983 */ /* 0x001f220000300800 */
        /* <DEDUP_REMOVED lines=44> */
[----:B------:R-:W-:-:S03]  /*45220*/  IADD3 R152, P6, R152, R6, RZ ;  /* 0x0000000698987210 */ /* 0x000fc60007fde0ff */
[----:B0-----:R-:W3:Y:S04]  /*45230*/  LDL.LU R231, [R1+0xa88] ;  /* 0x000a880001e77983 */ /* 0x001ee80000300800 */
        /* <DEDUP_REMOVED lines=23> */
[----:B------:R-:W-:-:S05]  /*453b0*/  IMAD.X R191, R191, 0x1, R5, P3 ;  /* 0x00000001bfbf7824 */ /* 0x000fca00018e0605 */
        /* <DEDUP_REMOVED lines=8> */
[----:B------:R-:W-:Y:S01]  /*45440*/  STL [R1+0xa74], R168 ;  /* 0x000a74a801007387 */ /* 0x000fe20000100800 */
[----:B------:R-:W-:-:S05]  /*45450*/  IADD3 R205, P4, R205, R6, RZ ;  /* 0x00000006cdcd7210 */ /* 0x000fca0007f9e0ff */
[----:B------:R0:W-:Y:S04]  /*45460*/  STL [R1+0xa6c], R205 ;  /* 0x000a6ccd01007387 */ /* 0x0001e80000100800 */
[----:B0-----:R-:W2:Y:S01]  /*45470*/  LDL.LU R205, [R1+0xa14] ;  /* 0x000a140001cd7983 */ /* 0x001ea20000300800 */
[--C-:B------:R-:W-:Y:S01]  /*45480*/  IMAD.X R155, R155, 0x1, R5.reuse, P5 ;  /* 0x000000019b9b7824 */ /* 0x100fe200028e0605 */
[-C--:B------:R-:W-:Y:S01]  /*45490*/  IADD3 R154, P5, R154, R6.reuse, RZ ;  /* 0x000000069a9a7210 */ /* 0x080fe20007fbe0ff */
[--C-:B---3--:R-:W-:Y:S01]  /*454a0*/  IMAD.X R231, R231, 0x1, R5.reuse, P6 ;  /* 0x00000001e7e77824 */ /* 0x108fe200030e0605 */
[-C--:B------:R-:W-:Y:S01]  /*454b0*/  IADD3 R199, P6, R199, R6.reuse, RZ ;  /* 0x00000006c7c77210 */ /* 0x080fe20007fde0ff */
[----:B------:R-:W-:Y:S01]  /*454c0*/  IMAD.X R201, R201, 0x1, R5, P1 ;  /* 0x00000001c9c97824 */ /* 0x000fe200008e0605 */
[----:B------:R-:W-:-:S02]  /*454d0*/  IADD3 R227, P1, R227, R6, RZ ;  /* 0x00000006e3e37210 */ /* 0x000fc40007f3e0ff */
[----:B------:R0:W-:Y:S04]  /*454e0*/  STL [R1+0xa88], R231 ;  /* 0x000a88e701007387 */ /* 0x0001e80000100800 */
[----:B------:R-:W-:Y:S04]  /*454f0*/  STL [R1+0xa90], R155 ;  /* 0x000a909b01007387 */ /* 0x000fe80000100800 */
[----:B0-----:R-:W3:Y:S04]  /*45500*/  LDL.LU R231, [R1+0xa38] ;  /* 0x000a380001e77983 */ /* 0x001ee80000300800 */
[----:B------:R-:W-:Y:S01]  /*45510*/  STL [R1+0xa64], R154 ;  /* 0x000a649a01007387 */ /* 0x000fe20000100800 */
[----:B----4-:R-:W-:-:S03]  /*45520*/  IMAD.X R229, R229, 0x1, R5, P2 ;  /* 0x00000001e5e57824 */ /* 0x010fc600010e0605 */
[----:B------:R-:W-:Y:S01]  /*45530*/  STL [R1+0xa5c], R199 ;  /* 0x000a5cc701007387 */ /* 0x000fe20000100800 */
        /* <DEDUP_REMOVED lines=39> */
[----:B------:R-:W2:Y:S04]  /*457b0*/  LDL.LU R155, [R1+0x9ec] ;  /* 0x0009ec00019b7983 */ /* 0x000ea80000300800 */
[----:B------:R-:W2:Y:S01]  /*457c0*/  LDL.LU R154, [R1+0xa10] ;  /* 0x000a1000019a7983 */ /* 0x000ea20000300800 */
[----:B------:R-:W-:-:S05]  /*457d0*/  IADD3 R205, P3, R205, R6, RZ ;  /* 0x00000006cdcd7210 */ /* 0x000fca0007f7e0ff */
        /* <DEDUP_REMOVED lines=18> */
[----:B0-----:R-:W3:Y:S01]  /*45900*/  LDL.LU R231, [R1+0x9d0] ;  /* 0x0009d00001e77983 */ /* 0x001ee20000300800 */
[----:B----4-:R-:W-:Y:S01]  /*45910*/  IADD3 R233, P4, R233, R6, RZ ;  /* 0x00000006e9e97210 */ /* 0x010fe20007f9e0ff */
        /* <DEDUP_REMOVED lines=14> */
[----:B--2---:R-:W-:Y:S01]  /*45a00*/  IADD3 R203, P1, R203, R6, RZ ;  /* 0x00000006cbcb7210 */ /* 0x004fe20007f3e0ff */
[----:B------:R-:W-:-:S02]  /*45a10*/  IMAD.X R168, R168, 0x1, R5, P2 ;  /* 0x00000001a8a87824 */ /* 0x000fc400010e0605 */
[----:B------:R-:W-:Y:S01]  /*45a20*/  IMAD.X R154, R154, 0x1, R5, P3 ;  /* 0x000000019a9a7824 */ /* 0x000fe200018e0605 */
[-C--:B------:R-:W-:Y:S01]  /*45a30*/  IADD3 R155, P2, R155, R6.reuse, RZ ;  /* 0x000000069b9b7210 */ /* 0x080fe20007f5e0ff */
[----:B------:R0:W-:Y:S04]  /*45a40*/  STL [R1+0x9f4], R203 ;  /* 0x0009f4cb01007387 */ /* 0x0001e80000100800 */
[----:B0-----:R-:W2:Y:S04]  /*45a50*/  LDL.LU R203, [R1+0x9c0] ;  /* 0x0009c00001cb7983 */ /* 0x001ea80000300800 */
[----:B------:R-:W-:Y:S01]  /*45a60*/  STL [R1+0xa18], R168 ;  /* 0x000a18a801007387 */ /* 0x000fe20000100800 */
[----:B------:R-:W-:-:S05]  /*45a70*/  IADD3 R205, P3, R205, R6, RZ ;  /* 0x00000006cdcd7210 */ /* 0x000fca0007f7e0ff */
[----:B------:R0:W-:Y:S04]  /*45a80*/  STL [R1+0x9e4], R205 ;  /* 0x0009e4cd01007387 */ /* 0x0001e80000100800 */
[----:B------:R-:W-:Y:S04]  /*45a90*/  STL [R1+0x9ec], R155 ;  /* 0x0009ec9b01007387 */ /* 0x000fe80000100800 */
[----:B0-----:R-:W2:Y:S01]  /*45aa0*/  LDL.LU R205, [R1+0x994] ;  /* 0x0009940001cd7983 */ /* 0x001ea20000300800 */
[--C-:B------:R-:W-:Y:S01]  /*45ab0*/  IMAD.X R199, R199, 0x1, R5.reuse, P4 ;  /* 0x00000001c7c77824 */ /* 0x100fe200020e0605 */
[-C--:B------:R-:W-:Y:S01]  /*45ac0*/  IADD3 R201, P4, R201, R6.reuse, RZ ;  /* 0x00000006c9c97210 */ /* 0x080fe20007f9e0ff */
[--C-:B------:R-:W-:Y:S01]  /*45ad0*/  IMAD.X R227, R227, 0x1, R5.reuse, P5 ;  /* 0x00000001e3e37824 */ /* 0x100fe200028e0605 */
[----:B------:R-:W-:Y:S04]  /*45ae0*/  STL [R1+0xa10], R154 ;  /* 0x000a109a01007387 */ /* 0x000fe80000100800 */
[----:B------:R-:W-:Y:S04]  /*45af0*/  STL [R1+0xa08], R199 ;  /* 0x000a08c701007387 */ /* 0x000fe80000100800 */
[----:B------:R-:W-:Y:S01]  /*45b00*/  STL [R1+0x9dc], R201 ;  /* 0x0009dcc901007387 */ /* 0x000fe20000100800 */
[-C--:B---3--:R-:W-:Y:S01]  /*45b10*/  IADD3 R229, P5, R229, R6.reuse, RZ ;  /* 0x00000006e5e57210 */ /* 0x088fe20007fbe0ff */
        /* <DEDUP_REMOVED lines=38> */
[----:B------:R-:W4:Y:S04]  /*45d80*/  LDL.LU R155, [R1+0x998] ;  /* 0x00099800019b7983 */ /* 0x000f280000300800 */
[----:B------:R-:W4:Y:S01]  /*45d90*/  LDL.LU R154, [R1+0x96c] ;  /* 0x00096c00019a7983 */ /* 0x000f220000300800 */
        /* <DEDUP_REMOVED lines=19> */
[----:B0-----:R-:W2:Y:S01]  /*45ed0*/  LDL.LU R205, [R1+0x918] ;  /* 0x0009180001cd7983 */ /* 0x001ea20000300800 */
[----:B---3--:R-:W-:-:S02]  /*45ee0*/  IMAD.X R231, R231, 0x1, R5, P2 ;  /* 0x00000001e7e77824 */ /* 0x008fc400010e0605 */
[--C-:B------:R-:W-:Y:S01]  /*45ef0*/  IMAD.X R184, R184, 0x1, R5.reuse, P3 ;  /* 0x00000001b8b87824 */ /* 0x100fe200018e0605 */
[-C--:B------:R-:W-:Y:S02]  /*45f00*/  IADD3 R185, P2, R185, R6.reuse, RZ ;  /* 0x00000006b9b97210 */ /* 0x080fe40007f5e0ff */
[----:B------:R0:W-:Y:S04]  /*45f10*/  STL [R1+0x9b8], R231 ;  /* 0x0009b8e701007387 */ /* 0x0001e80000100800 */
[----:B0-----:R-:W3:Y:S01]  /*45f20*/  LDL.LU R231, [R1+0x950] ;  /* 0x0009500001e77983 */ /* 0x001ee20000300800 */
        /* <DEDUP_REMOVED lines=10> */
[----:B------:R-:W-:Y:S01]  /*45fd0*/  IMAD.X R191, R191, 0x1, R5, P5 ;  /* 0x00000001bfbf7824 */ /* 0x000fe200028e0605 */
[----:B------:R-:W-:-:S04]  /*45fe0*/  IADD3 R168, P5, R168, R6, RZ ;  /* 0x00000006a8a87210 */ /* 0x000fc80007fbe0ff */
[----:B------:R0:W-:Y:S01]  /*45ff0*/  STL [R1+0x9a0], R191 ;  /* 0x0009a0bf01007387 */ /* 0x0001e20000100800 */
[--C-:B------:R-:W-:Y:S01]  /*46000*/  IMAD.X R155, R155, 0x1, R5.reuse, P6 ;  /* 0x000000019b9b7824 */ /* 0x100fe200030e0605 */
[-C--:B------:R-:W-:Y:S02]  /*46010*/  IADD3 R154, P6, R154, R6.reuse, RZ ;  /* 0x000000069a9a7210 */ /* 0x080fe40007fde0ff */
[----:B0-----:R-:W4:Y:S04]  /*46020*/  LDL.LU R191, [R1+0x908] ;  /* 0x0009080001bf7983 */ /* 0x001f280000300800 */
[----:B------:R-:W-:Y:S01]  /*46030*/  STL [R1+0x974], R168 ;  /* 0x000974a801007387 */ /* 0x000fe20000100800 */
[--C-:B--2---:R-:W-:Y:S01]  /*46040*/  IMAD.X R203, R203, 0x1, R5.reuse, P1 ;  /* 0x00000001cbcb7824 */ /* 0x104fe200008e0605 */
[-C--:B------:R-:W-:Y:S01]  /*46050*/  IADD3 R199, P1, R199, R6.reuse, RZ ;  /* 0x00000006c7c77210 */ /* 0x080fe20007f3e0ff */
[----:B------:R-:W-:Y:S01]  /*46060*/  IMAD.X R201, R201, 0x1, R5, P2 ;  /* 0x00000001c9c97824 */ /* 0x000fe200010e0605 */
[----:B------:R-:W-:-:S02]  /*46070*/  IADD3 R227, P2, R227, R6, RZ ;  /* 0x00000006e3e37210 */ /* 0x000fc40007f5e0ff */
[----:B------:R0:W-:Y:S04]  /*46080*/  STL [R1+0x990], R203 ;  /* 0x000990cb01007387 */ /* 0x0001e80000100800 */
[----:B------:R-:W-:Y:S04]  /*46090*/  STL [R1+0x998], R155 ;  /* 0x0009989b01007387 */ /* 0x000fe80000100800 */
[----:B0-----:R-:W2:Y:S04]  /*460a0*/  LDL.LU R203, [R1+0x940] ;  /* 0x0009400001cb7983 */ /* 0x001ea80000300800 */
[----:B------:R-:W-:Y:S04]  /*460b0*/  STL [R1+0x96c], R154 ;  /* 0x00096c9a01007387 */ /* 0x000fe80000100800 */
        /* <DEDUP_REMOVED lines=41> */
[----:B------:R-:W4:Y:S04]  /*46350*/  LDL.LU R155, [R1+0x8e0] ;  /* 0x0008e000019b7983 */ /* 0x000f280000300800 */
[----:B------:R-:W4:Y:S01]  /*46360*/  LDL.LU R154, [R1+0x904] ;  /* 0x00090400019a7983 */ /* 0x000f220000300800 */
        /* <DEDUP_REMOVED lines=20> */
[----:B------:R-:W-:-:S05]  /*464b0*/  IADD3 R205, P5, R205, R6, RZ ;  /* 0x00000006cdcd7210 */ /* 0x000fca0007fbe0ff */
[----:B------:R0:W-:Y:S04]  /*464c0*/  STL [R1+0x900], R205 ;  /* 0x000900cd01007387 */ /* 0x0001e80000100800 */
[----:B0-----:R-:W2:Y:S01]  /*464d0*/  LDL.LU R205, [R1+0x898] ;  /* 0x0008980001cd7983 */ /* 0x001ea20000300800 */
[--C-:B------:R-:W-:Y:S01]  /*464e0*/  IMAD.X R185, R185, 0x1, R5.reuse, P6 ;  /* 0x00000001b9b97824 */ /* 0x100fe200030e0605 */
[-C--:B------:R-:W-:Y:S01]  /*464f0*/  IADD3 R184, P6, R184, R6.reuse, RZ ;  /* 0x00000006b8b87210 */ /* 0x080fe20007fde0ff */
[----:B---3--:R-:W-:Y:S01]  /*46500*/  IMAD.X R231, R231, 0x1, R5, P1 ;  /* 0x00000001e7e77824 */ /* 0x008fe200008e0605 */
[----:B------:R-:W-:-:S04]  /*46510*/  IADD3 R169, P1, R169, R6, RZ ;  /* 0x00000006a9a97210 */ /* 0x000fc80007f3e0ff */
[----:B------:R0:W-:Y:S04]  /*46520*/  STL [R1+0x91c], R231 ;  /* 0x00091ce701007387 */ /* 0x0001e80000100800 */
[----:B------:R-:W-:Y:S04]  /*46530*/  STL [R1+0x924], R185 ;  /* 0x000924b901007387 */ /* 0x000fe80000100800 */
[----:B0-----:R-:W3:Y:S04]  /*46540*/  LDL.LU R231, [R1+0x8bc] ;  /* 0x0008bc0001e77983 */ /* 0x001ee80000300800 */
[----:B------:R-:W-:Y:S01]  /*46550*/  STL [R1+0x8f8], R184 ;  /* 0x0008f8b801007387 */ /* 0x000fe20000100800 */
[----:B----4-:R-:W-:-:S05]  /*46560*/  IMAD.X R233, R233, 0x1, R5, P2 ;  /* 0x00000001e9e97824 */ /* 0x010fca00010e0605 */
[----:B------:R0:W-:Y:S04]  /*46570*/  STL [R1+0x914], R233 ;  /* 0x000914e901007387 */ /* 0x0001e80000100800 */
[----:B0-----:R-:W4:Y:S04]  /*46580*/  LDL.LU R233, [R1+0x890] ;  /* 0x0008900001e97983 */ /* 0x001f280000300800 */
[----:B------:R-:W-:Y:S01]  /*46590*/  STL [R1+0x8f0], R169 ;  /* 0x0008f0a901007387 */ /* 0x000fe20000100800 */
[----:B------:R-:W-:Y:S01]  /*465a0*/  IADD3 R190, P2, R190, R6, RZ ;  /* 0x00000006bebe7210 */ /* 0x000fe20007f5e0ff */
[----:B------:R-:W-:-:S02]  /*465b0*/  IMAD.X R168, R168, 0x1, R5, P3 ;  /* 0x00000001a8a87824 */ /* 0x000fc400018e0605 */
[--C-:B------:R-:W-:Y:S01]  /*465c0*/  IMAD.X R154, R154, 0x1, R5.reuse, P4 ;  /* 0x000000019a9a7824 */ /* 0x100fe200020e0605 */
[-C--:B------:R-:W-:Y:S01]  /*465d0*/  IADD3 R155, P3, R155, R6.reuse, RZ ;  /* 0x000000069b9b7210 */ /* 0x080fe20007f7e0ff */
[----:B------:R0:W-:Y:S04]  /*465e0*/  STL [R1+0x8e8], R190 ;  /* 0x0008e8be01007387 */ /* 0x0001e80000100800 */
[----:B0-----:R-:W4:Y:S04]  /*465f0*/  LDL.LU R190, [R1+0x8b4] ;  /* 0x0008b40001be7983 */ /* 0x001f280000300800 */
[----:B------:R-:W-:Y:S01]  /*46600*/  STL [R1+0x90c], R168 ;  /* 0x00090ca801007387 */ /* 0x000fe20000100800 */
[----:B------:R-:W-:Y:S01]  /*46610*/  IADD3 R191, P4, R191, R6, RZ ;  /* 0x00000006bfbf7210 */ /* 0x000fe20007f9e0ff */
[----:B------:R-:W-:-:S04]  /*46620*/  IMAD.X R199, R199, 0x1, R5, P5 ;  /* 0x00000001c7c77824 */ /* 0x000fc800028e0605 */
[----:B------:R0:W-:Y:S04]  /*46630*/  STL [R1+0x8d8], R191 ;  /* 0x0008d8bf01007387 */ /* 0x0001e80000100800 */
[----:B------:R-:W-:Y:S01]  /*46640*/  STL [R1+0x8e0], R155 ;  /* 0x0008e09b01007387 */ /* 0x000fe20000100800 */
[-C--:B------:R-:W-:Y:S01]  /*46650*/  IADD3 R201, P5, R201, R6.reuse, RZ ;  /* 0x00000006c9c97210 */ /* 0x080fe20007fbe0ff */
[--C-:B------:R-:W-:Y:S02]  /*46660*/  IMAD.X R227, R227, 0x1, R5.reuse, P6 ;  /* 0x00000001e3e37824 */ /* 0x100fe400030e0605 */
        /* <DEDUP_REMOVED lines=43> */
[----:B------:R-:W4:Y:S04]  /*46920*/  LDL.LU R155, [R1+0x88c] ;  /* 0x00088c00019b7983 */ /* 0x000f280000300800 */
[----:B------:R-:W4:Y:S01]  /*46930*/  LDL.LU R154, [R1+0x860] ;  /* 0x00086000019a7983 */ /* 0x000f220000300800 */
        /* <DEDUP_REMOVED lines=20> */
[----:B--2---:R-:W-:-:S02]  /*46a80*/  IMAD.X R203, R203, 0x1, R5, P3 ;  /* 0x00000001cbcb7824 */ /* 0x004fc400018e0605 */
[----:B------:R-:W-:Y:S01]  /*46a90*/  IMAD.X R184, R184, 0x1, R5, P4 ;  /* 0x00000001b8b87824 */ /* 0x000fe200020e0605 */
[-C--:B------:R-:W-:Y:S02]  /*46aa0*/  IADD3 R185, P3, R185, R6.reuse, RZ ;  /* 0x00000006b9b97210 */ /* 0x080fe40007f7e0ff */
[----:B------:R0:W-:Y:S04]  /*46ab0*/  STL [R1+0x8ac], R203 ;  /* 0x0008accb01007387 */ /* 0x0001e80000100800 */
[----:B0-----:R-:W2:Y:S01]  /*46ac0*/  LDL.LU R203, [R1+0x844] ;  /* 0x0008440001cb7983 */ /* 0x001ea20000300800 */
        /* <DEDUP_REMOVED lines=11> */
[-C--:B------:R-:W-:Y:S01]  /*46b80*/  IADD3 R168, P6, R168, R6.reuse, RZ ;  /* 0x00000006a8a87210 */ /* 0x080fe20007fde0ff */
[----:B------:R-:W-:Y:S01]  /*46b90*/  IMAD.X R155, R155, 0x1, R5, P1 ;  /* 0x000000019b9b7824 */ /* 0x000fe200008e0605 */
[----:B------:R-:W-:-:S02]  /*46ba0*/  IADD3 R154, P1, R154, R6, RZ ;  /* 0x000000069a9a7210 */ /* 0x000fc40007f3e0ff */
[----:B------:R0:W-:Y:S04]  /*46bb0*/  STL [R1+0x894], R233 ;  /* 0x000894e901007387 */ /* 0x0001e80000100800 */
[----:B0-----:R-:W4:Y:S04]  /*46bc0*/  LDL.LU R233, [R1+0x810] ;  /* 0x0008100001e97983 */ /* 0x001f280000300800 */
[----:B------:R-:W-:Y:S01]  /*46bd0*/  STL [R1+0x868], R168 ;  /* 0x000868a801007387 */ /* 0x000fe20000100800 */
[--C-:B------:R-:W-:Y:S01]  /*46be0*/  IMAD.X R190, R190, 0x1, R5.reuse, P2 ;  /* 0x00000001bebe7824 */ /* 0x100fe200010e0605 */
        /* <DEDUP_REMOVED lines=48> */
[----:B------:R-:W3:Y:S04]  /*46ef0*/  LDL.LU R155, [R1+0x7e8] ;  /* 0x0007e800019b7983 */ /* 0x000ee80000300800 */
[----:B------:R-:W3:Y:S01]  /*46f00*/  LDL.LU R154, [R1+0x80c] ;  /* 0x00080c00019a7983 */ /* 0x000ee20000300800 */
        /* <DEDUP_REMOVED lines=21> */
[----:B------:R0:W-:Y:S01]  /*47060*/  STL [R1+0x808], R191 ;  /* 0x000808bf01007387 */ /* 0x0001e20000100800 */
[--C-:B------:R-:W-:Y:S01]  /*47070*/  IMAD.X R185, R185, 0x1, R5.reuse, P1 ;  /* 0x00000001b9b97824 */ /* 0x100fe200008e0605 */
[----:B------:R-:W-:Y:S02]  /*47080*/  IADD3 R184, P1, R184, R6, RZ ;  /* 0x00000006b8b87210 */ /* 0x000fe40007f3e0ff */
[----:B0-----:R-:W4:Y:S01]  /*47090*/  LDL.LU R191, [R1+0x7a0] ;  /* 0x0007a00001bf7983 */ /* 0x001f220000300800 */
        /* <DEDUP_REMOVED lines=11> */
[--C-:B------:R-:W-:Y:S02]  /*47150*/  IMAD.X R168, R168, 0x1, R5.reuse, P4 ;  /* 0x00000001a8a87824 */ /* 0x100fe400020e0605 */
[--C-:B------:R-:W-:Y:S01]  /*47160*/  IMAD.X R154, R154, 0x1, R5.reuse, P5 ;  /* 0x000000019a9a7824 */ /* 0x100fe200028e0605 */
[-C--:B------:R-:W-:Y:S01]  /*47170*/  IADD3 R155, P4, R155, R6.reuse, RZ ;  /* 0x000000069b9b7210 */ /* 0x080fe20007f9e0ff */
[----:B------:R0:W-:Y:S04]  /*47180*/  STL [R1+0x7f0], R231 ;  /* 0x0007f0e701007387 */ /* 0x0001e80000100800 */
[----:B0-----:R-:W3:Y:S04]  /*47190*/  LDL.LU R231, [R1+0x7bc] ;  /* 0x0007bc0001e77983 */ /* 0x001ee80000300800 */
[----:B------:R-:W-:Y:S01]  /*471a0*/  STL [R1+0x814], R168 ;  /* 0x000814a801007387 */ /* 0x000fe20000100800 */
[-C--:B----4-:R-:W-:Y:S01]  /*471b0*/  IADD3 R233, P5, R233, R6.reuse, RZ ;  /* 0x00000006e9e97210 */ /* 0x090fe20007fbe0ff */
[--C-:B------:R-:W-:Y:S01]  /*471c0*/  IMAD.X R199, R199, 0x1, R5.reuse, P6 ;  /* 0x00000001c7c77824 */ /* 0x100fe200030e0605 */
[----:B------:R-:W-:Y:S01]  /*471d0*/  IADD3 R201, P6, R201, R6, RZ ;  /* 0x00000006c9c97210 */ /* 0x000fe20007fde0ff */
[----:B------:R-:W-:-:S02]  /*471e0*/  IMAD.X R227, R227, 0x1, R5, P1 ;  /* 0x00000001e3e37824 */ /* 0x000fc400008e0605 */
[----:B------:R0:W-:Y:S04]  /*471f0*/  STL [R1+0x7e0], R233 ;  /* 0x0007e0e901007387 */ /* 0x0001e80000100800 */
[----:B------:R-:W-:Y:S04]  /*47200*/  STL [R1+0x7e8], R155 ;  /* 0x0007e89b01007387 */ /* 0x000fe80000100800 */
[----:B0-----:R-:W4:Y:S04]  /*47210*/  LDL.LU R233, [R1+0x790] ;  /* 0x0007900001e97983 */ /* 0x001f280000300800 */
[----:B------:R-:W-:Y:S01]  /*47220*/  STL [R1+0x80c], R154 ;  /* 0x00080c9a01007387 */ /* 0x000fe20000100800 */
[----:B------:R-:W-:Y:S01]  /*47230*/  IADD3 R229, P1, R229, R6, RZ ;  /* 0x00000006e5e57210 */ /* 0x000fe20007f3e0ff */
[----:B------:R-:W-:-:S02]  /*47240*/  IMAD.X R178, R178, 0x1, R5, P2 ;  /* 0x00000001b2b27824 */ /* 0x000fc400010e0605 */
        /* <DEDUP_REMOVED lines=25> */
[----:B------:R-:W-:Y:S01]  /*473e0*/  STL [R1+0x7a8], R152 ;  /* 0x0007a89801007387 */ /* 0x000fe20000100800 */
[----:B------:R-:W-:-:S05]  /*473f0*/  IADD3 R191, P1, R191, R6, RZ ;  /* 0x00000006bfbf7210 */ /* 0x000fca0007f3e0ff */
[----:B------:R0:W-:Y:S04]  /*47400*/  STL [R1+0x7a0], R191 ;  /* 0x0007a0bf01007387 */ /* 0x0001e80000100800 */
[----:B0-----:R-:W4:Y:S04]  /*47410*/  LDL.LU R191, [R1+0x788] ;  /* 0x0007880001bf7983 */ /* 0x001f280000300800 */
[----:B------:R-:W4:Y:S04]  /*47420*/  LDL.LU R152, [R1+0x7ac] ;  /* 0x0007ac0001987983 */ /* 0x000f280000300800 */
        /* <DEDUP_REMOVED lines=30> */
[----:B------:R-:W-:-:S05]  /*47610*/  IMAD.X R190, R190, 0x1, R5, P4 ;  /* 0x00000001bebe7824 */ /* 0x000fca00020e0605 */
[----:B------:R0:W-:Y:S04]  /*47620*/  STL [R1+0x7b4], R190 ;  /* 0x0007b4be01007387 */ /* 0x0001e80000100800 */
[----:B0-----:R-:W4:Y:S01]  /*47630*/  LDL.LU R190, [R1+0x728] ;  /* 0x0007280001be7983 */ /* 0x001f220000300800 */
[----:B------:R-:W-:Y:S01]  /*47640*/  IADD3 R191, P4, R191, R6, RZ ;  /* 0x00000006bfbf7210 */ /* 0x000fe20007f9e0ff */
[----:B------:R-:W-:-:S04]  /*47650*/  IMAD.X R152, R152, 0x1, R5, P5 ;  /* 0x0000000198987824 */ /* 0x000fc800028e0605 */
[----:B------:R0:W-:Y:S01]  /*47660*/  STL [R1+0x788], R191 ;  /* 0x000788bf01007387 */ /* 0x0001e20000100800 */
[----:B------:R-:W-:-:S03]  /*47670*/  IADD3 R184, P5, R184, R6, RZ ;  /* 0x00000006b8b87210 */ /* 0x000fc60007fbe0ff */
[----:B0-----:R-:W4:Y:S04]  /*47680*/  LDL.LU R191, [R1+0x74c] ;  /* 0x00074c0001bf7983 */ /* 0x001f280000300800 */
[----:B------:R0:W-:Y:S04]  /*47690*/  STL [R1+0x7ac], R152 ;  /* 0x0007ac9801007387 */ /* 0x0001e80000100800 */
[----:B0-----:R-:W4:Y:S01]  /*476a0*/  LDL.LU R152, [R1+0x1910] ;  /* 0x0019100001987983 */ /* 0x001f220000300800 */
[----:B--2---:R-:W-:-:S05]  /*476b0*/  IMAD.X R203, R203, 0x1, R5, P6 ;  /* 0x00000001cbcb7824 */ /* 0x004fca00030e0605 */
[----:B------:R0:W-:Y:S04]  /*476c0*/  STL [R1+0x7a4], R203 ;  /* 0x0007a4cb01007387 */ /* 0x0001e80000100800 */
[----:B0-----:R-:W2:Y:S04]  /*476d0*/  LDL.LU R203, [R1+0x744] ;  /* 0x0007440001cb7983 */ /* 0x001ea80000300800 */
[----:B------:R-:W-:Y:S01]  /*476e0*/  STL [R1+0x780], R184 ;  /* 0x000780b801007387 */ /* 0x000fe20000100800 */
[----:B------:R-:W-:-:S05]  /*476f0*/  IADD3 R205, P6, R205, R6, RZ ;  /* 0x00000006cdcd7210 */ /* 0x000fca0007fde0ff */
[----:B------:R0:W-:Y:S04]  /*47700*/  STL [R1+0x778], R205 ;  /* 0x000778cd01007387 */ /* 0x0001e80000100800 */
[----:B0-----:R-:W2:Y:S01]  /*47710*/  LDL.LU R205, [R1+0x190c] ;  /* 0x00190c0001cd7983 */ /* 0x001ea20000300800 */
[--C-:B------:R-:W-:Y:S02]  /*47720*/  IMAD.X R169, R169, 0x1, R5.reuse, P1 ;  /* 0x00000001a9a97824 */ /* 0x100fe400008e0605 */
[--C-:B------:R-:W-:Y:S01]  /*47730*/  IMAD.X R155, R155, 0x1, R5.reuse, P2 ;  /* 0x000000019b9b7824 */ /* 0x100fe200010e0605 */
[-C--:B------:R-:W-:Y:S02]  /*47740*/  IADD3 R168, P1, R168, R6.reuse, RZ ;  /* 0x00000006a8a87210 */ /* 0x080fe40007f3e0ff */
[----:B------:R-:W-:Y:S01]  /*47750*/  STL [R1+0x79c], R169 ;  /* 0x00079ca901007387 */ /* 0x000fe20000100800 */
[-C--:B---3--:R-:W-:Y:S01]  /*47760*/  IADD3 R231, P2, R231, R6.reuse, RZ ;  /* 0x00000006e7e77210 */ /* 0x088fe20007f5e0ff */
[--C-:B------:R-:W-:Y:S01]  /*47770*/  IMAD.X R154, R154, 0x1, R5.reuse, P3 ;  /* 0x000000019a9a7824 */ /* 0x100fe200018e0605 */
[----:B------:R-:W-:Y:S01]  /*47780*/  IADD3 R199, P3, R199, R6, RZ ;  /* 0x00000006c7c77210 */ /* 0x000fe20007f7e0ff */
[----:B------:R-:W-:-:S02]  /*47790*/  IMAD.X R201, R201, 0x1, R5, P4 ;  /* 0x00000001c9c97824 */ /* 0x000fc400020e0605 */
[----:B------:R0:W-:Y:S04]  /*477a0*/  STL [R1+0x768], R231 ;  /* 0x000768e701007387 */ /* 0x0001e80000100800 */
[----:B------:R-:W-:Y:S04]  /*477b0*/  STL [R1+0x770], R168 ;  /* 0x000770a801007387 */ /* 0x000fe80000100800 */
[----:B0-----:R-:W3:Y:S04]  /*477c0*/  LDL.LU R231, [R1+0x73c] ;  /* 0x00073c0001e77983 */ /* 0x001ee80000300800 */
[----:B------:R-:W-:Y:S04]  /*477d0*/  STL [R1+0x794], R155 ;  /* 0x0007949b01007387 */ /* 0x000fe80000100800 */
[----:B------:R-:W-:Y:S01]  /*477e0*/  STL [R1+0x78c], R154 ;  /* 0x00078c9a01007387 */ /* 0x000fe20000100800 */
[----:B----4-:R-:W-:Y:S01]  /*477f0*/  IMAD.X R229, R229, 0x1, R5, P5 ;  /* 0x00000001e5e57824 */ /* 0x010fe200028e0605 */
[----:B------:R-:W-:-:S02]  /*47800*/  IADD3 R227, P4, R227, R6, RZ ;  /* 0x00000006e3e37210 */ /* 0x000fc40007f9e0ff */
        /* <DEDUP_REMOVED lines=27> */
[----:B0-----:R-:W4:Y:S01]  /*479c0*/  LDL.LU R190, [R1+0x734] ;  /* 0x0007340001be7983 */ /* 0x001f220000300800 */
[----:B------:R-:W-:-:S05]  /*479d0*/  IMAD.X R191, R191, 0x1, R5, P5 ;  /* 0x00000001bfbf7824 */ /* 0x000fca00028e0605 */
[----:B------:R0:W-:Y:S01]  /*479e0*/  STL [R1+0x74c], R191 ;  /* 0x00074cbf01007387 */ /* 0x0001e20000100800 */
[----:B------:R-:W-:-:S03]  /*479f0*/  IADD3 R152, P5, R152, R6, RZ ;  /* 0x0000000698987210 */ /* 0x000fc60007fbe0ff */
[----:B0-----:R-:W4:Y:S04]  /*47a00*/  LDL.LU R191, [R1+0x1914] ;  /* 0x0019140001bf7983 */ /* 0x001f280000300800 */
[----:B------:R-:W4:Y:S04]  /*47a10*/  LDL.LU R184, [R1+0x72c] ;  /* 0x00072c0001b87983 */ /* 0x000f280000300800 */
        /* <DEDUP_REMOVED lines=28> */
[----:B----4-:R-:W-:-:S05]  /*47be0*/  IADD3 R233, P1, R233, R6, RZ ;  /* 0x00000006e9e97210 */ /* 0x010fca0007f3e0ff */
[----:B------:R0:W-:Y:S04]  /*47bf0*/  STL [R1+0x1918], R233 ;  /* 0x001918e901007387 */ /* 0x0001e80000100800 */
        /* <DEDUP_REMOVED lines=17> */
[----:B------:R-:W-:Y:S01]  /*47d10*/  STL [R1+0x191c], R169 ;  /* 0x00191ca901007387 */ /* 0x000fe20000100800 */
[----:B------:R-:W-:-:S05]  /*47d20*/  IMAD.X R205, R205, 0x1, R5, P6 ;  /* 0x00000001cdcd7824 */ /* 0x000fca00030e0605 */
[----:B------:R0:W-:Y:S04]  /*47d30*/  STL [R1+0x71c], R205 ;  /* 0x00071ccd01007387 */ /* 0x0001e80000100800 */
[----:B------:R-:W-:Y:S04]  /*47d40*/  STL [R1+0x720], R168 ;  /* 0x000720a801007387 */ /* 0x000fe80000100800 */
[----:B0-----:R-:W2:Y:S01]  /*47d50*/  LDL.LU R205, [R1+0x6d0] ;  /* 0x0006d00001cd7983 */ /* 0x001ea20000300800 */
[----:B------:R-:W-:Y:S02]  /*47d60*/  UIADD3.64 UR56, UR4, 0x100, URZ ;  /* 0x0000010004387897 */ /* 0x000fe4000fffe03f */
[----:B------:R-:W-:-:S09]  /*47d70*/  UIADD3.64 UR58, UR6, 0x4, URZ ;  /* 0x00000004063a7897 */ /* 0x000fd2000fffe03f */
[----:B------:R-:W-:Y:S01]  /*47d80*/  HGMMA.64x256x16.F32 R24, gdesc[UR56].tnspA, R24 ;  /* 0x23e00000381879f0 */ /* 0x000fe20008700818 */
[-C--:B------:R-:W-:Y:S02]  /*47d90*/  IADD3 R155, P5, R155, R6.reuse, RZ ;  /* 0x000000069b9b7210 */ /* 0x080fe40007fbe0ff */
[-C--:B------:R-:W-:Y:S01]  /*47da0*/  IADD3 R154, P6, R154, R6.reuse, RZ ;  /* 0x000000069a9a7210 */ /* 0x080fe20007fde0ff */
[--C-:B------:R-:W-:Y:S01]  /*47db0*/  IMAD.X R199, R199, 0x1, R5.reuse, P1 ;  /* 0x00000001c7c77824 */ /* 0x100fe200008e0605 */
[-C--:B------:R-:W-:Y:S01]  /*47dc0*/  IADD3 R201, P1, R201, R6.reuse, RZ ;  /* 0x00000006c9c97210 */ /* 0x080fe20007f3e0ff */
[----:B---3--:R-:W-:Y:S01]  /*47dd0*/  IMAD.X R227, R227, 0x1, R5, P2 ;  /* 0x00000001e3e37824 */ /* 0x008fe200010e0605 */
        /* <DEDUP_REMOVED lines=26> */
[----:B0-----:R-:W3:Y:S04]  /*47f80*/  LDL.LU R231, [R1+0x6f0] ;  /* 0x0006f00001e77983 */ /* 0x001ee80000300800 */
[----:B------:R-:W-:Y:S01]  /*47f90*/  STL [R1+0x700], R153 ;  /* 0x0007009901007387 */ /* 0x000fe20000100800 */
[----:B----4-:R-:W-:-:S05]  /*47fa0*/  IMAD.X R233, R233, 0x1, R5, P2 ;  /* 0x00000001e9e97824 */ /* 0x010fca00010e0605 */
[----:B------:R0:W-:Y:S04]  /*47fb0*/  STL [R1+0x6fc], R233 ;  /* 0x0006fce901007387 */ /* 0x0001e80000100800 */
[----:B0-----:R-:W4:Y:S01]  /*47fc0*/  LDL.LU R233, [R1+0x6c8] ;  /* 0x0006c80001e97983 */ /* 0x001f220000300800 */
[----:B------:R-:W-:-:S05]  /*47fd0*/  IADD3 R190, P2, R190, R6, RZ ;  /* 0x00000006bebe7210 */ /* 0x000fca0007f5e0ff */
[----:B------:R0:W-:Y:S04]  /*47fe0*/  STL [R1+0x6e0], R190 ;  /* 0x0006e0be01007387 */ /* 0x0001e80000100800 */
[----:B0-----:R-:W4:Y:S04]  /*47ff0*/  LDL.LU R190, [R1+0x6ec] ;  /* 0x0006ec0001be7983 */ /* 0x001f280000300800 */
[----:B------:R-:W4:Y:S01]  /*48000*/  LDL.LU R184, [R1+0x6c0] ;  /* 0x0006c00001b87983 */ /* 0x000f220000300800 */
[----:B------:R-:W-:-:S05]  /*48010*/  IMAD.X R191, R191, 0x1, R5, P3 ;  /* 0x00000001bfbf7824 */ /* 0x000fca00018e0605 */
[----:B------:R0:W-:Y:S01]  /*48020*/  STL [R1+0x6f8], R191 ;  /* 0x0006f8bf01007387 */ /* 0x0001e20000100800 */
[----:B------:R-:W-:-:S03]  /*48030*/  IADD3 R152, P3, R152, R6, RZ ;  /* 0x0000000698987210 */ /* 0x000fc60007f7e0ff */
[----:B0-----:R-:W4:Y:S04]  /*48040*/  LDL.LU R191, [R1+0x6e4] ;  /* 0x0006e40001bf7983 */ /* 0x001f280000300800 */
[----:B------:R0:W-:Y:S04]  /*48050*/  STL [R1+0x6d8], R152 ;  /* 0x0006d89801007387 */ /* 0x0001e80000100800 */
[----:B0-----:R-:W4:Y:S04]  /*48060*/  LDL.LU R152, [R1+0x6b8] ;  /* 0x0006b80001987983 */ /* 0x001f280000300800 */
[----:B------:R-:W4:Y:S04]  /*48070*/  LDL.LU R169, [R1+0x6dc] ;  /* 0x0006dc0001a97983 */ /* 0x000f280000300800 */
[----:B------:R-:W4:Y:S04]  /*48080*/  LDL.LU R168, [R1+0x6b0] ;  /* 0x0006b00001a87983 */ /* 0x000f280000300800 */
[----:B------:R-:W4:Y:S01]  /*48090*/  LDL.LU R155, [R1+0x6d4] ;  /* 0x0006d400019b7983 */ /* 0x000f220000300800 */
[----:B------:R-:W-:Y:S01]  /*480a0*/  HGMMA.64x256x16.F32 R24, gdesc[UR8].tnspA, R24 ;  /* 0x23e00000081879f0 */ /* 0x000fe20008700818 */
        /* <DEDUP_REMOVED lines=20> */
[----:B---3--:R-:W-:Y:S01]  /*481f0*/  IMAD.X R231, R231, 0x1, R5, P5 ;  /* 0x00000001e7e77824 */ /* 0x008fe200028e0605 */
[----:B------:R-:W-:Y:S04]  /*48200*/  HGMMA.64x256x16.F32 R24, gdesc[UR12].tnspA, R24 ;  /* 0x23e000000c1879f0 */ /* 0x000fe80008700818 */
[----:B------:R0:W-:Y:S04]  /*48210*/  STL [R1+0x6f0], R231 ;  /* 0x0006f0e701007387 */ /* 0x0001e80000100800 */
[----:B0-----:R-:W3:Y:S01]  /*48220*/  LDL.LU R231, [R1+0x668] ;  /* 0x0006680001e77983 */ /* 0x001ee20000300800 */
[----:B----4-:R-:W-:-:S05]  /*48230*/  IADD3 R233, P5, R233, R6, RZ ;  /* 0x00000006e9e97210 */ /* 0x010fca0007fbe0ff */
[----:B------:R0:W-:Y:S04]  /*48240*/  STL [R1+0x6c8], R233 ;  /* 0x0006c8e901007387 */ /* 0x0001e80000100800 */
[----:B0-----:R-:W4:Y:S01]  /*48250*/  LDL.LU R233, [R1+0x68c] ;  /* 0x00068c0001e97983 */ /* 0x001f220000300800 */
[----:B------:R-:W-:Y:S01]  /*48260*/  IMAD.X R190, R190, 0x1, R5, P6 ;  /* 0x00000001bebe7824 */ /* 0x000fe200030e0605 */
[----:B------:R-:W-:-:S04]  /*48270*/  IADD3 R184, P6, R184, R6, RZ ;  /* 0x00000006b8b87210 */ /* 0x000fc80007fde0ff */
[----:B------:R0:W-:Y:S04]  /*48280*/  STL [R1+0x6ec], R190 ;  /* 0x0006ecbe01007387 */ /* 0x0001e80000100800 */
[----:B0-----:R-:W4:Y:S01]  /*48290*/  LDL.LU R190, [R1+0x660] ;  /* 0x0006600001be7983 */ /* 0x001f220000300800 */
[----:B------:R-:W-:-:S05]  /*482a0*/  IMAD.X R191, R191, 0x1, R5, P1 ;  /* 0x00000001bfbf7824 */ /* 0x000fca00008e0605 */
[----:B------:R0:W-:Y:S01]  /*482b0*/  STL [R1+0x6e4], R191 ;  /* 0x0006e4bf01007387 */ /* 0x0001e20000100800 */
[----:B------:R-:W-:Y:S01]  /*482c0*/  IADD3 R152, P1, R152, R6, RZ ;  /* 0x0000000698987210 */ /* 0x000fe20007f3e0ff */
[--C-:B------:R-:W-:Y:S02]  /*482d0*/  IMAD.X R169, R169, 0x1, R5.reuse, P2 ;  /* 0x00000001a9a97824 */ /* 0x100fe400010e0605 */
[----:B0-----:R-:W4:Y:S01]  /*482e0*/  LDL.LU R191, [R1+0x684] ;  /* 0x0006840001bf7983 */ /* 0x001f220000300800 */
[----:B------:R-:W-:-:S03]  /*482f0*/  IMAD.X R155, R155, 0x1, R5, P3 ;  /* 0x000000019b9b7824 */ /* 0x000fc600018e0605 */
[----:B------:R-:W-:Y:S04]  /*48300*/  STL [R1+0x6c0], R184 ;  /* 0x0006c0b801007387 */ /* 0x000fe80000100800 */
[----:B------:R0:W-:Y:S01]  /*48310*/  STL [R1+0x6b8], R152 ;  /* 0x0006b89801007387 */ /* 0x0001e20000100800 */
[----:B------:R-:W-:-:S03]  /*48320*/  IADD3 R168, P2, R168, R6, RZ ;  /* 0x00000006a8a87210 */ /* 0x000fc60007f5e0ff */
[----:B0-----:R-:W4:Y:S04]  /*48330*/  LDL.LU R152, [R1+0x658] ;  /* 0x0006580001987983 */ /* 0x001f280000300800 */
[----:B------:R-:W-:Y:S01]  /*48340*/  STL [R1+0x6dc], R169 ;  /* 0x0006dca901007387 */ /* 0x000fe20000100800 */
[----:B------:R-:W-:Y:S01]  /*48350*/  HGMMA.64x256x16.F32 R24, gdesc[UR16].tnspA, R24 ;  /* 0x23e00000101879f0 */ /* 0x000fe20008700818 */
[-C--:B--2---:R-:W-:Y:S01]  /*48360*/  IADD3 R203, P3, R203, R6.reuse, RZ ;  /* 0x00000006cbcb7210 */ /* 0x084fe20007f7e0ff */
[--C-:B------:R-:W-:Y:S01]  /*48370*/  IMAD.X R154, R154, 0x1, R5.reuse, P4 ;  /* 0x000000019a9a7824 */ /* 0x100fe200020e0605 */
[-C--:B------:R-:W-:Y:S01]  /*48380*/  IADD3 R199, P4, R199, R6.reuse, RZ ;  /* 0x00000006c7c77210 */ /* 0x080fe20007f9e0ff */
[--C-:B------:R-:W-:Y:S02]  /*48390*/  IMAD.X R201, R201, 0x1, R5.reuse, P5 ;  /* 0x00000001c9c97824 */ /* 0x100fe400028e0605 */
[----:B------:R0:W-:Y:S04]  /*483a0*/  STL [R1+0x6a8], R203 ;  /* 0x0006a8cb01007387 */ /* 0x0001e80000100800 */
[----:B------:R-:W-:Y:S04]  /*483b0*/  STL [R1+0x6b0], R168 ;  /* 0x0006b0a801007387 */ /* 0x000fe80000100800 */
[----:B0-----:R-:W2:Y:S04]  /*483c0*/  LDL.LU R203, [R1+0x67c] ;  /* 0x00067c0001cb7983 */ /* 0x001ea80000300800 */
[----:B------:R-:W-:Y:S04]  /*483d0*/  STL [R1+0x6d4], R155 ;  /* 0x0006d49b01007387 */ /* 0x000fe80000100800 */
[----:B------:R-:W-:Y:S04]  /*483e0*/  STL [R1+0x6cc], R154 ;  /* 0x0006cc9a01007387 */ /* 0x000fe80000100800 */
[----:B------:R-:W-:Y:S01]  /*483f0*/  STL [R1+0x6a0], R199 ;  /* 0x0006a0c701007387 */ /* 0x000fe20000100800 */
        /* <DEDUP_REMOVED lines=22> */
[----:B------:R-:W-:Y:S04]  /*48560*/  STL [R1+0x69c], R166 ;  /* 0x00069ca601007387 */ /* 0x000fe80000100800 */
[----:B0-----:R-:W2:Y:S01]  /*48570*/  LDL.LU R205, [R1+0x650] ;  /* 0x0006500001cd7983 */ /* 0x001ea20000300800 */
[----:B------:R-:W-:-:S05]  /*48580*/  IADD3 R153, P4, R153, R6, RZ ;  /* 0x0000000699997210 */ /* 0x000fca0007f9e0ff */
[----:B------:R-:W-:Y:S01]  /*48590*/  STL [R1+0x670], R153 ;  /* 0x0006709901007387 */ /* 0x000fe20000100800 */
[----:B---3--:R-:W-:-:S05]  /*485a0*/  IADD3 R231, P5, R231, R6, RZ ;  /* 0x00000006e7e77210 */ /* 0x008fca0007fbe0ff */
[----:B------:R0:W-:Y:S04]  /*485b0*/  STL [R1+0x668], R231 ;  /* 0x000668e701007387 */ /* 0x0001e80000100800 */
[----:B0-----:R-:W3:Y:S01]  /*485c0*/  LDL.LU R231, [R1+0x674] ;  /* 0x0006740001e77983 */ /* 0x001ee20000300800 */
[----:B----4-:R-:W-:-:S05]  /*485d0*/  IMAD.X R233, R233, 0x1, R5, P6 ;  /* 0x00000001e9e97824 */ /* 0x010fca00030e0605 */
[----:B------:R0:W-:Y:S01]  /*485e0*/  STL [R1+0x68c], R233 ;  /* 0x00068ce901007387 */ /* 0x0001e20000100800 */
[----:B------:R-:W-:Y:S03]  /*485f0*/  HGMMA.64x256x16.F32 R24, gdesc[UR20].tnspA, R24 ;  /* 0x23e00000141879f0 */ /* 0x000fe60008700818 */
[----:B0-----:R-:W4:Y:S04]  /*48600*/  LDL.LU R233, [R1+0x648] ;  /* 0x0006480001e97983 */ /* 0x001f280000300800 */
[----:B------:R-:W4:Y:S01]  /*48610*/  LDL.LU R184, [R1+0x66c] ;  /* 0x00066c0001b87983 */ /* 0x000f220000300800 */
        /* <DEDUP_REMOVED lines=8> */
[----:B------:R-:W4:Y:S04]  /*486a0*/  LDL.LU R168, [R1+0x65c] ;  /* 0x00065c0001a87983 */ /* 0x000f280000300800 */
[----:B------:R-:W4:Y:S04]  /*486b0*/  LDL.LU R155, [R1+0x630] ;  /* 0x00063000019b7983 */ /* 0x000f280000300800 */
        /* <DEDUP_REMOVED lines=23> */
[----:B---3--:R-:W-:-:S05]  /*48830*/  IMAD.X R231, R231, 0x1, R5, P3 ;  /* 0x00000001e7e77824 */ /* 0x008fca00018e0605 */
[----:B------:R0:W-:Y:S04]  /*48840*/  STL [R1+0x674], R231 ;  /* 0x000674e701007387 */ /* 0x0001e80000100800 */
[----:B0-----:R-:W3:Y:S01]  /*48850*/  LDL.LU R231, [R1+0x5e8] ;  /* 0x0005e80001e77983 */ /* 0x001ee20000300800 */
[----:B----4-:R-:W-:Y:S01]  /*48860*/  IADD3 R233, P3, R233, R6, RZ ;  /* 0x00000006e9e97210 */ /* 0x010fe20007f7e0ff */
[----:B------:R-:W-:-:S04]  /*48870*/  IMAD.X R184, R184, 0x1, R5, P4 ;  /* 0x00000001b8b87824 */ /* 0x000fc800020e0605 */
[----:B------:R0:W-:Y:S04]  /*48880*/  STL [R1+0x648], R233 ;  /* 0x000648e901007387 */ /* 0x0001e80000100800 */
[----:B0-----:R-:W4:Y:S01]  /*48890*/  LDL.LU R233, [R1+0x60c] ;  /* 0x00060c0001e97983 */ /* 0x001f220000300800 */
[----:B------:R-:W-:-:S05]  /*488a0*/  IADD3 R190, P4, R190, R6, RZ ;  /* 0x00000006bebe7210 */ /* 0x000fca0007f9e0ff */
[----:B------:R0:W-:Y:S01]  /*488b0*/  STL [R1+0x640], R190 ;  /* 0x000640be01007387 */ /* 0x0001e20000100800 */
[----:B------:R-:W-:Y:S03]  /*488c0*/  HGMMA.64x256x16.F32 R24, gdesc[UR28].tnspA, R24 ;  /* 0x23e000001c1879f0 */ /* 0x000fe60008700818 */
[----:B0-----:R-:W4:Y:S04]  /*488d0*/  LDL.LU R190, [R1+0x5e0] ;  /* 0x0005e00001be7983 */ /* 0x001f280000300800 */
[----:B------:R-:W-:Y:S01]  /*488e0*/  STL [R1+0x66c], R184 ;  /* 0x00066cb801007387 */ /* 0x000fe20000100800 */
[--C-:B------:R-:W-:Y:S01]  /*488f0*/  IMAD.X R191, R191, 0x1, R5.reuse, P5 ;  /* 0x00000001bfbf7824 */ /* 0x100fe200028e0605 */
[-C--:B------:R-:W-:Y:S01]  /*48900*/  IADD3 R169, P5, R169, R6.reuse, RZ ;  /* 0x00000006a9a97210 */ /* 0x080fe20007fbe0ff */
[----:B------:R-:W-:Y:S01]  /*48910*/  IMAD.X R168, R168, 0x1, R5, P6 ;  /* 0x00000001a8a87824 */ /* 0x000fe200030e0605 */
[----:B------:R-:W-:-:S02]  /*48920*/  IADD3 R155, P6, R155, R6, RZ ;  /* 0x000000069b9b7210 */ /* 0x000fc40007fde0ff */
[----:B------:R0:W-:Y:S01]  /*48930*/  STL [R1+0x664], R191 ;  /* 0x000664bf01007387 */ /* 0x0001e20000100800 */
[----:B------:R-:W-:-:S03]  /*48940*/  IMAD.X R152, R152, 0x1, R5, P1 ;  /* 0x0000000198987824 */ /* 0x000fc600008e0605 */
[----:B0-----:R-:W4:Y:S04]  /*48950*/  LDL.LU R191, [R1+0x604] ;  /* 0x0006040001bf7983 */ /* 0x001f280000300800 */
[----:B------:R-:W-:Y:S01]  /*48960*/  STL [R1+0x638], R169 ;  /* 0x000638a901007387 */ /* 0x000fe20000100800 */
[-C--:B------:R-:W-:Y:S01]  /*48970*/  IADD3 R154, P1, R154, R6.reuse, RZ ;  /* 0x000000069a9a7210 */ /* 0x080fe20007f3e0ff */
[----:B------:R-:W-:Y:S02]  /*48980*/  IMAD.X R199, R199, 0x1, R5, P2 ;  /* 0x00000001c7c77824 */ /* 0x000fe400010e0605 */
[----:B------:R0:W-:Y:S04]  /*48990*/  STL [R1+0x654], R152 ;  /* 0x0006549801007387 */ /* 0x0001e80000100800 */
[----:B------:R-:W-:Y:S01]  /*489a0*/  STL [R1+0x65c], R168 ;  /* 0x00065ca801007387 */ /* 0x000fe20000100800 */
[----:B------:R-:W-:-:S03]  /*489b0*/  IADD3 R201, P2, R201, R6, RZ ;  /* 0x00000006c9c97210 */ /* 0x000fc60007f5e0ff */
[----:B0-----:R-:W4:Y:S04]  /*489c0*/  LDL.LU R152, [R1+0x5d8] ;  /* 0x0005d80001987983 */ /* 0x001f280000300800 */
[----:B------:R-:W-:Y:S04]  /*489d0*/  STL [R1+0x630], R155 ;  /* 0x0006309b01007387 */ /* 0x000fe80000100800 */
        /* <DEDUP_REMOVED lines=26> */
[----:B------:R-:W-:Y:S03]  /*48b80*/  HGMMA.64x256x16.F32 R24, gdesc[UR32].tnspA, R24 ;  /* 0x23e00000201879f0 */ /* 0x000fe60008700818 */
[----:B0-----:R-:W2:Y:S04]  /*48b90*/  LDL.LU R203, [R1+0x5fc] ;  /* 0x0005fc0001cb7983 */ /* 0x001ea80000300800 */
[----:B------:R-:W-:Y:S01]  /*48ba0*/  STL [R1+0x61c], R153 ;  /* 0x00061c9901007387 */ /* 0x000fe20000100800 */
[----:B------:R-:W-:-:S05]  /*48bb0*/  IMAD.X R205, R205, 0x1, R5, P3 ;  /* 0x00000001cdcd7824 */ /* 0x000fca00018e0605 */
[----:B------:R0:W-:Y:S04]  /*48bc0*/  STL [R1+0x614], R205 ;  /* 0x000614cd01007387 */ /* 0x0001e80000100800 */
[----:B0-----:R-:W2:Y:S01]  /*48bd0*/  LDL.LU R205, [R1+0x5d0] ;  /* 0x0005d00001cd7983 */ /* 0x001ea20000300800 */
[----:B---3--:R-:W-:-:S05]  /*48be0*/  IADD3 R231, P3, R231, R6, RZ ;  /* 0x00000006e7e77210 */ /* 0x008fca0007f7e0ff */
[----:B------:R0:W-:Y:S04]  /*48bf0*/  STL [R1+0x5e8], R231 ;  /* 0x0005e8e701007387 */ /* 0x0001e80000100800 */
[----:B0-----:R-:W3:Y:S04]  /*48c00*/  LDL.LU R231, [R1+0x5f4] ;  /* 0x0005f40001e77983 */ /* 0x001ee80000300800 */
[----:B------:R-:W3:Y:S01]  /*48c10*/  LDL.LU R184, [R1+0x5c8] ;  /* 0x0005c80001b87983 */ /* 0x000ee20000300800 */
[----:B----4-:R-:W-:-:S05]  /*48c20*/  IMAD.X R233, R233, 0x1, R5, P4 ;  /* 0x00000001e9e97824 */ /* 0x010fca00020e0605 */
        /* <DEDUP_REMOVED lines=28> */
[----:B------:R-:W-:Y:S01]  /*48df0*/  HGMMA.64x256x16.F32 R24, gdesc[UR36].tnspA, R24 ;  /* 0x23e00000241879f0 */ /* 0x000fe20008700818 */
[----:B--2---:R-:W-:-:S05]  /*48e00*/  IMAD.X R203, R203, 0x1, R5, P6 ;  /* 0x00000001cbcb7824 */ /* 0x004fca00030e0605 */
[----:B------:R0:W-:Y:S04]  /*48e10*/  STL [R1+0x5fc], R203 ;  /* 0x0005fccb01007387 */ /* 0x0001e80000100800 */
[----:B0-----:R-:W2:Y:S01]  /*48e20*/  LDL.LU R203, [R1+0x594] ;  /* 0x0005940001cb7983 */ /* 0x001ea20000300800 */
[----:B------:R-:W-:-:S05]  /*48e30*/  IADD3 R205, P6, R205, R6, RZ ;  /* 0x00000006cdcd7210 */ /* 0x000fca0007fde0ff */
[----:B------:R0:W-:-:S12]  /*48e40*/  STL [R1+0x5d0], R205 ;  /* 0x0005d0cd01007387 */ /* 0x0001d80000100800 */
[----:B------:R-:W-:Y:S01]  /*48e50*/  HGMMA.64x256x16.F32 R24, gdesc[UR40].tnspA, R24 ;  /* 0x23e00000281879f0 */ /* 0x000fe20008700818 */
[----:B0-----:R-:W2:Y:S01]  /*48e60*/  LDL.LU R205, [R1+0x58c] ;  /* 0x00058c0001cd7983 */ /* 0x001ea20000300800 */
[----:B---3--:R-:W-:Y:S01]  /*48e70*/  IMAD.X R231, R231, 0x1, R5, P1 ;  /* 0x00000001e7e77824 */ /* 0x008fe200008e0605 */
[----:B------:R-:W-:-:S04]  /*48e80*/  IADD3 R184, P1, R184, R6, RZ ;  /* 0x00000006b8b87210 */ /* 0x000fc80007f3e0ff */
[----:B------:R0:W-:Y:S04]  /*48e90*/  STL [R1+0x5f4], R231 ;  /* 0x0005f4e701007387 */ /* 0x0001e80000100800 */
[----:B0-----:R-:W3:Y:S01]  /*48ea0*/  LDL.LU R231, [R1+0x584] ;  /* 0x0005840001e77983 */ /* 0x001ee20000300800 */
        /* <DEDUP_REMOVED lines=11> */
[-C--:B------:R-:W-:Y:S01]  /*48f60*/  IADD3 R191, P4, R191, R6.reuse, RZ ;  /* 0x00000006bfbf7210 */ /* 0x080fe20007f9e0ff */
[--C-:B------:R-:W-:Y:S01]  /*48f70*/  IMAD.X R154, R154, 0x1, R5.reuse, P5 ;  /* 0x000000019a9a7824 */ /* 0x100fe200028e0605 */
[----:B------:R-:W-:Y:S01]  /*48f80*/  IADD3 R199, P5, R199, R6, RZ ;  /* 0x00000006c7c77210 */ /* 0x000fe20007fbe0ff */
[----:B------:R-:W-:-:S02]  /*48f90*/  IMAD.X R201, R201, 0x1, R5, P6 ;  /* 0x00000001c9c97824 */ /* 0x000fc400030e0605 */
[----:B------:R0:W-:Y:S04]  /*48fa0*/  STL [R1+0x5b0], R191 ;  /* 0x0005b0bf01007387 */ /* 0x0001e80000100800 */
[----:B------:R-:W-:Y:S01]  /*48fb0*/  STL [R1+0x5b8], R168 ;  /* 0x0005b8a801007387 */ /* 0x000fe20000100800 */
        /* <DEDUP_REMOVED lines=31> */
[----:B------:R-:W-:Y:S01]  /*491b0*/  STL [R1+0x59c], R152 ;  /* 0x00059c9801007387 */ /* 0x000fe20000100800 */
[----:B------:R-:W-:Y:S01]  /*491c0*/  HGMMA.64x256x16.F32 R24, gdesc[UR44].tnspA, R24 ;  /* 0x23e000002c1879f0 */ /* 0x000fe20008700818 */
[----:B--2---:R-:W-:Y:S01]  /*491d0*/  IMAD.X R203, R203, 0x1, R5, P1 ;  /* 0x00000001cbcb7824 */ /* 0x004fe200008e0605 */
[----:B------:R-:W-:-:S05]  /*491e0*/  IADD3 R4, P1, R4, R6, RZ ;  /* 0x0000000604047210 */ /* 0x000fca0007f3e0ff */
[----:B------:R0:W-:Y:S04]  /*491f0*/  STL [R1+0x568], R4 ;  /* 0x0005680401007387 */ /* 0x0001e80000100800 */
[----:B0-----:R-:W2:Y:S04]  /*49200*/  LDL.LU R4, [R1+0x1b88] ;  /* 0x001b880001047983 */ /* 0x001ea80000300800 */
[----:B------:R-:W-:Y:S01]  /*49210*/  STL [R1+0x594], R203 ;  /* 0x000594cb01007387 */ /* 0x000fe20000100800 */
[----:B------:R-:W-:Y:S01]  /*49220*/  IMAD.X R205, R205, 0x1, R5, P2 ;  /* 0x00000001cdcd7824 */ /* 0x000fe200010e0605 */
[----:B------:R-:W-:-:S05]  /*49230*/  IADD3 R0, P2, R0, R6, RZ ;  /* 0x0000000600007210 */ /* 0x000fca0007f5e0ff */
[----:B------:R0:W-:Y:S04]  /*49240*/  STL [R1+0x560], R0 ;  /* 0x0005600001007387 */ /* 0x0001e80000100800 */
[----:B0-----:R-:W2:Y:S04]  /*49250*/  LDL.LU R0, [R1+0x1b84] ;  /* 0x001b840001007983 */ /* 0x001ea80000300800 */
[----:B------:R-:W-:Y:S01]  /*49260*/  STL [R1+0x58c], R205 ;  /* 0x00058ccd01007387 */ /* 0x000fe20000100800 */
[----:B------:R-:W-:Y:S01]  /*49270*/  HGMMA.64x256x16.F32 R24, gdesc[UR48].tnspA, R24 ;  /* 0x23e00000301879f0 */ /* 0x000fe20008700818 */
[----:B---3--:R-:W-:Y:S01]  /*49280*/  IMAD.X R231, R231, 0x1, R5, P3 ;  /* 0x00000001e7e77824 */ /* 0x008fe200018e0605 */
[----:B------:R-:W-:-:S05]  /*49290*/  IADD3 R2, P3, R2, R6, RZ ;  /* 0x0000000602027210 */ /* 0x000fca0007f7e0ff */
[----:B------:R0:W-:Y:S04]  /*492a0*/  STL [R1+0x558], R2 ;  /* 0x0005580201007387 */ /* 0x0001e80000100800 */
[----:B0-----:R-:W3:Y:S04]  /*492b0*/  LDL.LU R2, [R1+0x1b80] ;  /* 0x001b800001027983 */ /* 0x001ee80000300800 */
[----:B------:R-:W-:Y:S01]  /*492c0*/  STL [R1+0x584], R231 ;  /* 0x000584e701007387 */ /* 0x000fe20000100800 */
[----:B----4-:R-:W-:-:S12]  /*492d0*/  IMAD.X R3, R3, 0x1, R5, P5 ;  /* 0x0000000103037824 */ /* 0x010fd800028e0605 */
[----:B------:R-:W-:Y:S01]  /*492e0*/  HGMMA.64x256x16.F32 R24, gdesc[UR52].tnspA, R24, gsb0 ;  /* 0x23e00000341879f0 */ /* 0x000fe20008000818 */
[----:B--2---:R-:W-:Y:S01]  /*492f0*/  IMAD.X R4, R4, 0x1, R5, P4 ;  /* 0x0000000104047824 */ /* 0x004fe200020e0605 */
[----:B------:R-:W-:-:S04]  /*49300*/  IADD3 R233, P4, R233, R6, RZ ;  /* 0x00000006e9e97210 */ /* 0x000fc80007f9e0ff */
[----:B------:R0:W-:Y:S04]  /*49310*/  STL [R1+0x57c], R4 ;  /* 0x00057c0401007387 */ /* 0x0001e80000100800 */
[----:B0-----:R0:W5:Y:S04]  /*49320*/  LDL.LU R4, [R1+0x1b7c] ;  /* 0x001b7c0001047983 */ /* 0x0011680000300800 */
[----:B------:R1:W-:Y:S04]  /*49330*/  STL [R1+0x574], R3 ;  /* 0x0005740301007387 */ /* 0x0003e80000100800 */
[----:B-1----:R0:W5:Y:S04]  /*49340*/  LDL.LU R3, [R1+0x1b78] ;  /* 0x001b780001037983 */ /* 0x0021680000300800 */
[----:B------:R-:W-:Y:S01]  /*49350*/  STL [R1+0x550], R233 ;  /* 0x000550e901007387 */ /* 0x000fe20000100800 */
[----:B------:R-:W-:-:S05]  /*49360*/  IMAD.X R0, R0, 0x1, R5, P6 ;  /* 0x0000000100007824 */ /* 0x000fca00030e0605 */
[----:B------:R1:W-:Y:S04]  /*49370*/  STL [R1+0x56c], R0 ;  /* 0x00056c0001007387 */ /* 0x0003e80000100800 */
[----:B-1----:R-:W2:Y:S01]  /*49380*/  LDL.LU R0, [R1+0x1b74] ;  /* 0x001b740001007983 */ /* 0x002ea20000300800 */
[----:B------:R-:W-:Y:S01]  /*49390*/  IADD3 R190, P5, R190, R6, RZ ;  /* 0x00000006bebe7210 */ /* 0x000fe20007fbe0ff */
[--C-:B------:R-:W-:Y:S02]  /*493a0*/  IMAD.X R17, R17, 0x1, R5.reuse, P2 ;  /* 0x0000000111117824 */ /* 0x100fe400010e0605 */
[--C-:B------:R-:W-:Y:S02]  /*493b0*/  IMAD.X R16, R16, 0x1, R5.reuse, P3 ;  /* 0x0000000110107824 */ /* 0x100fe400018e0605 */
[----:B------:R-:W-:Y:S01]  /*493c0*/  STL [R1+0x548], R190 ;  /* 0x000548be01007387 */ /* 0x000fe20000100800 */
[----:B------:R-:W-:-:S02]  /*493d0*/  IMAD.X R191, R191, 0x1, R5, P4 ;  /* 0x00000001bfbf7824 */ /* 0x000fc400020e0605 */
[----:B---3--:R-:W-:-:S05]  /*493e0*/  IMAD.X R2, R2, 0x1, R5, P1 ;  /* 0x0000000102027824 */ /* 0x008fca00008e0605 */
[----:B------:R1:W-:Y:S04]  /*493f0*/  STL [R1+0x564], R2 ;  /* 0x0005640201007387 */ /* 0x0003e80000100800 */
[----:B-1----:R0:W5:Y:S04]  /*49400*/  LDL.LU R2, [R1+0x1b70] ;  /* 0x001b700001027983 */ /* 0x0021680000300800 */
[----:B------:R1:W-:Y:S04]  /*49410*/  STL [R1+0x55c], R17 ;  /* 0x00055c1101007387 */ /* 0x0003e80000100800 */
[----:B-1----:R0:W5:Y:S04]  /*49420*/  LDL.LU R17, [R1+0x1b6c] ;  /* 0x001b6c0001117983 */ /* 0x0021680000300800 */
[----:B------:R1:W-:Y:S04]  /*49430*/  STL [R1+0x554], R16 ;  /* 0x0005541001007387 */ /* 0x0003e80000100800 */
[----:B-1----:R0:W5:Y:S01]  /*49440*/  LDL.LU R16, [R1+0x1b68] ;  /* 0x001b680001107983 */ /* 0x0021620000300800 */
[----:B------:R-:W-:-:S02]  /*49450*/  WARPGROUP.DEPBAR.LE gsb0, 0x0 ;  /* 0x00008000000079c5 */ /* 0x000fc40000010000 */
[----:B--2---:R-:W-:-:S05]  /*49460*/  IMAD.X R0, R0, 0x1, R5, P5 ;  /* 0x0000000100007824 */ /* 0x004fca00028e0605 */
[----:B------:R1:W-:Y:S04]  /*49470*/  STL [R1+0x544], R0 ;  /* 0x0005440001007387 */ /* 0x0003e80000100800 */
[----:B-1----:R0:W5:Y:S04]  /*49480*/  LDL.LU R0, [R1+0x1b64] ;  /* 0x001b640001007983 */ /* 0x0021680000300800 */
[----:B------:R0:W-:Y:S01]  /*49490*/  STL [R1+0x54c], R191 ;  /* 0x00054cbf01007387 */ /* 0x0001e20000100800 */
[----:B------:R-:W-:Y:S05]  /*494a0*/  @P0 BRA `(.L_x_1) ;  /* 0xfffffd58002c0947 */ /* 0x000fea000383ffff */
[----:B------:R-:W-:Y:S02]  /*494b0*/  F2FP.F16.F32.PACK_AB R147, R151, R147 ;  /* 0x000000939793723e */ /* 0x000fe400000000ff */
[----:B------:R-:W-:Y:S02]  /*494c0*/  F2FP.F16.F32.PACK_AB R146, R150, R146 ;  /* 0x000000929692723e */ /* 0x000fe400000000ff */
[----:B------:R-:W-:Y:S02]  /*494d0*/  F2FP.F16.F32.PACK_AB R145, R149, R145 ;  /* 0x000000919591723e */ /* 0x000fe400000000ff */
[----:B------:R-:W-:Y:S02]  /*494e0*/  F2FP.F16.F32.PACK_AB R144, R148, R144 ;  /* 0x000000909490723e */ /* 0x000fe400000000ff */
[----:B------:R-:W-:Y:S02]  /*494f0*/  F2FP.F16.F32.PACK_AB R139, R143, R139 ;  /* 0x0000008b8f8b723e */ /* 0x000fe400000000ff */
[----:B------:R-:W-:-:S02]  /*49500*/  F2FP.F16.F32.PACK_AB R138, R142, R138 ;  /* 0x0000008a8e8a723e */ /* 0x000fc400000000ff */
        /* <DEDUP_REMOVED lines=40> */
[----:B-----5:R-:W-:Y:S02]  /*49790*/  F2FP.F16.F32.PACK_AB R17, R61, R57 ;  /* 0x000000393d11723e */ /* 0x020fe400000000ff */
        /* <DEDUP_REMOVED lines=16> */
[----:B------:R-:W-:-:S07]  /*498a0*/  F2FP.F16.F32.PACK_AB R24, R28, R24 ;  /* 0x000000181c18723e */ /* 0x000fce00000000ff */
.L_x_0:
[----:B------:R-:W1:Y:S01]  /*498b0*/  S2R R9, SR_TID.X ;  /* 0x0000000000097919 */ /* 0x000e620000002100 */
[----:B------:R-:W2:Y:S01]  /*498c0*/  LDC.64 R6, c[0x0][0x228] ;  /* 0x00008a00ff067b82 */ /* 0x000ea20000000a00 */
[----:B------:R-:W3:Y:S01]  /*498d0*/  S2R R11, SR_CgaCtaId ;  /* 0x00000000000b7919 */ /* 0x000ee20000008800 */
[----:B------:R-:W2:Y:S01]  /*498e0*/  LDL.LU R8, [R1+0x1b60] ;  /* 0x001b600001087983 */ /* 0x000ea20000300800 */
[----:B------:R-:W-:-:S05]  /*498f0*/  MOV R10, 0x400 ;  /* 0x00000400000a7802 */ /* 0x000fca0000000f00 */
[----:B------:R-:W4:Y:S08]  /*49900*/  LDC R46, c[0x0][0x244] ;  /* 0x00009100ff2e7b82 */ /* 0x000f300000000800 */
[----:B------:R-:W5:Y:S08]  /*49910*/  LDC R78, c[0x0][0x22c] ;  /* 0x00008b00ff4e7b82 */ /* 0x000f700000000800 */
[----:B------:R-:W5:Y:S01]  /*49920*/  LDC R84, c[0x0][0x22c] ;  /* 0x00008b00ff547b82 */ /* 0x000f620000000800 */
[C---:B-1----:R-:W-:Y:S01]  /*49930*/  IMAD.SHL.U32 R3, R9.reuse, 0x80, RZ ;  /* 0x0000008009037824 */ /* 0x042fe200078e00ff */
[----:B------:R-:W-:Y:S01]  /*49940*/  SHF.R.U32.HI R4, RZ, 0x6, R9 ;  /* 0x00000006ff047819 */ /* 0x000fe20000011609 */
[----:B------:R-:W-:Y:S01]  /*49950*/  IMAD.SHL.U32 R2, R9, 0x10, RZ ;  /* 0x0000001009027824 */ /* 0x000fe200078e00ff */
[----:B---3--:R-:W-:-:S02]  /*49960*/  LEA R10, R11, R10, 0x18 ;  /* 0x0000000a0b0a7211 */ /* 0x008fc400078ec0ff */
[----:B------:R-:W-:Y:S01]  /*49970*/  LOP3.LUT R5, R3, 0x400, RZ, 0xc0, !PT ;  /* 0x0000040003057812 */ /* 0x000fe200078ec0ff */
[C---:B------:R-:W-:Y:S01]  /*49980*/  IMAD.SHL.U32 R3, R9.reuse, 0x8, RZ ;  /* 0x0000000809037824 */ /* 0x040fe200078e00ff */
[----:B------:R-:W-:Y:S02]  /*49990*/  LOP3.LUT R2, R2, 0x70, RZ, 0xc0, !PT ;  /* 0x0000007002027812 */ /* 0x000fe400078ec0ff */
[----:B------:R-:W-:Y:S02]  /*499a0*/  LOP3.LUT R9, R9, 0x7f, RZ, 0xc0, !PT ;  /* 0x0000007f09097812 */ /* 0x000fe400078ec0ff */
[----:B------:R-:W-:Y:S02]  /*499b0*/  IADD3 R5, R5, R10, R2 ;  /* 0x0000000a05057210 */ /* 0x000fe40007ffe002 */
[----:B------:R-:W-:Y:S02]  /*499c0*/  LOP3.LUT R2, R3, 0x380, RZ, 0xc0, !PT ;  /* 0x0000038003027812 */ /* 0x000fe400078ec0ff */
[----:B------:R-:W-:-:S03]  /*499d0*/  SGXT.U32 R3, R4, 0x1 ;  /* 0x000000010403781a */ /* 0x000fc60000000000 */
[----:B------:R-:W-:Y:S01]  /*499e0*/  IMAD.IADD R76, R2, 0x1, R5 ;  /* 0x00000001024c7824 */ /* 0x000fe200078e0205 */
[----:B------:R-:W-:Y:S01]  /*499f0*/  BAR.SYNC.DEFER_BLOCKING 0x0 ;  /* 0x0000000000007b1d */ /* 0x000fe20000010000 */
[----:B------:R-:W-:Y:S01]  /*49a00*/  IMAD R2, R9, 0x10, R10 ;  /* 0x0000001009027824 */ /* 0x000fe200078e020a */
[C---:B------:R-:W-:Y:S02]  /*49a10*/  LOP3.LUT R44, R0.reuse, R3, RZ, 0xfc, !PT ;  /* 0x00000003002c7212 */ /* 0x040fe400078efcff */
[C-C-:B------:R-:W-:Y:S02]  /*49a20*/  LOP3.LUT R47, R0.reuse, 0x4, R3.reuse, 0xfe, !PT ;  /* 0x00000004002f7812 */ /* 0x140fe400078efe03 */
[C-C-:B------:R-:W-:Y:S02]  /*49a30*/  LOP3.LUT R45, R0.reuse, 0x6, R3.reuse, 0xfe, !PT ;  /* 0x00000006002d7812 */ /* 0x140fe400078efe03 */
[C-C-:B------:R-:W-:Y:S02]  /*49a40*/  LOP3.LUT R77, R0.reuse, 0xc, R3.reuse, 0xfe, !PT ;  /* 0x0000000c004d7812 */ /* 0x140fe400078efe03 */
[C-C-:B------:R-:W-:Y:S01]  /*49a50*/  LOP3.LUT R79, R0.reuse, 0xa, R3.reuse, 0xfe, !PT ;  /* 0x0000000a004f7812 */ /* 0x140fe200078efe03 */
[----:B------:R-:W-:Y:S01]  /*49a60*/  STSM.16.M88.4 [R76], R24 ;  /* 0x000000184c007844 */ /* 0x000fe20000000200 */
[----:B------:R-:W-:Y:S06]  /*49a70*/  BAR.SYNC.DEFER_BLOCKING 0x0 ;  /* 0x0000000000007b1d */ /* 0x000fec0000010000 */
[----:B------:R-:W1:Y:S02]  /*49a80*/  LDS.128 R64, [R2] ;  /* 0x0000000002407984 */ /* 0x000e640000000c00 */
[----:B------:R-:W-:Y:S06]  /*49a90*/  BAR.SYNC.DEFER_BLOCKING 0x0 ;  /* 0x0000000000007b1d */ /* 0x000fec0000010000 */
[----:B------:R-:W-:Y:S02]  /*49aa0*/  STSM.16.M88.4 [R76], R32 ;  /* 0x000000204c007844 */ /* 0x000fe40000000200 */
[----:B------:R-:W-:Y:S06]  /*49ab0*/  BAR.SYNC.DEFER_BLOCKING 0x0 ;  /* 0x0000000000007b1d */ /* 0x000fec0000010000 */
[----:B------:R-:W3:Y:S02]  /*49ac0*/  LDS.128 R60, [R2] ;  /* 0x00000000023c7984 */ /* 0x000ee40000000c00 */
[----:B------:R-:W-:Y:S06]  /*49ad0*/  BAR.SYNC.DEFER_BLOCKING 0x0 ;  /* 0x0000000000007b1d */ /* 0x000fec0000010000 */
[----:B------:R-:W-:Y:S02]  /*49ae0*/  STSM.16.M88.4 [R76], R40 ;  /* 0x000000284c007844 */ /* 0x000fe40000000200 */
[----:B------:R-:W-:Y:S06]  /*49af0*/  BAR.SYNC.DEFER_BLOCKING 0x0 ;  /* 0x0000000000007b1d */ /* 0x000fec0000010000 */
[----:B------:R-:W3:Y:S02]  /*49b00*/  LDS.128 R56, [R2] ;  /* 0x0000000002387984 */ /* 0x000ee40000000c00 */
[----:B------:R-:W-:Y:S06]  /*49b10*/  BAR.SYNC.DEFER_BLOCKING 0x0 ;  /* 0x0000000000007b1d */ /* 0x000fec0000010000 */
[----:B------:R0:W-:Y:S02]  /*49b20*/  STSM.16.M88.4 [R76], R48 ;  /* 0x000000304c007844 */ /* 0x0001e40000000200 */
[----:B------:R-:W-:Y:S08]  /*49b30*/  BAR.SYNC.DEFER_BLOCKING 0x0 ;  /* 0x0000000000007b1d */ /* 0x000ff00000010000 */
[----:B0-----:R-:W0:Y:S01]  /*49b40*/  LDC R50, c[0x0][0x248] ;  /* 0x00009200ff327b82 */ /* 0x001e220000000800 */
[----:B------:R-:W-:-:S07]  /*49b50*/  LOP3.LUT R51, R0, 0x2, R3, 0xfe, !PT ;  /* 0x0000000200337812 */ /* 0x000fce00078efe03 */
[----:B------:R-:W5:Y:S01]  /*49b60*/  LDC.64 R48, c[0x0][0x220] ;  /* 0x00008800ff307b82 */ /* 0x000f620000000a00 */
[----:B------:R-:W3:Y:S07]  /*49b70*/  LDS.128 R52, [R2] ;  /* 0x0000000002347984 */ /* 0x000eee0000000c00 */
[----:B------:R-:W-:Y:S06]  /*49b80*/  BAR.SYNC.DEFER_BLOCKING 0x0 ;  /* 0x0000000000007b1d */ /* 0x000fec0000010000 */
[----:B------:R-:W-:Y:S02]  /*49b90*/  STSM.16.M88.4 [R76], R16 ;  /* 0x000000104c007844 */ /* 0x000fe40000000200 */
[----:B------:R-:W-:Y:S01]  /*49ba0*/  BAR.SYNC.DEFER_BLOCKING 0x0 ;  /* 0x0000000000007b1d */ /* 0x000fe20000010000 */
[C---:B--2---:R-:W-:Y:S01]  /*49bb0*/  ISETP.GE.AND P0, PT, R8.reuse, R6, PT ;  /* 0x000000060800720c */ /* 0x044fe20003f06270 */
[----:B----4-:R-:W-:-:S03]  /*49bc0*/  IMAD R46, R8, R46, RZ ;  /* 0x0000002e082e7224 */ /* 0x010fc600078e02ff */
[C---:B------:R-:W-:Y:S01]  /*49bd0*/  ISETP.LT.AND P1, PT, R44.reuse, R7, !P0 ;  /* 0x000000072c00720c */ /* 0x040fe20004721270 */
[----:B0-----:R-:W-:Y:S01]  /*49be0*/  IMAD R44, R44, R50, RZ ;  /* 0x000000322c2c7224 */ /* 0x001fe200078e02ff */
[----:B-----5:R-:W-:-:S04]  /*49bf0*/  LEA R48, P2, R46, R48, 0x1 ;  /* 0x000000302e307211 */ /* 0x020fc800078408ff */
[----:B------:R-:W-:Y:S01]  /*49c00*/  LEA.HI.X.SX32 R49, R46, R49, 0x1, P2 ;  /* 0x000000312e317211 */ /* 0x000fe200010f0eff */
[----:B------:R-:W0:Y:S01]  /*49c10*/  LDS.128 R12, [R2] ;  /* 0x00000000020c7984 */ /* 0x000e220000000c00 */
[----:B------:R-:W-:Y:S06]  /*49c20*/  BAR.SYNC.DEFER_BLOCKING 0x0 ;  /* 0x0000000000007b1d */ /* 0x000fec0000010000 */
[----:B------:R2:W-:Y:S02]  /*49c30*/  STSM.16.M88.4 [R76], R68 ;  /* 0x000000444c007844 */ /* 0x0005e40000000200 */
[----:B------:R-:W-:Y:S08]  /*49c40*/  BAR.SYNC.DEFER_BLOCKING 0x0 ;  /* 0x0000000000007b1d */ /* 0x000ff00000010000 */
[----:B--2---:R-:W2:Y:S08]  /*49c50*/  LDC R68, c[0x0][0x22c] ;  /* 0x00008b00ff447b82 */ /* 0x004eb00000000800 */
[----:B------:R-:W4:Y:S01]  /*49c60*/  LDC R70, c[0x0][0x22c] ;  /* 0x00008b00ff467b82 */ /* 0x000f220000000800 */
[----:B------:R-:W5:Y:S07]  /*49c70*/  LDS.128 R8, [R2] ;  /* 0x0000000002087984 */ /* 0x000f6e0000000c00 */
[----:B------:R-:W-:Y:S01]  /*49c80*/  BAR.SYNC.DEFER_BLOCKING 0x0 ;  /* 0x0000000000007b1d */ /* 0x000fe20000010000 */
[C---:B--2---:R-:W-:Y:S01]  /*49c90*/  ISETP.LT.AND P4, PT, R51.reuse, R68, !P0 ;  /* 0x000000443300720c */ /* 0x044fe20004781270 */
[----:B------:R-:W-:Y:S01]  /*49ca0*/  IMAD R51, R51, R50, RZ ;  /* 0x0000003233337224 */ /* 0x000fe200078e02ff */
[----:B------:R-:W-:-:S04]  /*49cb0*/  LEA R68, P6, R44, R48, 0x1 ;  /* 0x000000302c447211 */ /* 0x000fc800078c08ff */
[----:B------:R-:W-:Y:S02]  /*49cc0*/  LEA.HI.X.SX32 R69, R44, R49, 0x1, P6 ;  /* 0x000000312c457211 */ /* 0x000fe400030f0eff */
[----:B----4-:R-:W-:Y:S02]  /*49cd0*/  ISETP.LT.AND P3, PT, R47, R70, !P0 ;  /* 0x000000462f00720c */ /* 0x010fe40004761270 */
[----:B------:R-:W-:-:S04]  /*49ce0*/  LEA R70, P5, R51, R48, 0x1 ;  /* 0x0000003033467211 */ /* 0x000fc800078a08ff */
[----:B------:R-:W-:Y:S01]  /*49cf0*/  LEA.HI.X.SX32 R71, R51, R49, 0x1, P5 ;  /* 0x0000003133477211 */ /* 0x000fe200028f0eff */
[----:B------:R2:W-:Y:S01]  /*49d00*/  STSM.16.M88.4 [R76], R72 ;  /* 0x000000484c007844 */ /* 0x0005e20000000200 */
[----:B------:R-:W-:Y:S01]  /*49d10*/  LOP3.LUT R51, R0, 0xe, R3, 0xfe, !PT ;  /* 0x0000000e00337812 */ /* 0x000fe200078efe03 */
[----:B------:R-:W-:Y:S08]  /*49d20*/  BAR.SYNC.DEFER_BLOCKING 0x0 ;  /* 0x0000000000007b1d */ /* 0x000ff00000010000 */
[----:B--2---:R-:W2:Y:S01]  /*49d30*/  LDC R72, c[0x0][0x22c] ;  /* 0x00008b00ff487b82 */ /* 0x004ea20000000800 */
[----:B------:R-:W-:-:S02]  /*49d40*/  IMAD R73, R47, R50, RZ ;  /* 0x000000322f497224 */ /* 0x000fc400078e02ff */
[----:B------:R-:W-:-:S05]  /*49d50*/  IMAD R75, R45, R50, RZ ;  /* 0x000000322d4b7224 */ /* 0x000fca00078e02ff */
[C---:B------:R-:W-:Y:S01]  /*49d60*/  LEA R74, P5, R75.reuse, R48, 0x1 ;  /* 0x000000304b4a7211 */ /* 0x040fe200078a08ff */
[----:B------:R-:W4:Y:S03]  /*49d70*/  LDS.128 R4, [R2] ;  /* 0x0000000002047984 */ /* 0x000f260000000c00 */
[----:B------:R-:W-:Y:S01]  /*49d80*/  LEA.HI.X.SX32 R75, R75, R49, 0x1, P5 ;  /* 0x000000314b4b7211 */ /* 0x000fe200028f0eff */
[----:B------:R-:W-:Y:S01]  /*49d90*/  BAR.SYNC.DEFER_BLOCKING 0x0 ;  /* 0x0000000000007b1d */ /* 0x000fe20000010000 */
[----:B--2---:R-:W-:Y:S02]  /*49da0*/  ISETP.LT.AND P2, PT, R45, R72, !P0 ;  /* 0x000000482d00720c */ /* 0x004fe40004741270 */
[----:B------:R-:W-:-:S04]  /*49db0*/  LEA R72, P6, R73, R48, 0x1 ;  /* 0x0000003049487211 */ /* 0x000fc800078c08ff */
[----:B------:R-:W-:Y:S01]  /*49dc0*/  LEA.HI.X.SX32 R73, R73, R49, 0x1, P6 ;  /* 0x0000003149497211 */ /* 0x000fe200030f0eff */
[----:B------:R2:W-:Y:S01]  /*49dd0*/  STSM.16.M88.4 [R76], R80 ;  /* 0x000000504c007844 */ /* 0x0005e20000000200 */
[----:B------:R-:W-:Y:S08]  /*49de0*/  BAR.SYNC.DEFER_BLOCKING 0x0 ;  /* 0x0000000000007b1d */ /* 0x000ff00000010000 */
[----:B--2---:R-:W2:Y:S01]  /*49df0*/  LDC R82, c[0x0][0x22c] ;  /* 0x00008b00ff527b82 */ /* 0x004ea20000000800 */
[----:B------:R-:W-:-:S07]  /*49e00*/  LOP3.LUT R81, R0, 0x8, R3, 0xfe, !PT ;  /* 0x0000000800517812 */ /* 0x000fce00078efe03 */
[----:B------:R-:W3:Y:S01]  /*49e10*/  LDC R80, c[0x0][0x22c] ;  /* 0x00008b00ff507b82 */ /* 0x000ee20000000800 */
[----:B------:R-:W4:Y:S07]  /*49e20*/  LDS.128 R16, [R2] ;  /* 0x0000000002107984 */ /* 0x000f2e0000000c00 */
[----:B------:R-:W-:Y:S06]  /*49e30*/  BAR.SYNC.DEFER_BLOCKING 0x0 ;  /* 0x0000000000007b1d */ /* 0x000fec0000010000 */
[----:B------:R-:W-:Y:S02]  /*49e40*/  STSM.16.M88.4 [R76], R88 ;  /* 0x000000584c007844 */ /* 0x000fe40000000200 */
[----:B------:R-:W-:Y:S06]  /*49e50*/  BAR.SYNC.DEFER_BLOCKING 0x0 ;  /* 0x0000000000007b1d */ /* 0x000fec0000010000 */
[----:B------:R-:W4:Y:S02]  /*49e60*/  LDS.128 R20, [R2] ;  /* 0x0000000002147984 */ /* 0x000f240000000c00 */
[----:B------:R-:W-:Y:S06]  /*49e70*/  BAR.SYNC.DEFER_BLOCKING 0x0 ;  /* 0x0000000000007b1d */ /* 0x000fec0000010000 */
[----:B------:R-:W-:Y:S02]  /*49e80*/  STSM.16.M88.4 [R76], R96 ;  /* 0x000000604c007844 */ /* 0x000fe40000000200 */
[----:B------:R-:W-:Y:S06]  /*49e90*/  BAR.SYNC.DEFER_BLOCKING 0x0 ;  /* 0x0000000000007b1d */ /* 0x000fec0000010000 */
[----:B------:R-:W4:Y:S02]  /*49ea0*/  LDS.128 R24, [R2] ;  /* 0x0000000002187984 */ /* 0x000f240000000c00 */
[----:B------:R-:W-:Y:S06]  /*49eb0*/  BAR.SYNC.DEFER_BLOCKING 0x0 ;  /* 0x0000000000007b1d */ /* 0x000fec0000010000 */
[----:B------:R-:W-:Y:S02]  /*49ec0*/  STSM.16.M88.4 [R76], R104 ;  /* 0x000000684c007844 */ /* 0x000fe40000000200 */
[----:B------:R-:W-:Y:S06]  /*49ed0*/  BAR.SYNC.DEFER_BLOCKING 0x0 ;  /* 0x0000000000007b1d */ /* 0x000fec0000010000 */
[----:B------:R-:W-:Y:S02]  /*49ee0*/  LDS.128 R28, [R2] ;  /* 0x00000000021c7984 */ /* 0x000fe40000000c00 */
[----:B------:R-:W-:Y:S06]  /*49ef0*/  BAR.SYNC.DEFER_BLOCKING 0x0 ;  /* 0x0000000000007b1d */ /* 0x000fec0000010000 */
[----:B------:R-:W-:Y:S02]  /*49f00*/  STSM.16.M88.4 [R76], R112 ;  /* 0x000000704c007844 */ /* 0x000fe40000000200 */
[----:B------:R-:W-:Y:S06]  /*49f10*/  BAR.SYNC.DEFER_BLOCKING 0x0 ;  /* 0x0000000000007b1d */ /* 0x000fec0000010000 */
[----:B------:R-:W-:Y:S02]  /*49f20*/  LDS.128 R32, [R2] ;  /* 0x0000000002207984 */ /* 0x000fe40000000c00 */
        /* <DEDUP_REMOVED lines=13> */
[----:B------:R1:W-:Y:S02]  /*4a000*/  STSM.16.M88.4 [R76], R144 ;  /* 0x000000904c007844 */ /* 0x0003e40000000200 */
[----:B------:R-:W-:Y:S08]  /*4a010*/  BAR.SYNC.DEFER_BLOCKING 0x0 ;  /* 0x0000000000007b1d */ /* 0x000ff00000010000 */
[----:B-1----:R-:W1:Y:S01]  /*4a020*/  LDC R76, c[0x0][0x22c] ;  /* 0x00008b00ff4c7b82 */ /* 0x002e620000000800 */
[----:B------:R-:W-:Y:S01]  /*4a030*/  @P1 STG.E.U16 desc[UR60][R68.64], R64 ;  /* 0x0000004044001986 */ /* 0x000fe2000c10153c */
[C---:B------:R-:W-:Y:S01]  /*4a040*/  ISETP.LT.AND P1, PT, R51.reuse, R84, !P0 ;  /* 0x000000543300720c */ /* 0x040fe20004721270 */
[----:B------:R-:W-:-:S02]  /*4a050*/  IMAD R51, R51, R50, RZ ;  /* 0x0000003233337224 */ /* 0x000fc400078e02ff */
[----:B------:R0:W-:Y:S01]  /*4a060*/  @P4 STG.E.U16 desc[UR60][R70.64], R65 ;  /* 0x0000004146004986 */ /* 0x0001e2000c10153c */
[C---:B------:R-:W-:Y:S01]  /*4a070*/  ISETP.LT.AND P4, PT, R81.reuse, R78, !P0 ;  /* 0x0000004e5100720c */ /* 0x040fe20004781270 */
[----:B------:R-:W-:Y:S01]  /*4a080*/  IMAD R81, R81, R50, RZ ;  /* 0x0000003251517224 */ /* 0x000fe200078e02ff */
[----:B------:R-:W5:Y:S01]  /*4a090*/  LDC R78, c[0x0][0x22c] ;  /* 0x00008b00ff4e7b82 */ /* 0x000f620000000800 */
[----:B------:R4:W-:Y:S01]  /*4a0a0*/  @P3 STG.E.U16 desc[UR60][R72.64], R66 ;  /* 0x0000004248003986 */ /* 0x0009e2000c10153c */
[C---:B---3--:R-:W-:Y:S01]  /*4a0b0*/  ISETP.LT.AND P3, PT, R79.reuse, R80, !P0 ;  /* 0x000000504f00720c */ /* 0x048fe20004761270 */
[----:B------:R-:W-:Y:S01]  /*4a0c0*/  IMAD R79, R79, R50, RZ ;  /* 0x000000324f4f7224 */ /* 0x000fe200078e02ff */
[----:B------:R-:W-:Y:S01]  /*4a0d0*/  PRMT R80, R65, 0x7632, R80 ;  /* 0x0000763241507816 */ /* 0x000fe20000000050 */
[----:B------:R3:W-:Y:S01]  /*4a0e0*/  @P2 STG.E.U16 desc[UR60][R74.64], R67 ;  /* 0x000000434a002986 */ /* 0x0007e2000c10153c */
[C---:B--2---:R-:W-:Y:S01]  /*4a0f0*/  ISETP.LT.AND P2, PT, R77.reuse, R82, !P0 ;  /* 0x000000524d00720c */ /* 0x044fe20004741270 */
[----:B------:R-:W-:Y:S01]  /*4a100*/  IMAD R77, R77, R50, RZ ;  /* 0x000000324d4d7224 */ /* 0x000fe200078e02ff */
[----:B------:R-:W-:-:S02]  /*4a110*/  PRMT R82, R66, 0x7632, R82 ;  /* 0x0000763242527816 */ /* 0x000fc40000000052 */
[----:B0-----:R-:W-:Y:S02]  /*4a120*/  PRMT R71, R64, 0x7632, R71 ;  /* 0x0000763240477816 */ /* 0x001fe40000000047 */
[-C--:B------:R-:W-:Y:S01]  /*4a130*/  LEA R64, P6, R81, R48.reuse, 0x1 ;  /* 0x0000003051407211 */ /* 0x080fe200078c08ff */
[----:B----4-:R-:W0:Y:S01]  /*4a140*/  LDC R72, c[0x0][0x22c] ;  /* 0x00008b00ff487b82 */ /* 0x010e220000000800 */
[-C--:B------:R-:W-:Y:S02]  /*4a150*/  LEA R66, P5, R79, R48.reuse, 0x1 ;  /* 0x000000304f427211 */ /* 0x080fe400078a08ff */
[-C--:B------:R-:W-:Y:S02]  /*4a160*/  LEA.HI.X.SX32 R65, R81, R49.reuse, 0x1, P6 ;  /* 0x0000003151417211 */ /* 0x080fe400030f0eff */
[----:B------:R-:W-:Y:S02]  /*4a170*/  LEA R68, P6, R77, R48, 0x1 ;  /* 0x000000304d447211 */ /* 0x000fe400078c08ff */
[----:B------:R-:W-:Y:S01]  /*4a180*/  PRMT R81, R67, 0x7632, R81 ;  /* 0x0000763243517816 */ /* 0x000fe20000000051 */
[----:B---3--:R-:W2:Y:S01]  /*4a190*/  LDC R74, c[0x0][0x22c] ;  /* 0x00008b00ff4a7b82 */ /* 0x008ea20000000800 */
[----:B------:R-:W-:Y:S01]  /*4a1a0*/  LEA.HI.X.SX32 R69, R77, R49, 0x1, P6 ;  /* 0x000000314d457211 */ /* 0x000fe200030f0eff */
[----:B------:R3:W-:Y:S01]  /*4a1b0*/  @P4 STG.E.U16 desc[UR60][R64.64], R71 ;  /* 0x0000004740004986 */ /* 0x0007e2000c10153c */
[----:B------:R-:W-:-:S02]  /*4a1c0*/  LOP3.LUT R77, R0, 0x10, R3, 0xfe, !PT ;  /* 0x00000010004d7812 */ /* 0x000fc400078efe03 */
[-C--:B------:R-:W-:Y:S02]  /*4a1d0*/  LEA.HI.X.SX32 R67, R79, R49.reuse, 0x1, P5 ;  /* 0x000000314f437211 */ /* 0x080fe400028f0eff */
[C---:B------:R-:W-:Y:S02]  /*4a1e0*/  LEA R70, P5, R51.reuse, R48, 0x1 ;  /* 0x0000003033467211 */ /* 0x040fe400078a08ff */
[C-C-:B------:R-:W-:Y:S01]  /*4a1f0*/  LOP3.LUT R75, R0.reuse, 0x12, R3.reuse, 0xfe, !PT ;  /* 0x00000012004b7812 */ /* 0x140fe200078efe03 */
[----:B------:R4:W-:Y:S01]  /*4a200*/  @P3 STG.E.U16 desc[UR60][R66.64], R80 ;  /* 0x0000005042003986 */ /* 0x0009e2000c10153c */
[C-C-:B------:R-:W-:Y:S02]  /*4a210*/  LOP3.LUT R73, R0.reuse, 0x14, R3.reuse, 0xfe, !PT ;  /* 0x0000001400497812 */ /* 0x140fe400078efe03 */
[----:B---3--:R-:W-:Y:S01]  /*4a220*/  LEA.HI.X.SX32 R71, R51, R49, 0x1, P5 ;  /* 0x0000003133477211 */ /* 0x008fe200028f0eff */
[----:B------:R3:W-:Y:S01]  /*4a230*/  @P2 STG.E.U16 desc[UR60][R68.64], R82 ;  /* 0x0000005244002986 */ /* 0x0007e2000c10153c */
[C---:B0-----:R-:W-:Y:S01]  /*4a240*/  ISETP.LT.AND P4, PT, R77.reuse, R72, !P0 ;  /* 0x000000484d00720c */ /* 0x041fe20004781270 */
[----:B------:R-:W-:Y:S01]  /*4a250*/  IMAD R77, R77, R50, RZ ;  /* 0x000000324d4d7224 */ /* 0x000fe200078e02ff */
[----:B------:R-:W0:Y:S01]  /*4a260*/  LDC R72, c[0x0][0x22c] ;  /* 0x00008b00ff487b82 */ /* 0x000e220000000800 */
[----:B------:R-:W-:Y:S01]  /*4a270*/  LOP3.LUT R51, R0, 0x16, R3, 0xfe, !PT ;  /* 0x0000001600337812 */ /* 0x000fe200078efe03 */
[----:B------:R3:W-:Y:S01]  /*4a280*/  @P1 STG.E.U16 desc[UR60][R70.64], R81 ;  /* 0x0000005146001986 */ /* 0x0007e2000c10153c */
[C---:B-1----:R-:W-:Y:S01]  /*4a290*/  ISETP.LT.AND P2, PT, R73.reuse, R76, !P0 ;  /* 0x0000004c4900720c */ /* 0x042fe20004741270 */
[----:B------:R-:W-:Y:S01]  /*4a2a0*/  IMAD R73, R73, R50, RZ ;  /* 0x0000003249497224 */ /* 0x000fe200078e02ff */
[----:B------:R-:W-:-:S02]  /*4a2b0*/  LEA R64, P6, R77, R48, 0x1 ;  /* 0x000000304d407211 */ /* 0x000fc400078c08ff */
[C---:B--2---:R-:W-:Y:S01]  /*4a2c0*/  ISETP.LT.AND P3, PT, R75.reuse, R74, !P0 ;  /* 0x0000004a4b00720c */ /* 0x044fe20004761270 */
[----:B------:R-:W-:Y:S01]  /*4a2d0*/  IMAD R75, R75, R50, RZ ;  /* 0x000000324b4b7224 */ /* 0x000fe200078e02ff */
[----:B------:R-:W1:Y:S01]  /*4a2e0*/  LDC R74, c[0x0][0x22c] ;  /* 0x00008b00ff4a7b82 */ /* 0x000e620000000800 */
[C---:B-----5:R-:W-:Y:S01]  /*4a2f0*/  ISETP.LT.AND P1, PT, R51.reuse, R78, !P0 ;  /* 0x0000004e3300720c */ /* 0x060fe20004721270 */
[----:B------:R-:W-:Y:S01]  /*4a300*/  IMAD R51, R51, R50, RZ ;  /* 0x0000003233337224 */ /* 0x000fe200078e02ff */
[-C--:B------:R-:W-:Y:S02]  /*4a310*/  LEA.HI.X.SX32 R65, R77, R49.reuse, 0x1, P6 ;  /* 0x000000314d417211 */ /* 0x080fe400030f0eff */
[-C--:B----4-:R-:W-:Y:S02]  /*4a320*/  LEA R66, P5, R75, R48.reuse, 0x1 ;  /* 0x000000304b427211 */ /* 0x090fe400078a08ff */
[-C--:B---3--:R-:W-:Y:S01]  /*4a330*/  LEA R68, P6, R73, R48.reuse, 0x1 ;  /* 0x0000003049447211 */ /* 0x088fe200078c08ff */
[----:B------:R-:W2:Y:S01]  /*4a340*/  LDC R76, c[0x0][0x22c] ;  /* 0x00008b00ff4c7b82 */ /* 0x000ea20000000800 */
[----:B------:R-:W-:Y:S01]  /*4a350*/  LEA.HI.X.SX32 R67, R75, R49, 0x1, P5 ;  /* 0x000000314b437211 */ /* 0x000fe200028f0eff */
[----:B------:R-:W-:Y:S01]  /*4a360*/  @P4 STG.E.U16 desc[UR60][R64.64], R60 ;  /* 0x0000003c40004986 */ /* 0x000fe2000c10153c */
[----:B------:R-:W-:-:S02]  /*4a370*/  LEA R70, P5, R51, R48, 0x1 ;  /* 0x0000003033467211 */ /* 0x000fc400078a08ff */
[-C--:B------:R-:W-:Y:S01]  /*4a380*/  LEA.HI.X.SX32 R69, R73, R49.reuse, 0x1, P6 ;  /* 0x0000003149457211 */ /* 0x080fe200030f0eff */
[----:B------:R3:W-:Y:S01]  /*4a390*/  @P3 STG.E.U16 desc[UR60][R66.64], R61 ;  /* 0x0000003d42003986 */ /* 0x0007e2000c10153c */
[----:B------:R-:W-:Y:S01]  /*4a3a0*/  LEA.HI.X.SX32 R71, R51, R49, 0x1, P5 ;  /* 0x0000003133477211 */ /* 0x000fe200028f0eff */
[----:B------:R-:W4:Y:S01]  /*4a3b0*/  LDC R78, c[0x0][0x22c] ;  /* 0x00008b00ff4e7b82 */ /* 0x000f220000000800 */
[C-C-:B------:R-:W-:Y:S01]  /*4a3c0*/  LOP3.LUT R77, R0.reuse, 0x18, R3.reuse, 0xfe, !PT ;  /* 0x00000018004d7812 */ /* 0x140fe200078efe03 */
[----:B------:R5:W-:Y:S01]  /*4a3d0*/  @P2 STG.E.U16 desc[UR60][R68.64], R62 ;  /* 0x0000003e44002986 */ /* 0x000be2000c10153c */
[C-C-:B------:R-:W-:Y:S02]  /*4a3e0*/  LOP3.LUT R75, R0.reuse, 0x1a, R3.reuse, 0xfe, !PT ;  /* 0x0000001a004b7812 */ /* 0x140fe400078efe03 */
[C---:B0-----:R-:W-:Y:S01]  /*4a3f0*/  ISETP.LT.AND P4, PT, R77.reuse, R72, !P0 ;  /* 0x000000484d00720c */ /* 0x041fe20004781270 */
[----:B------:R0:W-:Y:S01]  /*4a400*/  @P1 STG.E.U16 desc[UR60][R70.64], R63 ;  /* 0x0000003f46001986 */ /* 0x0001e2000c10153c */
[----:B------:R-:W-:Y:S01]  /*4a410*/  LOP3.LUT R73, R0, 0x1c, R3, 0xfe, !PT ;  /* 0x0000001c00497812 */ /* 0x000fe200078efe03 */
[----:B------:R-:W-:Y:S01]  /*4a420*/  IMAD R77, R77, R50, RZ ;  /* 0x000000324d4d7224 */ /* 0x000fe200078e02ff */
[----:B------:R-:W4:Y:S01]  /*4a430*/  LDC R72, c[0x0][0x22c] ;  /* 0x00008b00ff487b82 */ /* 0x000f220000000800 */
[C---:B-1----:R-:W-:Y:S01]  /*4a440*/  ISETP.LT.AND P3, PT, R75.reuse, R74, !P0 ;  /* 0x0000004a4b00720c */ /* 0x042fe20004761270 */
[----:B------:R-:W-:Y:S01]  /*4a450*/  IMAD R75, R75, R50, RZ ;  /* 0x000000324b4b7224 */ /* 0x000fe200078e02ff */
[----:B---3--:R-:W-:-:S02]  /*4a460*/  PRMT R67, R60, 0x7632, R67 ;  /* 0x000076323c437816 */ /* 0x008fc40000000043 */
[----:B------:R-:W-:Y:S02]  /*4a470*/  LEA R60, P6, R77, R48, 0x1 ;  /* 0x000000304d3c7211 */ /* 0x000fe400078c08ff */
[C---:B--2---:R-:W-:Y:S01]  /*4a480*/  ISETP.LT.AND P2, PT, R73.reuse, R76, !P0 ;  /* 0x0000004c4900720c */ /* 0x044fe20004741270 */
[----:B-----5:R-:W1:Y:S01]  /*4a490*/  LDC R68, c[0x0][0x22c] ;  /* 0x00008b00ff447b82 */ /* 0x020e620000000800 */
[----:B------:R-:W-:Y:S01]  /*4a4a0*/  IMAD R73, R73, R50, RZ ;  /* 0x0000003249497224 */ /* 0x000fe200078e02ff */
[----:B------:R-:W-:Y:S02]  /*4a4b0*/  LOP3.LUT R51, R0, 0x1e, R3, 0xfe, !PT ;  /* 0x0000001e00337812 */ /* 0x000fe400078efe03 */
[----:B------:R-:W-:Y:S02]  /*4a4c0*/  PRMT R76, R61, 0x7632, R76 ;  /* 0x000076323d4c7816 */ /* 0x000fe4000000004c */
[----:B------:R-:W-:Y:S02]  /*4a4d0*/  LEA.HI.X.SX32 R61, R77, R49, 0x1, P6 ;  /* 0x000000314d3d7211 */ /* 0x000fe400030f0eff */
[----:B0-----:R-:W0:Y:S01]  /*4a4e0*/  LDC R70, c[0x0][0x22c] ;  /* 0x00008b00ff467b82 */ /* 0x001e220000000800 */
[C---:B----4-:R-:W-:Y:S01]  /*4a4f0*/  ISETP.LT.AND P1, PT, R51.reuse, R78, !P0 ;  /* 0x0000004e3300720c */ /* 0x050fe20004721270 */
[----:B------:R-:W-:Y:S01]  /*4a500*/  IMAD R51, R51, R50, RZ ;  /* 0x0000003233337224 */ /* 0x000fe200078e02ff */
[----:B------:R-:W-:Y:S01]  /*4a510*/  LEA R64, P6, R73, R48, 0x1 ;  /* 0x0000003049407211 */ /* 0x000fe200078c08ff */
[----:B------:R2:W-:Y:S01]  /*4a520*/  @P4 STG.E.U16 desc[UR60][R60.64], R67 ;  /* 0x000000433c004986 */ /* 0x0005e2000c10153c */
[----:B------:R-:W-:-:S02]  /*4a530*/  PRMT R78, R62, 0x7632, R78 ;  /* 0x000076323e4e7816 */ /* 0x000fc4000000004e */
[-C--:B------:R-:W-:Y:S01]  /*4a540*/  LEA R62, P5, R75, R48.reuse, 0x1 ;  /* 0x000000304b3e7211 */ /* 0x080fe200078a08ff */
[----:B------:R-:W3:Y:S01]  /*4a550*/  LDC R74, c[0x0][0x22c] ;  /* 0x00008b00ff4a7b82 */ /* 0x000ee20000000800 */
[-C--:B------:R-:W-:Y:S02]  /*4a560*/  LEA.HI.X.SX32 R65, R73, R49.reuse, 0x1, P6 ;  /* 0x0000003149417211 */ /* 0x080fe400030f0eff */
[----:B------:R-:W-:Y:S02]  /*4a570*/  PRMT R77, R63, 0x7632, R77 ;  /* 0x000076323f4d7816 */ /* 0x000fe4000000004d */
[----:B------:R-:W-:Y:S02]  /*4a580*/  LOP3.LUT R73, R0, 0x20, R3, 0xfe, !PT ;  /* 0x0000002000497812 */ /* 0x000fe400078efe03 */
[----:B------:R-:W-:Y:S02]  /*4a590*/  LEA.HI.X.SX32 R63, R75, R49, 0x1, P5 ;  /* 0x000000314b3f7211 */ /* 0x000fe400028f0eff */
[----:B------:R-:W-:-:S02]  /*4a5a0*/  LEA R66, P5, R51, R48, 0x1 ;  /* 0x0000003033427211 */ /* 0x000fc400078a08ff */
[C-C-:B------:R-:W-:Y:S01]  /*4a5b0*/  LOP3.LUT R71, R0.reuse, 0x22, R3.reuse, 0xfe, !PT ;  /* 0x0000002200477812 */ /* 0x140fe200078efe03 */
[----:B------:R4:W-:Y:S01]  /*4a5c0*/  @P3 STG.E.U16 desc[UR60][R62.64], R76 ;  /* 0x0000004c3e003986 */ /* 0x0009e2000c10153c */
[C---:B-1----:R-:W-:Y:S01]  /*4a5d0*/  ISETP.LT.AND P4, PT, R73.reuse, R68, !P0 ;  /* 0x000000444900720c */ /* 0x042fe20004781270 */
[----:B------:R-:W-:Y:S01]  /*4a5e0*/  IMAD R73, R73, R50, RZ ;  /* 0x0000003249497224 */ /* 0x000fe200078e02ff */
[C-C-:B------:R-:W-:Y:S01]  /*4a5f0*/  LOP3.LUT R69, R0.reuse, 0x24, R3.reuse, 0xfe, !PT ;  /* 0x0000002400457812 */ /* 0x140fe200078efe03 */
[----:B------:R-:W1:Y:S01]  /*4a600*/  LDC R68, c[0x0][0x22c] ;  /* 0x00008b00ff447b82 */ /* 0x000e620000000800 */
[----:B--2---:R-:W-:Y:S01]  /*4a610*/  LEA.HI.X.SX32 R67, R51, R49, 0x1, P5 ;  /* 0x0000003133437211 */ /* 0x004fe200028f0eff */
[----:B------:R2:W-:Y:S01]  /*4a620*/  @P2 STG.E.U16 desc[UR60][R64.64], R78 ;  /* 0x0000004e40002986 */ /* 0x0005e2000c10153c */
[C---:B0-----:R-:W-:Y:S01]  /*4a630*/  ISETP.LT.AND P3, PT, R71.reuse, R70, !P0 ;  /* 0x000000464700720c */ /* 0x041fe20004761270 */
[----:B------:R-:W-:Y:S01]  /*4a640*/  IMAD R71, R71, R50, RZ ;  /* 0x0000003247477224 */ /* 0x000fe200078e02ff */
[----:B------:R-:W-:Y:S01]  /*4a650*/  LOP3.LUT R51, R0, 0x26, R3, 0xfe, !PT ;  /* 0x0000002600337812 */ /* 0x000fe200078efe03 */
[----:B------:R0:W-:Y:S01]  /*4a660*/  @P1 STG.E.U16 desc[UR60][R66.64], R77 ;  /* 0x0000004d42001986 */ /* 0x0001e2000c10153c */
[C---:B------:R-:W-:Y:S01]  /*4a670*/  ISETP.LT.AND P2, PT, R69.reuse, R72, !P0 ;  /* 0x000000484500720c */ /* 0x040fe20004741270 */
[----:B------:R-:W5:Y:S01]  /*4a680*/  LDC R70, c[0x0][0x22c] ;  /* 0x00008b00ff467b82 */ /* 0x000f620000000800 */
[----:B------:R-:W-:Y:S01]  /*4a690*/  IMAD R69, R69, R50, RZ ;  /* 0x0000003245457224 */ /* 0x000fe200078e02ff */
[----:B------:R-:W-:-:S02]  /*4a6a0*/  LEA R60, P6, R73, R48, 0x1 ;  /* 0x00000030493c7211 */ /* 0x000fc400078c08ff */
[C---:B---3--:R-:W-:Y:S01]  /*4a6b0*/  ISETP.LT.AND P1, PT, R51.reuse, R74, !P0 ;  /* 0x0000004a3300720c */ /* 0x048fe20004721270 */
[----:B------:R-:W-:Y:S01]  /*4a6c0*/  IMAD R51, R51, R50, RZ ;  /* 0x0000003233337224 */ /* 0x000fe200078e02ff */
[-C--:B----4-:R-:W-:Y:S02]  /*4a6d0*/  LEA R62, P5, R71, R48.reuse, 0x1 ;  /* 0x00000030473e7211 */ /* 0x090fe400078a08ff */
[----:B------:R-:W3:Y:S01]  /*4a6e0*/  LDC R72, c[0x0][0x22c] ;  /* 0x00008b00ff487b82 */ /* 0x000ee20000000800 */
[-C--:B------:R-:W-:Y:S02]  /*4a6f0*/  LEA.HI.X.SX32 R61, R73, R49.reuse, 0x1, P6 ;  /* 0x00000031493d7211 */ /* 0x080fe400030f0eff */
[-C--:B--2---:R-:W-:Y:S02]  /*4a700*/  LEA R64, P6, R69, R48.reuse, 0x1 ;  /* 0x0000003045407211 */ /* 0x084fe400078c08ff */
[-C--:B------:R-:W-:Y:S01]  /*4a710*/  LEA.HI.X.SX32 R63, R71, R49.reuse, 0x1, P5 ;  /* 0x00000031473f7211 */ /* 0x080fe200028f0eff */
[----:B------:R-:W-:Y:S01]  /*4a720*/  @P4 STG.E.U16 desc[UR60][R60.64], R56 ;  /* 0x000000383c004986 */ /* 0x000fe2000c10153c */
[----:B0-----:R-:W-:Y:S01]  /*4a730*/  LEA R66, P5, R51, R48, 0x1 ;  /* 0x0000003033427211 */ /* 0x001fe200078a08ff */
[----:B------:R-:W0:Y:S01]  /*4a740*/  LDC R74, c[0x0][0x22c] ;  /* 0x00008b00ff4a7b82 */ /* 0x000e220000000800 */
[-C--:B------:R-:W-:Y:S01]  /*4a750*/  LEA.HI.X.SX32 R65, R69, R49.reuse, 0x1, P6 ;  /* 0x0000003145417211 */ /* 0x080fe200030f0eff */
[----:B------:R2:W-:Y:S01]  /*4a760*/  @P3 STG.E.U16 desc[UR60][R62.64], R57 ;  /* 0x000000393e003986 */ /* 0x0005e2000c10153c */
[----:B------:R-:W-:-:S02]  /*4a770*/  LEA.HI.X.SX32 R67, R51, R49, 0x1, P5 ;  /* 0x0000003133437211 */ /* 0x000fc400028f0eff */
[C-C-:B------:R-:W-:Y:S01]  /*4a780*/  LOP3.LUT R73, R0.reuse, 0x28, R3.reuse, 0xfe, !PT ;  /* 0x0000002800497812 */ /* 0x140fe200078efe03 */
[----:B------:R4:W-:Y:S01]  /*4a790*/  @P2 STG.E.U16 desc[UR60][R64.64], R58 ;  /* 0x0000003a40002986 */ /* 0x0009e2000c10153c */
[C-C-:B------:R-:W-:Y:S02]  /*4a7a0*/  LOP3.LUT R71, R0.reuse, 0x2a, R3.reuse, 0xfe, !PT ;  /* 0x0000002a00477812 */ /* 0x140fe400078efe03 */
[C---:B-1----:R-:W-:Y:S01]  /*4a7b0*/  ISETP.LT.AND P4, PT, R73.reuse, R68, !P0 ;  /* 0x000000444900720c */ /* 0x042fe20004781270 */
[----:B------:R1:W-:Y:S01]  /*4a7c0*/  @P1 STG.E.U16 desc[UR60][R66.64], R59 ;  /* 0x0000003b42001986 */ /* 0x0003e2000c10153c */
[----:B------:R-:W-:Y:S01]  /*4a7d0*/  LOP3.LUT R69, R0, 0x2c, R3, 0xfe, !PT ;  /* 0x0000002c00457812 */ /* 0x000fe200078efe03 */
[----:B------:R-:W-:Y:S01]  /*4a7e0*/  IMAD R73, R73, R50, RZ ;  /* 0x0000003249497224 */ /* 0x000fe200078e02ff */
[----:B------:R-:W1:Y:S01]  /*4a7f0*/  LDC R68, c[0x0][0x22c] ;  /* 0x00008b00ff447b82 */ /* 0x000e620000000800 */
[C---:B-----5:R-:W-:Y:S01]  /*4a800*/  ISETP.LT.AND P3, PT, R71.reuse, R70, !P0 ;  /* 0x000000464700720c */ /* 0x060fe20004761270 */
[----:B------:R-:W-:Y:S01]  /*4a810*/  IMAD R71, R71, R50, RZ ;  /* 0x0000003247477224 */ /* 0x000fe200078e02ff */
[C---:B---3--:R-:W-:Y:S01]  /*4a820*/  ISETP.LT.AND P2, PT, R69.reuse, R72, !P0 ;  /* 0x000000484500720c */ /* 0x048fe20004741270 */
[----:B------:R-:W-:Y:S01]  /*4a830*/  IMAD R69, R69, R50, RZ ;  /* 0x0000003245457224 */ /* 0x000fe200078e02ff */
[----:B--2---:R-:W-:-:S02]  /*4a840*/  PRMT R63, R56, 0x7632, R63 ;  /* 0x00007632383f7816 */ /* 0x004fc4000000003f */
[----:B------:R-:W-:Y:S01]  /*4a850*/  LEA R56, P6, R73, R48, 0x1 ;  /* 0x0000003049387211 */ /* 0x000fe200078c08ff */
[----:B----4-:R-:W2:Y:S01]  /*4a860*/  LDC R64, c[0x0][0x22c] ;  /* 0x00008b00ff407b82 */ /* 0x010ea20000000800 */
[----:B------:R-:W-:Y:S02]  /*4a870*/  LOP3.LUT R51, R0, 0x2e, R3, 0xfe, !PT ;  /* 0x0000002e00337812 */ /* 0x000fe400078efe03 */
[----:B------:R-:W-:Y:S02]  /*4a880*/  PRMT R72, R57, 0x7632, R72 ;  /* 0x0000763239487816 */ /* 0x000fe40000000048 */
[----:B------:R-:W-:Y:S02]  /*4a890*/  LEA.HI.X.SX32 R57, R73, R49, 0x1, P6 ;  /* 0x0000003149397211 */ /* 0x000fe400030f0eff */
[----:B0-----:R-:W-:Y:S01]  /*4a8a0*/  ISETP.LT.AND P1, PT, R51, R74, !P0 ;  /* 0x0000004a3300720c */ /* 0x001fe20004721270 */
[----:B-1----:R-:W0:Y:S01]  /*4a8b0*/  LDC R66, c[0x0][0x22c] ;  /* 0x00008b00ff427b82 */ /* 0x002e220000000800 */
[----:B------:R-:W-:Y:S01]  /*4a8c0*/  LEA R60, P6, R69, R48, 0x1 ;  /* 0x00000030453c7211 */ /* 0x000fe200078c08ff */
[----:B------:R-:W-:Y:S01]  /*4a8d0*/  IMAD R51, R51, R50, RZ ;  /* 0x0000003233337224 */ /* 0x000fe200078e02ff */
[----:B------:R-:W-:Y:S01]  /*4a8e0*/  PRMT R74, R58, 0x7632, R74 ;  /* 0x000076323a4a7816 */ /* 0x000fe2000000004a */
[----:B------:R1:W-:Y:S01]  /*4a8f0*/  @P4 STG.E.U16 desc[UR60][R56.64], R63 ;  /* 0x0000003f38004986 */ /* 0x0003e2000c10153c */
[----:B------:R-:W-:-:S02]  /*4a900*/  LEA R58, P5, R71, R48, 0x1 ;  /* 0x00000030473a7211 */ /* 0x000fc400078a08ff */
[-C--:B------:R-:W-:Y:S01]  /*4a910*/  LEA.HI.X.SX32 R61, R69, R49.reuse, 0x1, P6 ;  /* 0x00000031453d7211 */ /* 0x080fe200030f0eff */
[----:B------:R-:W3:Y:S01]  /*4a920*/  LDC R70, c[0x0][0x22c] ;  /* 0x00008b00ff467b82 */ /* 0x000ee20000000800 */
[----:B------:R-:W-:Y:S02]  /*4a930*/  PRMT R73, R59, 0x7632, R73 ;  /* 0x000076323b497816 */ /* 0x000fe40000000049 */
[C-C-:B------:R-:W-:Y:S02]  /*4a940*/  LOP3.LUT R69, R0.reuse, 0x30, R3.reuse, 0xfe, !PT ;  /* 0x0000003000457812 */ /* 0x140fe400078efe03 */
[-C--:B------:R-:W-:Y:S02]  /*4a950*/  LEA.HI.X.SX32 R59, R71, R49.reuse, 0x1, P5 ;  /* 0x00000031473b7211 */ /* 0x080fe400028f0eff */
[----:B------:R-:W-:Y:S02]  /*4a960*/  LEA R62, P5, R51, R48, 0x1 ;  /* 0x00000030333e7211 */ /* 0x000fe400078a08ff */
[C-C-:B------:R-:W-:Y:S01]  /*4a970*/  LOP3.LUT R67, R0.reuse, 0x32, R3.reuse, 0xfe, !PT ;  /* 0x0000003200437812 */ /* 0x140fe200078efe03 */
[----:B------:R4:W-:Y:S01]  /*4a980*/  @P3 STG.E.U16 desc[UR60][R58.64], R72 ;  /* 0x000000483a003986 */ /* 0x0009e2000c10153c */
[C---:B--2---:R-:W-:Y:S01]  /*4a990*/  ISETP.LT.AND P4, PT, R69.reuse, R64, !P0 ;  /* 0x000000404500720c */ /* 0x044fe20004781270 */
[----:B------:R-:W-:Y:S01]  /*4a9a0*/  IMAD R69, R69, R50, RZ ;  /* 0x0000003245457224 */ /* 0x000fe200078e02ff */
[C-C-:B------:R-:W-:Y:S01]  /*4a9b0*/  LOP3.LUT R65, R0.reuse, 0x34, R3.reuse, 0xfe, !PT ;  /* 0x0000003400417812 */ /* 0x140fe200078efe03 */
[----:B------:R-:W2:Y:S01]  /*4a9c0*/  LDC R64, c[0x0][0x22c] ;  /* 0x00008b00ff407b82 */ /* 0x000ea20000000800 */
[----:B-1----:R-:W-:Y:S01]  /*4a9d0*/  LEA.HI.X.SX32 R63, R51, R49, 0x1, P5 ;  /* 0x00000031333f7211 */ /* 0x002fe200028f0eff */
        /* <DEDUP_REMOVED lines=14> */
[-C--:B-1----:R-:W-:Y:S02]  /*4aac0*/  LEA R60, P6, R65, R48.reuse, 0x1 ;  /* 0x00000030413c7211 */ /* 0x082fe400078c08ff */
        /* <DEDUP_REMOVED lines=10> */
[C---:B--2---:R-:W-:Y:S01]  /*4ab70*/  ISETP.LT.AND P4, PT, R69.reuse, R64, !P0 ;  /* 0x000000404500720c */ /* 0x044fe20004781270 */
[----:B------:R2:W-:Y:S01]  /*4ab80*/  @P1 STG.E.U16 desc[UR60][R62.64], R55 ;  /* 0x000000373e001986 */ /* 0x0005e2000c10153c */
[----:B------:R-:W-:Y:S01]  /*4ab90*/  LOP3.LUT R65, R0, 0x3c, R3, 0xfe, !PT ;  /* 0x0000003c00417812 */ /* 0x000fe200078efe03 */
[----:B------:R-:W-:Y:S01]  /*4aba0*/  IMAD R69, R69, R50, RZ ;  /* 0x0000003245457224 */ /* 0x000fe200078e02ff */
[----:B------:R-:W2:Y:S01]  /*4abb0*/  LDC R64, c[0x0][0x22c] ;  /* 0x00008b00ff407b82 */ /* 0x000ea20000000800 */
[C---:B-----5:R-:W-:Y:S01]  /*4abc0*/  ISETP.LT.AND P3, PT, R67.reuse, R66, !P0 ;  /* 0x000000424300720c */ /* 0x060fe20004761270 */
[----:B------:R-:W-:Y:S01]  /*4abd0*/  IMAD R67, R67, R50, RZ ;  /* 0x0000003243437224 */ /* 0x000fe200078e02ff */
[C---:B---3--:R-:W-:Y:S01]  /*4abe0*/  ISETP.LT.AND P2, PT, R65.reuse, R68, !P0 ;  /* 0x000000444100720c */ /* 0x048fe20004741270 */
[----:B------:R-:W-:Y:S01]  /*4abf0*/  IMAD R65, R65, R50, RZ ;  /* 0x0000003241417224 */ /* 0x000fe200078e02ff */
[----:B-1----:R-:W-:-:S02]  /*4ac00*/  PRMT R59, R52, 0x7632, R59 ;  /* 0x00007632343b7816 */ /* 0x002fc4000000003b */
[----:B------:R-:W-:Y:S01]  /*4ac10*/  LEA R52, P6, R69, R48, 0x1 ;  /* 0x0000003045347211 */ /* 0x000fe200078c08ff */
[----:B----4-:R-:W1:Y:S01]  /*4ac20*/  LDC R60, c[0x0][0x22c] ;  /* 0x00008b00ff3c7b82 */ /* 0x010e620000000800 */
[----:B------:R-:W-:Y:S02]  /*4ac30*/  LOP3.LUT R51, R0, 0x3e, R3, 0xfe, !PT ;  /* 0x0000003e00337812 */ /* 0x000fe400078efe03 */
[----:B------:R-:W-:Y:S02]  /*4ac40*/  PRMT R68, R53, 0x7632, R68 ;  /* 0x0000763235447816 */ /* 0x000fe40000000044 */
[----:B------:R-:W-:Y:S02]  /*4ac50*/  LEA.HI.X.SX32 R53, R69, R49, 0x1, P6 ;  /* 0x0000003145357211 */ /* 0x000fe400030f0eff */
[----:B0-----:R-:W-:Y:S01]  /*4ac60*/  ISETP.LT.AND P1, PT, R51, R70, !P0 ;  /* 0x000000463300720c */ /* 0x001fe20004721270 */
[----:B--2---:R-:W0:Y:S01]  /*4ac70*/  LDC R62, c[0x0][0x22c] ;  /* 0x00008b00ff3e7b82 */ /* 0x004e220000000800 */
        /* <DEDUP_REMOVED lines=84> */
[----:B------:R-:W-:Y:S01]  /*4b1c0*/  IMAD R57, R57, R50, RZ ;  /* 0x0000003239397224 */ /* 0x000fe200078e02ff */
[----:B------:R-:W5:Y:S01]  /*4b1d0*/  LDC R60, c[0x0][0x22c] ;  /* 0x00008b00ff3c7b82 */ /* 0x000f620000000800 */
[----:B------:R-:W-:-:S02]  /*4b1e0*/  LEA R12, P6, R61, R48, 0x1 ;  /* 0x000000303d0c7211 */ /* 0x000fc400078c08ff */
[C---:B---3--:R-:W-:Y:S01]  /*4b1f0*/  ISETP.LT.AND P1, PT, R51.reuse, R62, !P0 ;  /* 0x0000003e3300720c */ /* 0x048fe20004721270 */
[----:B------:R-:W-:Y:S01]  /*4b200*/  IMAD R51, R51, R50, RZ ;  /* 0x0000003233337224 */ /* 0x000fe200078e02ff */
[-C--:B----4-:R-:W-:Y:S02]  /*4b210*/  LEA R14, P5, R59, R48.reuse, 0x1 ;  /* 0x000000303b0e7211 */ /* 0x090fe400078a08ff */
[-C--:B------:R-:W-:Y:S01]  /*4b220*/  LEA.HI.X.SX32 R13, R61, R49.reuse, 0x1, P6 ;  /* 0x000000313d0d7211 */ /* 0x080fe200030f0eff */
[----:B------:R-:W3:Y:S01]  /*4b230*/  LDC R58, c[0x0][0x22c] ;  /* 0x00008b00ff3a7b82 */ /* 0x000ee20000000800 */
[-C--:B-1----:R-:W-:Y:S02]  /*4b240*/  LEA R52, P6, R57, R48.reuse, 0x1 ;  /* 0x0000003039347211 */ /* 0x082fe400078c08ff */
[----:B------:R-:W-:Y:S01]  /*4b250*/  LEA.HI.X.SX32 R15, R59, R49, 0x1, P5 ;  /* 0x000000313b0f7211 */ /* 0x000fe200028f0eff */
[----:B------:R-:W-:Y:S01]  /*4b260*/  @P4 STG.E.U16 desc[UR60][R12.64], R8 ;  /* 0x000000080c004986 */ /* 0x000fe2000c10153c */
[----:B0-----:R-:W-:-:S02]  /*4b270*/  LEA R54, P5, R51, R48, 0x1 ;  /* 0x0000003033367211 */ /* 0x001fc400078a08ff */
[-C--:B------:R-:W-:Y:S01]  /*4b280*/  LEA.HI.X.SX32 R53, R57, R49.reuse, 0x1, P6 ;  /* 0x0000003139357211 */ /* 0x080fe200030f0eff */
[----:B------:R-:W0:Y:S01]  /*4b290*/  LDC R62, c[0x0][0x22c] ;  /* 0x00008b00ff3e7b82 */ /* 0x000e220000000800 */
[----:B------:R-:W-:Y:S01]  /*4b2a0*/  LEA.HI.X.SX32 R55, R51, R49, 0x1, P5 ;  /* 0x0000003133377211 */ /* 0x000fe200028f0eff */
[----:B------:R1:W-:Y:S01]  /*4b2b0*/  @P3 STG.E.U16 desc[UR60][R14.64], R9 ;  /* 0x000000090e003986 */ /* 0x0003e2000c10153c */
[C-C-:B------:R-:W-:Y:S02]  /*4b2c0*/  LOP3.LUT R61, R0.reuse, 0x58, R3.reuse, 0xfe, !PT ;  /* 0x00000058003d7812 */ /* 0x140fe400078efe03 */
[C-C-:B------:R-:W-:Y:S01]  /*4b2d0*/  LOP3.LUT R57, R0.reuse, 0x5c, R3.reuse, 0xfe, !PT ;  /* 0x0000005c00397812 */ /* 0x140fe200078efe03 */
[----:B------:R4:W-:Y:S01]  /*4b2e0*/  @P2 STG.E.U16 desc[UR60][R52.64], R10 ;  /* 0x0000000a34002986 */ /* 0x0009e2000c10153c */
[C---:B--2---:R-:W-:Y:S01]  /*4b2f0*/  ISETP.LT.AND P4, PT, R61.reuse, R56, !P0 ;  /* 0x000000383d00720c */ /* 0x044fe20004781270 */
[----:B------:R-:W-:Y:S01]  /*4b300*/  IMAD R61, R61, R50, RZ ;  /* 0x000000323d3d7224 */ /* 0x000fe200078e02ff */
[----:B------:R-:W2:Y:S01]  /*4b310*/  LDC R56, c[0x0][0x22c] ;  /* 0x00008b00ff387b82 */ /* 0x000ea20000000800 */
[----:B------:R4:W-:Y:S01]  /*4b320*/  @P1 STG.E.U16 desc[UR60][R54.64], R11 ;  /* 0x0000000b36001986 */ /* 0x0009e2000c10153c */
[----:B------:R-:W-:-:S02]  /*4b330*/  LOP3.LUT R59, R0, 0x5a, R3, 0xfe, !PT ;  /* 0x0000005a003b7812 */ /* 0x000fc400078efe03 */
[C---:B-----5:R-:W-:Y:S01]  /*4b340*/  ISETP.LT.AND P2, PT, R57.reuse, R60, !P0 ;  /* 0x0000003c3900720c */ /* 0x060fe20004741270 */
[----:B------:R-:W-:Y:S01]  /*4b350*/  IMAD R57, R57, R50, RZ ;  /* 0x0000003239397224 */ /* 0x000fe200078e02ff */
[----:B-1----:R-:W-:Y:S02]  /*4b360*/  PRMT R15, R8, 0x7632, R15 ;  /* 0x00007632080f7816 */ /* 0x002fe4000000000f */
[----:B---3--:R-:W-:Y:S01]  /*4b370*/  ISETP.LT.AND P3, PT, R59, R58, !P0 ;  /* 0x0000003a3b00720c */ /* 0x008fe20004761270 */
[----:B----4-:R-:W1:Y:S01]  /*4b380*/  LDC R52, c[0x0][0x22c] ;  /* 0x00008b00ff347b82 */ /* 0x010e620000000800 */
[----:B------:R-:W-:Y:S01]  /*4b390*/  LEA R8, P6, R61, R48, 0x1 ;  /* 0x000000303d087211 */ /* 0x000fe200078c08ff */
[----:B------:R-:W-:Y:S01]  /*4b3a0*/  IMAD R59, R59, R50, RZ ;  /* 0x000000323b3b7224 */ /* 0x000fe200078e02ff */
[----:B------:R-:W-:Y:S02]  /*4b3b0*/  LOP3.LUT R51, R0, 0x5e, R3, 0xfe, !PT ;  /* 0x0000005e00337812 */ /* 0x000fe400078efe03 */
[----:B------:R-:W-:-:S02]  /*4b3c0*/  PRMT R60, R9, 0x7632, R60 ;  /* 0x00007632093c7816 */ /* 0x000fc4000000003c */
[-C--:B------:R-:W-:Y:S01]  /*4b3d0*/  LEA.HI.X.SX32 R9, R61, R49.reuse, 0x1, P6 ;  /* 0x000000313d097211 */ /* 0x080fe200030f0eff */
[----:B------:R-:W3:Y:S01]  /*4b3e0*/  LDC R54, c[0x0][0x22c] ;  /* 0x00008b00ff367b82 */ /* 0x000ee20000000800 */
[C---:B0-----:R-:W-:Y:S01]  /*4b3f0*/  ISETP.LT.AND P1, PT, R51.reuse, R62, !P0 ;  /* 0x0000003e3300720c */ /* 0x041fe20004721270 */
[----:B------:R-:W-:Y:S01]  /*4b400*/  IMAD R51, R51, R50, RZ ;  /* 0x0000003233337224 */ /* 0x000fe200078e02ff */
[-C--:B------:R-:W-:Y:S01]  /*4b410*/  LEA R12, P6, R57, R48.reuse, 0x1 ;  /* 0x00000030390c7211 */ /* 0x080fe200078c08ff */
[----:B------:R0:W-:Y:S01]  /*4b420*/  @P4 STG.E.U16 desc[UR60][R8.64], R15 ;  /* 0x0000000f08004986 */ /* 0x0001e2000c10153c */
[----:B------:R-:W-:Y:S02]  /*4b430*/  PRMT R62, R10, 0x7632, R62 ;  /* 0x000076320a3e7816 */ /* 0x000fe4000000003e */
[----:B------:R-:W-:Y:S01]  /*4b440*/  LEA R10, P5, R59, R48, 0x1 ;  /* 0x000000303b0a7211 */ /* 0x000fe200078a08ff */
[----:B------:R-:W4:Y:S01]  /*4b450*/  LDC R58, c[0x0][0x22c] ;  /* 0x00008b00ff3a7b82 */ /* 0x000f220000000800 */
[----:B------:R-:W-:-:S02]  /*4b460*/  LEA.HI.X.SX32 R13, R57, R49, 0x1, P6 ;  /* 0x00000031390d7211 */ /* 0x000fc400030f0eff */
[----:B------:R-:W-:Y:S02]  /*4b470*/  PRMT R61, R11, 0x7632, R61 ;  /* 0x000076320b3d7816 */ /* 0x000fe4000000003d */
[C-C-:B------:R-:W-:Y:S02]  /*4b480*/  LOP3.LUT R57, R0.reuse, 0x60, R3.reuse, 0xfe, !PT ;  /* 0x0000006000397812 */ /* 0x140fe400078efe03 */
[-C--:B------:R-:W-:Y:S02]  /*4b490*/  LEA.HI.X.SX32 R11, R59, R49.reuse, 0x1, P5 ;  /* 0x000000313b0b7211 */ /* 0x080fe400028f0eff */
[C-C-:B------:R-:W-:Y:S02]  /*4b4a0*/  LOP3.LUT R55, R0.reuse, 0x62, R3.reuse, 0xfe, !PT ;  /* 0x0000006200377812 */ /* 0x140fe400078efe03 */
[C---:B-1----:R-:W-:Y:S01]  /*4b4b0*/  ISETP.LT.AND P4, PT, R57.reuse, R52, !P0 ;  /* 0x000000343900720c */ /* 0x042fe20004781270 */
[----:B------:R-:W-:Y:S01]  /*4b4c0*/  IMAD R57, R57, R50, RZ ;  /* 0x0000003239397224 */ /* 0x000fe200078e02ff */
[----:B------:R-:W-:Y:S01]  /*4b4d0*/  LEA R14, P5, R51, R48, 0x1 ;  /* 0x00000030330e7211 */ /* 0x000fe200078a08ff */
[----:B------:R-:W1:Y:S01]  /*4b4e0*/  LDC R52, c[0x0][0x22c] ;  /* 0x00008b00ff347b82 */ /* 0x000e620000000800 */
[C-C-:B------:R-:W-:Y:S01]  /*4b4f0*/  LOP3.LUT R53, R0.reuse, 0x64, R3.reuse, 0xfe, !PT ;  /* 0x0000006400357812 */ /* 0x140fe200078efe03 */
[----:B------:R5:W-:Y:S01]  /*4b500*/  @P3 STG.E.U16 desc[UR60][R10.64], R60 ;  /* 0x0000003c0a003986 */ /* 0x000be2000c10153c */
[C---:B---3--:R-:W-:Y:S01]  /*4b510*/  ISETP.LT.AND P3, PT, R55.reuse, R54, !P0 ;  /* 0x000000363700720c */ /* 0x048fe20004761270 */
[----:B------:R-:W-:Y:S01]  /*4b520*/  IMAD R55, R55, R50, RZ ;  /* 0x0000003237377224 */ /* 0x000fe200078e02ff */
[----:B0-----:R-:W-:Y:S01]  /*4b530*/  LEA.HI.X.SX32 R15, R51, R49, 0x1, P5 ;  /* 0x00000031330f7211 */ /* 0x001fe200028f0eff */
[----:B------:R0:W-:Y:S01]  /*4b540*/  @P2 STG.E.U16 desc[UR60][R12.64], R62 ;  /* 0x0000003e0c002986 */ /* 0x0001e2000c10153c */
[C---:B--2---:R-:W-:Y:S01]  /*4b550*/  ISETP.LT.AND P2, PT, R53.reuse, R56, !P0 ;  /* 0x000000383500720c */ /* 0x044fe20004741270 */
[----:B------:R-:W2:Y:S01]  /*4b560*/  LDC R54, c[0x0][0x22c] ;  /* 0x00008b00ff367b82 */ /* 0x000ea20000000800 */
[----:B------:R-:W-:Y:S01]  /*4b570*/  IMAD R53, R53, R50, RZ ;  /* 0x0000003235357224 */ /* 0x000fe200078e02ff */
[----:B------:R-:W-:Y:S01]  /*4b580*/  LEA R8, P6, R57, R48, 0x1 ;  /* 0x0000003039087211 */ /* 0x000fe200078c08ff */
[----:B------:R3:W-:Y:S01]  /*4b590*/  @P1 STG.E.U16 desc[UR60][R14.64], R61 ;  /* 0x0000003d0e001986 */ /* 0x0007e2000c10153c */
[----:B------:R-:W-:-:S02]  /*4b5a0*/  LOP3.LUT R51, R0, 0x66, R3, 0xfe, !PT ;  /* 0x0000006600337812 */ /* 0x000fc400078efe03 */
[----:B-----5:R-:W-:Y:S02]  /*4b5b0*/  LEA R10, P5, R55, R48, 0x1 ;  /* 0x00000030370a7211 */ /* 0x020fe400078a08ff */
[----:B------:R-:W5:Y:S01]  /*4b5c0*/  LDC R56, c[0x0][0x22c] ;  /* 0x00008b00ff387b82 */ /* 0x000f620000000800 */
[-C--:B------:R-:W-:Y:S02]  /*4b5d0*/  LEA.HI.X.SX32 R9, R57, R49.reuse, 0x1, P6 ;  /* 0x0000003139097211 */ /* 0x080fe400030f0eff */
[C---:B----4-:R-:W-:Y:S01]  /*4b5e0*/  ISETP.LT.AND P1, PT, R51.reuse, R58, !P0 ;  /* 0x0000003a3300720c */ /* 0x050fe20004721270 */
[----:B------:R-:W-:Y:S01]  /*4b5f0*/  IMAD R51, R51, R50, RZ ;  /* 0x0000003233337224 */ /* 0x000fe200078e02ff */
[----:B0-----:R-:W-:Y:S01]  /*4b600*/  LEA R12, P6, R53, R48, 0x1 ;  /* 0x00000030350c7211 */ /* 0x001fe200078c08ff */
[----:B------:R-:W-:Y:S01]  /*4b610*/  @P4 STG.E.U16 desc[UR60][R8.64], R4 ;  /* 0x0000000408004986 */ /* 0x000fe2000c10153c */
[-C--:B------:R-:W-:Y:S01]  /*4b620*/  LEA.HI.X.SX32 R11, R55, R49.reuse, 0x1, P5 ;  /* 0x00000031370b7211 */ /* 0x080fe200028f0eff */
[----:B------:R-:W0:Y:S01]  /*4b630*/  LDC R58, c[0x0][0x22c] ;  /* 0x00008b00ff3a7b82 */ /* 0x000e220000000800 */
[----:B------:R-:W-:-:S02]  /*4b640*/  LEA.HI.X.SX32 R13, R53, R49, 0x1, P6 ;  /* 0x00000031350d7211 */ /* 0x000fc400030f0eff */
[C---:B---3--:R-:W-:Y:S01]  /*4b650*/  LEA R14, P5, R51.reuse, R48, 0x1 ;  /* 0x00000030330e7211 */ /* 0x048fe200078a08ff */
[----:B------:R3:W-:Y:S01]  /*4b660*/  @P3 STG.E.U16 desc[UR60][R10.64], R5 ;  /* 0x000000050a003986 */ /* 0x0007e2000c10153c */
[C-C-:B------:R-:W-:Y:S02]  /*4b670*/  LOP3.LUT R57, R0.reuse, 0x68, R3.reuse, 0xfe, !PT ;  /* 0x0000006800397812 */ /* 0x140fe400078efe03 */
[C-C-:B------:R-:W-:Y:S01]  /*4b680*/  LOP3.LUT R55, R0.reuse, 0x6a, R3.reuse, 0xfe, !PT ;  /* 0x0000006a00377812 */ /* 0x140fe200078efe03 */
[----:B------:R4:W-:Y:S01]  /*4b690*/  @P2 STG.E.U16 desc[UR60][R12.64], R6 ;  /* 0x000000060c002986 */ /* 0x0009e2000c10153c */
[----:B------:R-:W-:Y:S02]  /*4b6a0*/  LEA.HI.X.SX32 R15, R51, R49, 0x1, P5 ;  /* 0x00000031330f7211 */ /* 0x000fe400028f0eff */
[C---:B-1----:R-:W-:Y:S01]  /*4b6b0*/  ISETP.LT.AND P4, PT, R57.reuse, R52, !P0 ;  /* 0x000000343900720c */ /* 0x042fe20004781270 */
[----:B------:R-:W-:Y:S01]  /*4b6c0*/  IMAD R57, R57, R50, RZ ;  /* 0x0000003239397224 */ /* 0x000fe200078e02ff */
[----:B------:R-:W-:Y:S01]  /*4b6d0*/  LOP3.LUT R53, R0, 0x6c, R3, 0xfe, !PT ;  /* 0x0000006c00357812 */ /* 0x000fe200078efe03 */
[----:B------:R1:W-:Y:S01]  /*4b6e0*/  @P1 STG.E.U16 desc[UR60][R14.64], R7 ;  /* 0x000000070e001986 */ /* 0x0003e2000c10153c */
[C---:B--2---:R-:W-:Y:S01]  /*4b6f0*/  ISETP.LT.AND P3, PT, R55.reuse, R54, !P0 ;  /* 0x000000363700720c */ /* 0x044fe20004761270 */
[----:B------:R-:W-:Y:S01]  /*4b700*/  IMAD R55, R55, R50, RZ ;  /* 0x0000003237377224 */ /* 0x000fe200078e02ff */
[----:B------:R-:W2:Y:S01]  /*4b710*/  LDC R54, c[0x0][0x22c] ;  /* 0x00008b00ff367b82 */ /* 0x000ea20000000800 */
[C---:B-----5:R-:W-:Y:S01]  /*4b720*/  ISETP.LT.AND P2, PT, R53.reuse, R56, !P0 ;  /* 0x000000383500720c */ /* 0x060fe20004741270 */
[----:B------:R-:W-:Y:S01]  /*4b730*/  IMAD R53, R53, R50, RZ ;  /* 0x0000003235357224 */ /* 0x000fe200078e02ff */
[----:B---3--:R-:W-:-:S02]  /*4b740*/  PRMT R11, R4, 0x7632, R11 ;  /* 0x00007632040b7816 */ /* 0x008fc4000000000b */
[----:B------:R-:W-:Y:S02]  /*4b750*/  LEA R4, P6, R57, R48, 0x1 ;  /* 0x0000003039047211 */ /* 0x000fe400078c08ff */
[----:B------:R-:W-:Y:S01]  /*4b760*/  LOP3.LUT R51, R0, 0x6e, R3, 0xfe, !PT ;  /* 0x0000006e00337812 */ /* 0x000fe200078efe03 */
[----:B----4-:R-:W3:Y:S01]  /*4b770*/  LDC R12, c[0x0][0x22c] ;  /* 0x00008b00ff0c7b82 */ /* 0x010ee20000000800 */
[----:B------:R-:W-:Y:S02]  /*4b780*/  PRMT R56, R5, 0x7632, R56 ;  /* 0x0000763205387816 */ /* 0x000fe40000000038 */
[----:B------:R-:W-:Y:S02]  /*4b790*/  LEA.HI.X.SX32 R5, R57, R49, 0x1, P6 ;  /* 0x0000003139057211 */ /* 0x000fe400030f0eff */
[C---:B0-----:R-:W-:Y:S01]  /*4b7a0*/  ISETP.LT.AND P1, PT, R51.reuse, R58, !P0 ;  /* 0x0000003a3300720c */ /* 0x041fe20004721270 */
[----:B------:R-:W-:Y:S01]  /*4b7b0*/  IMAD R51, R51, R50, RZ ;  /* 0x0000003233337224 */ /* 0x000fe200078e02ff */
[-C--:B------:R-:W-:Y:S01]  /*4b7c0*/  LEA R8, P6, R53, R48.reuse, 0x1 ;  /* 0x0000003035087211 */ /* 0x080fe200078c08ff */
[----:B-1----:R-:W0:Y:S01]  /*4b7d0*/  LDC R14, c[0x0][0x22c] ;  /* 0x00008b00ff0e7b82 */ /* 0x002e220000000800 */
[----:B------:R-:W-:Y:S01]  /*4b7e0*/  PRMT R58, R6, 0x7632, R58 ;  /* 0x00007632063a7816 */ /* 0x000fe2000000003a */
[----:B------:R1:W-:Y:S01]  /*4b7f0*/  @P4 STG.E.U16 desc[UR60][R4.64], R11 ;  /* 0x0000000b04004986 */ /* 0x0003e2000c10153c */
[----:B------:R-:W-:-:S02]  /*4b800*/  LEA R6, P5, R55, R48, 0x1 ;  /* 0x0000003037067211 */ /* 0x000fc400078a08ff */
[-C--:B------:R-:W-:Y:S02]  /*4b810*/  LEA.HI.X.SX32 R9, R53, R49.reuse, 0x1, P6 ;  /* 0x0000003135097211 */ /* 0x080fe400030f0eff */
[----:B------:R-:W-:Y:S01]  /*4b820*/  PRMT R57, R7, 0x7632, R57 ;  /* 0x0000763207397816 */ /* 0x000fe20000000039 */
[----:B------:R-:W4:Y:S01]  /*4b830*/  LDC R52, c[0x0][0x22c] ;  /* 0x00008b00ff347b82 */ /* 0x000f220000000800 */
[C-C-:B------:R-:W-:Y:S02]  /*4b840*/  LOP3.LUT R53, R0.reuse, 0x70, R3.reuse, 0xfe, !PT ;  /* 0x0000007000357812 */ /* 0x140fe400078efe03 */
[-C--:B------:R-:W-:Y:S02]  /*4b850*/  LEA.HI.X.SX32 R7, R55, R49.reuse, 0x1, P5 ;  /* 0x0000003137077211 */ /* 0x080fe400028f0eff */
[----:B------:R-:W-:Y:S02]  /*4b860*/  LEA R10, P5, R51, R48, 0x1 ;  /* 0x00000030330a7211 */ /* 0x000fe400078a08ff */
[C-C-:B------:R-:W-:Y:S01]  /*4b870*/  LOP3.LUT R13, R0.reuse, 0x76, R3.reuse, 0xfe, !PT ;  /* 0x00000076000d7812 */ /* 0x140fe200078efe03 */
[----:B------:R5:W-:Y:S01]  /*4b880*/  @P3 STG.E.U16 desc[UR60][R6.64], R56 ;  /* 0x0000003806003986 */ /* 0x000be2000c10153c */
[C---:B---3--:R-:W-:Y:S01]  /*4b890*/  ISETP.LT.AND P4, PT, R53.reuse, R12, !P0 ;  /* 0x0000000c3500720c */ /* 0x048fe20004781270 */
[----:B------:R-:W-:Y:S01]  /*4b8a0*/  IMAD R53, R53, R50, RZ ;  /* 0x0000003235357224 */ /* 0x000fe200078e02ff */
[----:B------:R-:W3:Y:S01]  /*4b8b0*/  LDC R12, c[0x0][0x22c] ;  /* 0x00008b00ff0c7b82 */ /* 0x000ee20000000800 */
[----:B-1----:R-:W-:Y:S01]  /*4b8c0*/  LEA.HI.X.SX32 R11, R51, R49, 0x1, P5 ;  /* 0x00000031330b7211 */ /* 0x002fe200028f0eff */
[----:B------:R1:W-:Y:S01]  /*4b8d0*/  @P2 STG.E.U16 desc[UR60][R8.64], R58 ;  /* 0x0000003a08002986 */ /* 0x0003e2000c10153c */
[----:B------:R-:W-:-:S02]  /*4b8e0*/  LOP3.LUT R51, R0, 0x72, R3, 0xfe, !PT ;  /* 0x0000007200337812 */ /* 0x000fc400078efe03 */
[----:B------:R-:W-:Y:S01]  /*4b8f0*/  LOP3.LUT R15, R0, 0x74, R3, 0xfe, !PT ;  /* 0x00000074000f7812 */ /* 0x000fe200078efe03 */
[----:B------:R1:W-:Y:S01]  /*4b900*/  @P1 STG.E.U16 desc[UR60][R10.64], R57 ;  /* 0x000000390a001986 */ /* 0x0003e2000c10153c */
[C---:B--2---:R-:W-:Y:S01]  /*4b910*/  ISETP.LT.AND P1, PT, R13.reuse, R54, !P0 ;  /* 0x000000360d00720c */ /* 0x044fe20004721270 */
[----:B------:R-:W-:Y:S01]  /*4b920*/  IMAD R13, R13, R50, RZ ;  /* 0x000000320d0d7224 */ /* 0x000fe200078e02ff */
[----:B------:R-:W2:Y:S01]  /*4b930*/  LDC R54, c[0x0][0x22c] ;  /* 0x00008b00ff367b82 */ /* 0x000ea20000000800 */
[C---:B0-----:R-:W-:Y:S01]  /*4b940*/  ISETP.LT.AND P3, PT, R51.reuse, R14, !P0 ;  /* 0x0000000e3300720c */ /* 0x041fe20004761270 */
[----:B------:R-:W-:Y:S01]  /*4b950*/  IMAD R51, R51, R50, RZ ;  /* 0x0000003233337224 */ /* 0x000fe200078e02ff */
[----:B------:R-:W-:Y:S02]  /*4b960*/  LEA R4, P6, R53, R48, 0x1 ;  /* 0x0000003035047211 */ /* 0x000fe400078c08ff */
[C---:B----4-:R-:W-:Y:S01]  /*4b970*/  ISETP.LT.AND P2, PT, R15.reuse, R52, !P0 ;  /* 0x000000340f00720c */ /* 0x050fe20004741270 */
[----:B------:R-:W-:Y:S01]  /*4b980*/  IMAD R15, R15, R50, RZ ;  /* 0x000000320f0f7224 */ /* 0x000fe200078e02ff */
[----:B-----5:R-:W-:Y:S01]  /*4b990*/  LEA R6, P5, R51, R48, 0x1 ;  /* 0x0000003033067211 */ /* 0x020fe200078a08ff */
[----:B------:R-:W0:Y:S01]  /*4b9a0*/  LDC R14, c[0x0][0x22c] ;  /* 0x00008b00ff0e7b82 */ /* 0x000e220000000800 */
[----:B------:R-:W-:-:S02]  /*4b9b0*/  LEA.HI.X.SX32 R5, R53, R49, 0x1, P6 ;  /* 0x0000003135057211 */ /* 0x000fc400030f0eff */
[C-C-:B------:R-:W-:Y:S02]  /*4b9c0*/  LOP3.LUT R53, R0.reuse, 0x78, R3.reuse, 0xfe, !PT ;  /* 0x0000007800357812 */ /* 0x140fe400078efe03 */
[-C--:B-1----:R-:W-:Y:S01]  /*4b9d0*/  LEA R8, P6, R15, R48.reuse, 0x1 ;  /* 0x000000300f087211 */ /* 0x082fe200078c08ff */
[----:B------:R1:W-:Y:S01]  /*4b9e0*/  @P4 STG.E.U16 desc[UR60][R4.64], R16 ;  /* 0x0000001004004986 */ /* 0x0003e2000c10153c */
[-C--:B------:R-:W-:Y:S01]  /*4b9f0*/  LEA.HI.X.SX32 R7, R51, R49.reuse, 0x1, P5 ;  /* 0x0000003133077211 */ /* 0x080fe200028f0eff */
[----:B------:R-:W4:Y:S01]  /*4ba00*/  LDC R52, c[0x0][0x22c] ;  /* 0x00008b00ff347b82 */ /* 0x000f220000000800 */
[----:B------:R-:W-:Y:S02]  /*4ba10*/  LEA R10, P5, R13, R48, 0x1 ;  /* 0x000000300d0a7211 */ /* 0x000fe400078a08ff */
[----:B---3--:R-:W-:Y:S01]  /*4ba20*/  ISETP.LT.AND P4, PT, R53, R12, !P0 ;  /* 0x0000000c3500720c */ /* 0x008fe20004781270 */
[----:B------:R-:W-:Y:S01]  /*4ba30*/  @P3 STG.E.U16 desc[UR60][R6.64], R17 ;  /* 0x0000001106003986 */ /* 0x000fe2000c10153c */
[-C--:B------:R-:W-:Y:S01]  /*4ba40*/  LEA.HI.X.SX32 R9, R15, R49.reuse, 0x1, P6 ;  /* 0x000000310f097211 */ /* 0x080fe200030f0eff */
[----:B------:R-:W-:Y:S01]  /*4ba50*/  IMAD R53, R53, R50, RZ ;  /* 0x0000003235357224 */ /* 0x000fe200078e02ff */
[----:B------:R-:W-:Y:S01]  /*4ba60*/  LEA.HI.X.SX32 R11, R13, R49, 0x1, P5 ;  /* 0x000000310d0b7211 */ /* 0x000fe200028f0eff */
[----:B------:R-:W3:Y:S01]  /*4ba70*/  LDC R12, c[0x0][0x22c] ;  /* 0x00008b00ff0c7b82 */ /* 0x000ee20000000800 */
[C-C-:B------:R-:W-:Y:S01]  /*4ba80*/  LOP3.LUT R13, R0.reuse, 0x7e, R3.reuse, 0xfe, !PT ;  /* 0x0000007e000d7812 */ /* 0x140fe200078efe03 */
[----:B------:R-:W-:Y:S01]  /*4ba90*/  @P2 STG.E.U16 desc[UR60][R8.64], R18 ;  /* 0x0000001208002986 */ /* 0x000fe2000c10153c */
[----:B------:R-:W-:-:S02]  /*4baa0*/  LOP3.LUT R51, R0, 0x7a, R3, 0xfe, !PT ;  /* 0x0000007a00337812 */ /* 0x000fc400078efe03 */
[----:B------:R-:W-:Y:S01]  /*4bab0*/  LOP3.LUT R15, R0, 0x7c, R3, 0xfe, !PT ;  /* 0x0000007c000f7812 */ /* 0x000fe200078efe03 */
[----:B------:R5:W-:Y:S01]  /*4bac0*/  @P1 STG.E.U16 desc[UR60][R10.64], R19 ;  /* 0x000000130a001986 */ /* 0x000be2000c10153c */
[C---:B--2---:R-:W-:Y:S01]  /*4bad0*/  ISETP.LT.AND P1, PT, R13.reuse, R54, !P0 ;  /* 0x000000360d00720c */ /* 0x044fe20004721270 */
[----:B------:R-:W-:Y:S01]  /*4bae0*/  IMAD R13, R13, R50, RZ ;  /* 0x000000320d0d7224 */ /* 0x000fe200078e02ff */
[----:B------:R-:W-:Y:S02]  /*4baf0*/  PRMT R54, R18, 0x7632, R54 ;  /* 0x0000763212367816 */ /* 0x000fe40000000036 */
[C---:B0-----:R-:W-:Y:S01]  /*4bb00*/  ISETP.LT.AND P3, PT, R51.reuse, R14, !P0 ;  /* 0x0000000e3300720c */ /* 0x041fe20004761270 */
[----:B------:R-:W-:Y:S01]  /*4bb10*/  IMAD R51, R51, R50, RZ ;  /* 0x0000003233337224 */ /* 0x000fe200078e02ff */
[----:B------:R-:W0:Y:S01]  /*4bb20*/  LDC R14, c[0x0][0x22c] ;  /* 0x00008b00ff0e7b82 */ /* 0x000e220000000800 */
[----:B-1----:R-:W-:Y:S02]  /*4bb30*/  LEA R4, P6, R53, R48, 0x1 ;  /* 0x0000003035047211 */ /* 0x002fe400078c08ff */
[C---:B----4-:R-:W-:Y:S01]  /*4bb40*/  ISETP.LT.AND P2, PT, R15.reuse, R52, !P0 ;  /* 0x000000340f00720c */ /* 0x050fe20004741270 */
[----:B------:R-:W-:Y:S01]  /*4bb50*/  IMAD R15, R15, R50, RZ ;  /* 0x000000320f0f7224 */ /* 0x000fe200078e02ff */
[----:B-----5:R-:W-:-:S02]  /*4bb60*/  PRMT R11, R16, 0x7632, R11 ;  /* 0x00007632100b7816 */ /* 0x020fc4000000000b */
[-C--:B------:R-:W-:Y:S01]  /*4bb70*/  LEA R6, P5, R51, R48.reuse, 0x1 ;  /* 0x0000003033067211 */ /* 0x080fe200078a08ff */
[----:B------:R-:W1:Y:S01]  /*4bb80*/  LDC R18, c[0x0][0x22c] ;  /* 0x00008b00ff127b82 */ /* 0x000e620000000800 */
[-C--:B------:R-:W-:Y:S02]  /*4bb90*/  LEA.HI.X.SX32 R5, R53, R49.reuse, 0x1, P6 ;  /* 0x0000003135057211 */ /* 0x080fe400030f0eff */
[----:B------:R-:W-:Y:S02]  /*4bba0*/  PRMT R53, R19, 0x7632, R53 ;  /* 0x0000763213357816 */ /* 0x000fe40000000035 */
[----:B------:R-:W-:Y:S01]  /*4bbb0*/  LOP3.LUT R19, R0, 0x80, R3, 0xfe, !PT ;  /* 0x0000008000137812 */ /* 0x000fe200078efe03 */
[----:B------:R2:W-:Y:S01]  /*4bbc0*/  @P4 STG.E.U16 desc[UR60][R4.64], R11 ;  /* 0x0000000b04004986 */ /* 0x0005e2000c10153c */
[----:B------:R-:W-:Y:S01]  /*4bbd0*/  LEA R8, P6, R15, R48, 0x1 ;  /* 0x000000300f087211 */ /* 0x000fe200078c08ff */
[----:B------:R-:W4:Y:S01]  /*4bbe0*/  LDC R16, c[0x0][0x22c] ;  /* 0x00008b00ff107b82 */ /* 0x000f220000000800 */
[----:B------:R-:W-:-:S02]  /*4bbf0*/  LEA.HI.X.SX32 R7, R51, R49, 0x1, P5 ;  /* 0x0000003133077211 */ /* 0x000fc400028f0eff */
[----:B------:R-:W-:Y:S02]  /*4bc00*/  LEA R10, P5, R13, R48, 0x1 ;  /* 0x000000300d0a7211 */ /* 0x000fe400078a08ff */
[C---:B---3--:R-:W-:Y:S01]  /*4bc10*/  ISETP.LT.AND P4, PT, R19.reuse, R12, !P0 ;  /* 0x0000000c1300720c */ /* 0x048fe20004781270 */
[----:B------:R-:W-:Y:S01]  /*4bc20*/  IMAD R19, R19, R50, RZ ;  /* 0x0000003213137224 */ /* 0x000fe200078e02ff */
[----:B------:R-:W-:Y:S01]  /*4bc30*/  PRMT R52, R17, 0x7632, R52 ;  /* 0x0000763211347816 */ /* 0x000fe20000000034 */
[----:B------:R-:W3:Y:S01]  /*4bc40*/  LDC R12, c[0x0][0x22c] ;  /* 0x00008b00ff0c7b82 */ /* 0x000ee20000000800 */
[-C--:B------:R-:W-:Y:S02]  /*4bc50*/  LEA.HI.X.SX32 R9, R15, R49.reuse, 0x1, P6 ;  /* 0x000000310f097211 */ /* 0x080fe400030f0eff */
[----:B--2---:R-:W-:Y:S01]  /*4bc60*/  LEA.HI.X.SX32 R11, R13, R49, 0x1, P5 ;  /* 0x000000310d0b7211 */ /* 0x004fe200028f0eff */
[----:B------:R2:W-:Y:S01]  /*4bc70*/  @P3 STG.E.U16 desc[UR60][R6.64], R52 ;  /* 0x0000003406003986 */ /* 0x0005e2000c10153c */
[----:B------:R-:W-:-:S02]  /*4bc80*/  LOP3.LUT R13, R0, 0x86, R3, 0xfe, !PT ;  /* 0x00000086000d7812 */ /* 0x000fc400078efe03 */
[C-C-:B------:R-:W-:Y:S01]  /*4bc90*/  LOP3.LUT R17, R0.reuse, 0x82, R3.reuse, 0xfe, !PT ;  /* 0x0000008200117812 */ /* 0x140fe200078efe03 */
[----:B------:R5:W-:Y:S01]  /*4bca0*/  @P2 STG.E.U16 desc[UR60][R8.64], R54 ;  /* 0x0000003608002986 */ /* 0x000be2000c10153c */
[----:B------:R-:W-:Y:S02]  /*4bcb0*/  LOP3.LUT R15, R0, 0x84, R3, 0xfe, !PT ;  /* 0x00000084000f7812 */ /* 0x000fe400078efe03 */
[----:B0-----:R-:W-:Y:S01]  /*4bcc0*/  ISETP.LT.AND P3, PT, R17, R14, !P0 ;  /* 0x0000000e1100720c */ /* 0x001fe20004761270 */
[----:B------:R0:W-:Y:S01]  /*4bcd0*/  @P1 STG.E.U16 desc[UR60][R10.64], R53 ;  /* 0x000000350a001986 */ /* 0x0001e2000c10153c */
[----:B-1----:R-:W-:Y:S01]  /*4bce0*/  ISETP.LT.AND P1, PT, R13, R18, !P0 ;  /* 0x000000120d00720c */ /* 0x002fe20004721270 */
[----:B------:R-:W1:Y:S01]  /*4bcf0*/  LDC R14, c[0x0][0x22c] ;  /* 0x00008b00ff0e7b82 */ /* 0x000e620000000800 */
[----:B------:R-:W-:Y:S01]  /*4bd00*/  IMAD R17, R17, R50, RZ ;  /* 0x0000003211117224 */ /* 0x000fe200078e02ff */
[----:B------:R-:W-:Y:S01]  /*4bd10*/  LEA R4, P6, R19, R48, 0x1 ;  /* 0x0000003013047211 */ /* 0x000fe200078c08ff */
[----:B------:R-:W-:Y:S01]  /*4bd20*/  IMAD R13, R13, R50, RZ ;  /* 0x000000320d0d7224 */ /* 0x000fe200078e02ff */
[C---:B----4-:R-:W-:Y:S01]  /*4bd30*/  ISETP.LT.AND P2, PT, R15.reuse, R16, !P0 ;  /* 0x000000100f00720c */ /* 0x050fe20004741270 */
[----:B------:R-:W-:Y:S01]  /*4bd40*/  IMAD R15, R15, R50, RZ ;  /* 0x000000320f0f7224 */ /* 0x000fe200078e02ff */
[----:B--2---:R-:W-:-:S02]  /*4bd50*/  LEA R6, P5, R17, R48, 0x1 ;  /* 0x0000003011067211 */ /* 0x004fc400078a08ff */
[----:B------:R-:W2:Y:S01]  /*4bd60*/  LDC R18, c[0x0][0x22c] ;  /* 0x00008b00ff127b82 */ /* 0x000ea20000000800 */
[-C--:B------:R-:W-:Y:S02]  /*4bd70*/  LEA.HI.X.SX32 R5, R19, R49.reuse, 0x1, P6 ;  /* 0x0000003113057211 */ /* 0x080fe400030f0eff */
[C-C-:B------:R-:W-:Y:S02]  /*4bd80*/  LOP3.LUT R19, R0.reuse, 0x88, R3.reuse, 0xfe, !PT ;  /* 0x0000008800137812 */ /* 0x140fe400078efe03 */
[-C--:B-----5:R-:W-:Y:S01]  /*4bd90*/  LEA R8, P6, R15, R48.reuse, 0x1 ;  /* 0x000000300f087211 */ /* 0x0a0fe200078c08ff */
[----:B------:R4:W-:Y:S01]  /*4bda0*/  @P4 STG.E.U16 desc[UR60][R4.64], R20 ;  /* 0x0000001404004986 */ /* 0x0009e2000c10153c */
[-C--:B------:R-:W-:Y:S01]  /*4bdb0*/  LEA.HI.X.SX32 R7, R17, R49.reuse, 0x1, P5 ;  /* 0x0000003111077211 */ /* 0x080fe200028f0eff */
[----:B------:R-:W5:Y:S01]  /*4bdc0*/  LDC R16, c[0x0][0x22c] ;  /* 0x00008b00ff107b82 */ /* 0x000f620000000800 */
[----:B0-----:R-:W-:Y:S02]  /*4bdd0*/  LEA R10, P5, R13, R48, 0x1 ;  /* 0x000000300d0a7211 */ /* 0x001fe400078a08ff */
[----:B---3--:R-:W-:Y:S01]  /*4bde0*/  ISETP.LT.AND P4, PT, R19, R12, !P0 ;  /* 0x0000000c1300720c */ /* 0x008fe20004781270 */
[----:B------:R0:W-:Y:S01]  /*4bdf0*/  @P3 STG.E.U16 desc[UR60][R6.64], R21 ;  /* 0x0000001506003986 */ /* 0x0001e2000c10153c */
[-C--:B------:R-:W-:Y:S01]  /*4be00*/  LEA.HI.X.SX32 R9, R15, R49.reuse, 0x1, P6 ;  /* 0x000000310f097211 */ /* 0x080fe200030f0eff */
[----:B------:R-:W-:Y:S01]  /*4be10*/  IMAD R19, R19, R50, RZ ;  /* 0x0000003213137224 */ /* 0x000fe200078e02ff */
[----:B------:R-:W-:Y:S01]  /*4be20*/  LEA.HI.X.SX32 R11, R13, R49, 0x1, P5 ;  /* 0x000000310d0b7211 */ /* 0x000fe200028f0eff */
[----:B------:R-:W3:Y:S01]  /*4be30*/  LDC R12, c[0x0][0x22c] ;  /* 0x00008b00ff0c7b82 */ /* 0x000ee20000000800 */
[C-C-:B------:R-:W-:Y:S01]  /*4be40*/  LOP3.LUT R13, R0.reuse, 0x8e, R3.reuse, 0xfe, !PT ;  /* 0x0000008e000d7812 */ /* 0x140fe200078efe03 */
[----:B------:R5:W-:Y:S01]  /*4be50*/  @P2 STG.E.U16 desc[UR60][R8.64], R22 ;  /* 0x0000001608002986 */ /* 0x000be2000c10153c */
[----:B------:R-:W-:-:S02]  /*4be60*/  LOP3.LUT R17, R0, 0x8a, R3, 0xfe, !PT ;  /* 0x0000008a00117812 */ /* 0x000fc400078efe03 */
[----:B------:R-:W-:Y:S01]  /*4be70*/  LOP3.LUT R15, R0, 0x8c, R3, 0xfe, !PT ;  /* 0x0000008c000f7812 */ /* 0x000fe200078efe03 */
[----:B------:R5:W-:Y:S01]  /*4be80*/  @P1 STG.E.U16 desc[UR60][R10.64], R23 ;  /* 0x000000170a001986 */ /* 0x000be2000c10153c */
[C---:B-1----:R-:W-:Y:S01]  /*4be90*/  ISETP.LT.AND P3, PT, R17.reuse, R14, !P0 ;  /* 0x0000000e1100720c */ /* 0x042fe20004761270 */
[----:B------:R-:W-:Y:S01]  /*4bea0*/  IMAD R17, R17, R50, RZ ;  /* 0x0000003211117224 */ /* 0x000fe200078e02ff */
[----:B--2---:R-:W-:Y:S01]  /*4beb0*/  ISETP.LT.AND P1, PT, R13, R18, !P0 ;  /* 0x000000120d00720c */ /* 0x004fe20004721270 */
[----:B------:R-:W1:Y:S01]  /*4bec0*/  LDC R14, c[0x0][0x22c] ;  /* 0x00008b00ff0e7b82 */ /* 0x000e620000000800 */
[----:B----4-:R-:W-:Y:S01]  /*4bed0*/  LEA R4, P6, R19, R48, 0x1 ;  /* 0x0000003013047211 */ /* 0x010fe200078c08ff */
[----:B------:R-:W-:Y:S01]  /*4bee0*/  IMAD R13, R13, R50, RZ ;  /* 0x000000320d0d7224 */ /* 0x000fe200078e02ff */
[----:B------:R-:W-:Y:S02]  /*4bef0*/  PRMT R20, R20, 0x7632, R20 ;  /* 0x0000763214147816 */ /* 0x000fe40000000014 */
[----:B0-----:R-:W-:-:S02]  /*4bf00*/  LEA R6, P5, R17, R48, 0x1 ;  /* 0x0000003011067211 */ /* 0x001fc400078a08ff */
[C---:B-----5:R-:W-:Y:S01]  /*4bf10*/  ISETP.LT.AND P2, PT, R15.reuse, R16, !P0 ;  /* 0x000000100f00720c */ /* 0x060fe20004741270 */
[----:B------:R-:W0:Y:S01]  /*4bf20*/  LDC R18, c[0x0][0x22c] ;  /* 0x00008b00ff127b82 */ /* 0x000e220000000800 */
[----:B------:R-:W-:Y:S01]  /*4bf30*/  IMAD R15, R15, R50, RZ ;  /* 0x000000320f0f7224 */ /* 0x000fe200078e02ff */
[-C--:B------:R-:W-:Y:S02]  /*4bf40*/  LEA.HI.X.SX32 R5, R19, R49.reuse, 0x1, P6 ;  /* 0x0000003113057211 */ /* 0x080fe400030f0eff */
[----:B------:R-:W-:Y:S02]  /*4bf50*/  LOP3.LUT R19, R0, 0x90, R3, 0xfe, !PT ;  /* 0x0000009000137812 */ /* 0x000fe400078efe03 */
[----:B------:R-:W-:Y:S01]  /*4bf60*/  LEA R8, P6, R15, R48, 0x1 ;  /* 0x000000300f087211 */ /* 0x000fe200078c08ff */
[----:B------:R2:W-:Y:S01]  /*4bf70*/  @P4 STG.E.U16 desc[UR60][R4.64], R20 ;  /* 0x0000001404004986 */ /* 0x0005e2000c10153c */
[----:B------:R-:W4:Y:S01]  /*4bf80*/  LDC R16, c[0x0][0x22c] ;  /* 0x00008b00ff107b82 */ /* 0x000f220000000800 */
[----:B------:R-:W-:-:S02]  /*4bf90*/  LEA.HI.X.SX32 R7, R17, R49, 0x1, P5 ;  /* 0x0000003111077211 */ /* 0x000fc400028f0eff */
[----:B------:R-:W-:Y:S02]  /*4bfa0*/  LEA R10, P5, R13, R48, 0x1 ;  /* 0x000000300d0a7211 */ /* 0x000fe400078a08ff */
[C---:B---3--:R-:W-:Y:S01]  /*4bfb0*/  ISETP.LT.AND P4, PT, R19.reuse, R12, !P0 ;  /* 0x0000000c1300720c */ /* 0x048fe20004781270 */
[----:B------:R-:W-:Y:S01]  /*4bfc0*/  IMAD R19, R19, R50, RZ ;  /* 0x0000003213137224 */ /* 0x000fe200078e02ff */
[----:B------:R-:W-:Y:S01]  /*4bfd0*/  PRMT R21, R21, 0x7632, R21 ;  /* 0x0000763215157816 */ /* 0x000fe20000000015 */
[----:B------:R-:W3:Y:S01]  /*4bfe0*/  LDC R12, c[0x0][0x22c] ;  /* 0x00008b00ff0c7b82 */ /* 0x000ee20000000800 */
[----:B------:R-:W-:Y:S02]  /*4bff0*/  PRMT R22, R22, 0x7632, R22 ;  /* 0x0000763216167816 */ /* 0x000fe40000000016 */
[----:B------:R-:W-:Y:S01]  /*4c000*/  LEA.HI.X.SX32 R9, R15, R49, 0x1, P6 ;  /* 0x000000310f097211 */ /* 0x000fe200030f0eff */
[----:B------:R5:W-:Y:S01]  /*4c010*/  @P3 STG.E.U16 desc[UR60][R6.64], R21 ;  /* 0x0000001506003986 */ /* 0x000be2000c10153c */
[----:B------:R-:W-:-:S02]  /*4c020*/  PRMT R23, R23, 0x7632, R23 ;  /* 0x0000763217177816 */ /* 0x000fc40000000017 */
[----:B------:R-:W-:Y:S01]  /*4c030*/  LEA.HI.X.SX32 R11, R13, R49, 0x1, P5 ;  /* 0x000000310d0b7211 */ /* 0x000fe200028f0eff */
[----:B------:R4:W-:Y:S01]  /*4c040*/  @P2 STG.E.U16 desc[UR60][R8.64], R22 ;  /* 0x0000001608002986 */ /* 0x0009e2000c10153c */
[C-C-:B------:R-:W-:Y:S02]  /*4c050*/  LOP3.LUT R13, R0.reuse, 0x96, R3.reuse, 0xfe, !PT ;  /* 0x00000096000d7812 */ /* 0x140fe400078efe03 */
[C-C-:B------:R-:W-:Y:S01]  /*4c060*/  LOP3.LUT R17, R0.reuse, 0x92, R3.reuse, 0xfe, !PT ;  /* 0x0000009200117812 */ /* 0x140fe200078efe03 */
[----:B------:R4:W-:Y:S01]  /*4c070*/  @P1 STG.E.U16 desc[UR60][R10.64], R23 ;  /* 0x000000170a001986 */ /* 0x0009e2000c10153c */
[C---:B0-----:R-:W-:Y:S01]  /*4c080*/  ISETP.LT.AND P1, PT, R13.reuse, R18, !P0 ;  /* 0x000000120d00720c */ /* 0x041fe20004721270 */
[----:B------:R-:W-:Y:S01]  /*4c090*/  IMAD R13, R13, R50, RZ ;  /* 0x000000320d0d7224 */ /* 0x000fe200078e02ff */
[C---:B-1----:R-:W-:Y:S01]  /*4c0a0*/  ISETP.LT.AND P3, PT, R17.reuse, R14, !P0 ;  /* 0x0000000e1100720c */ /* 0x042fe20004761270 */
[----:B------:R-:W0:Y:S01]  /*4c0b0*/  LDC R18, c[0x0][0x22c] ;  /* 0x00008b00ff127b82 */ /* 0x000e220000000800 */
[----:B------:R-:W-:Y:S01]  /*4c0c0*/  IMAD R17, R17, R50, RZ ;  /* 0x0000003211117224 */ /* 0x000fe200078e02ff */
[----:B------:R-:W-:-:S02]  /*4c0d0*/  LOP3.LUT R15, R0, 0x94, R3, 0xfe, !PT ;  /* 0x00000094000f7812 */ /* 0x000fc400078efe03 */
[-C--:B--2---:R-:W-:Y:S02]  /*4c0e0*/  LEA R4, P6, R19, R48.reuse, 0x1 ;  /* 0x0000003013047211 */ /* 0x084fe400078c08ff */
[----:B-----5:R-:W-:Y:S02]  /*4c0f0*/  LEA R6, P5, R17, R48, 0x1 ;  /* 0x0000003011067211 */ /* 0x020fe400078a08ff */
[----:B------:R-:W1:Y:S01]  /*4c100*/  LDC R14, c[0x0][0x22c] ;  /* 0x00008b00ff0e7b82 */ /* 0x000e620000000800 */
[C---:B----4-:R-:W-:Y:S01]  /*4c110*/  ISETP.LT.AND P2, PT, R15.reuse, R16, !P0 ;  /* 0x000000100f00720c */ /* 0x050fe20004741270 */
[----:B------:R-:W-:Y:S01]  /*4c120*/  IMAD R15, R15, R50, RZ ;  /* 0x000000320f0f7224 */ /* 0x000fe200078e02ff */
[-C--:B------:R-:W-:Y:S02]  /*4c130*/  LEA.HI.X.SX32 R5, R19, R49.reuse, 0x1, P6 ;  /* 0x0000003113057211 */ /* 0x080fe400030f0eff */
[----:B------:R-:W-:Y:S02]  /*4c140*/  LEA.HI.X.SX32 R7, R17, R49, 0x1, P5 ;  /* 0x0000003111077211 */ /* 0x000fe400028f0eff */
[----:B------:R-:W-:Y:S01]  /*4c150*/  LOP3.LUT R17, R0, 0x98, R3, 0xfe, !PT ;  /* 0x0000009800117812 */ /* 0x000fe200078efe03 */
[----:B------:R-:W2:Y:S01]  /*4c160*/  LDC R16, c[0x0][0x22c] ;  /* 0x00008b00ff107b82 */ /* 0x000ea20000000800 */
[-C--:B------:R-:W-:Y:S01]  /*4c170*/  LEA R8, P6, R15, R48.reuse, 0x1 ;  /* 0x000000300f087211 */ /* 0x080fe200078c08ff */
[----:B------:R4:W-:Y:S01]  /*4c180*/  @P4 STG.E.U16 desc[UR60][R4.64], R24 ;  /* 0x0000001804004986 */ /* 0x0009e2000c10153c */
[----:B------:R-:W-:-:S02]  /*4c190*/  LEA R10, P5, R13, R48, 0x1 ;  /* 0x000000300d0a7211 */ /* 0x000fc400078a08ff */
[C---:B---3--:R-:W-:Y:S01]  /*4c1a0*/  ISETP.LT.AND P4, PT, R17.reuse, R12, !P0 ;  /* 0x0000000c1100720c */ /* 0x048fe20004781270 */
[----:B------:R-:W-:Y:S01]  /*4c1b0*/  IMAD R17, R17, R50, RZ ;  /* 0x0000003211117224 */ /* 0x000fe200078e02ff */
[-C--:B------:R-:W-:Y:S01]  /*4c1c0*/  LEA.HI.X.SX32 R9, R15, R49.reuse, 0x1, P6 ;  /* 0x000000310f097211 */ /* 0x080fe200030f0eff */
[----:B------:R3:W-:Y:S01]  /*4c1d0*/  @P3 STG.E.U16 desc[UR60][R6.64], R25 ;  /* 0x0000001906003986 */ /* 0x0007e2000c10153c */
[----:B------:R-:W-:Y:S01]  /*4c1e0*/  LEA.HI.X.SX32 R11, R13, R49, 0x1, P5 ;  /* 0x000000310d0b7211 */ /* 0x000fe200028f0eff */
[----:B------:R-:W5:Y:S01]  /*4c1f0*/  LDC R12, c[0x0][0x22c] ;  /* 0x00008b00ff0c7b82 */ /* 0x000f620000000800 */
[C-C-:B------:R-:W-:Y:S01]  /*4c200*/  LOP3.LUT R15, R0.reuse, 0x9a, R3.reuse, 0xfe, !PT ;  /* 0x0000009a000f7812 */ /* 0x140fe200078efe03 */
[----:B------:R-:W-:Y:S01]  /*4c210*/  @P2 STG.E.U16 desc[UR60][R8.64], R26 ;  /* 0x0000001a08002986 */ /* 0x000fe2000c10153c */
[C-C-:B------:R-:W-:Y:S02]  /*4c220*/  LOP3.LUT R13, R0.reuse, 0x9c, R3.reuse, 0xfe, !PT ;  /* 0x0000009c000d7812 */ /* 0x140fe400078efe03 */
[----:B----4-:R-:W-:Y:S01]  /*4c230*/  LOP3.LUT R5, R0, 0x9e, R3, 0xfe, !PT ;  /* 0x0000009e00057812 */ /* 0x010fe200078efe03 */
[----:B------:R4:W-:Y:S01]  /*4c240*/  @P1 STG.E.U16 desc[UR60][R10.64], R27 ;  /* 0x0000001b0a001986 */ /* 0x0009e2000c10153c */
[----:B------:R-:W-:Y:S01]  /*4c250*/  LEA R4, P6, R17, R48, 0x1 ;  /* 0x0000003011047211 */ /* 0x000fe200078c08ff */
[----:B------:R-:W5:Y:S01]  /*4c260*/  LDC R19, c[0x0][0x248] ;  /* 0x00009200ff137b82 */ /* 0x000f620000000800 */
[----:B0-----:R-:W-:-:S02]  /*4c270*/  ISETP.LT.AND P1, PT, R5, R18, !P0 ;  /* 0x000000120500720c */ /* 0x001fc40004721270 */
[C---:B-1----:R-:W-:Y:S01]  /*4c280*/  ISETP.LT.AND P3, PT, R15.reuse, R14, !P0 ;  /* 0x0000000e0f00720c */ /* 0x042fe20004761270 */
[----:B------:R-:W-:Y:S01]  /*4c290*/  IMAD R15, R15, R50, RZ ;  /* 0x000000320f0f7224 */ /* 0x000fe200078e02ff */
[----:B------:R-:W-:Y:S02]  /*4c2a0*/  PRMT R20, R24, 0x7632, R20 ;  /* 0x0000763218147816 */ /* 0x000fe40000000014 */
[C---:B--2---:R-:W-:Y:S01]  /*4c2b0*/  ISETP.LT.AND P2, PT, R13.reuse, R16, !P0 ;  /* 0x000000100d00720c */ /* 0x044fe20004741270 */
[----:B------:R-:W0:Y:S01]  /*4c2c0*/  LDC R23, c[0x0][0x22c] ;  /* 0x00008b00ff177b82 */ /* 0x000e220000000800 */
[----:B------:R-:W-:Y:S01]  /*4c2d0*/  IMAD R13, R13, R50, RZ ;  /* 0x000000320d0d7224 */ /* 0x000fe200078e02ff */
[----:B---3--:R-:W-:Y:S01]  /*4c2e0*/  LEA R6, P5, R15, R48, 0x1 ;  /* 0x000000300f067211 */ /* 0x008fe200078a08ff */
[----:B----4-:R-:W-:Y:S01]  /*4c2f0*/  IMAD R11, R5, R50, RZ ;  /* 0x00000032050b7224 */ /* 0x010fe200078e02ff */
[----:B------:R-:W-:Y:S02]  /*4c300*/  LEA.HI.X.SX32 R5, R17, R49, 0x1, P6 ;  /* 0x0000003111057211 */ /* 0x000fe400030f0eff */
[----:B------:R-:W-:-:S02]  /*4c310*/  LEA R8, P6, R13, R48, 0x1 ;  /* 0x000000300d087211 */ /* 0x000fc400078c08ff */
[----:B------:R-:W1:Y:S01]  /*4c320*/  LDC R17, c[0x0][0x22c] ;  /* 0x00008b00ff117b82 */ /* 0x000e620000000800 */
[-C--:B------:R-:W-:Y:S01]  /*4c330*/  LEA.HI.X.SX32 R7, R15, R49.reuse, 0x1, P5 ;  /* 0x000000310f077211 */ /* 0x080fe200028f0eff */
[----:B------:R2:W-:Y:S01]  /*4c340*/  @P4 STG.E.U16 desc[UR60][R4.64], R20 ;  /* 0x0000001404004986 */ /* 0x0005e2000c10153c */
[----:B------:R-:W-:Y:S02]  /*4c350*/  LEA R10, P5, R11, R48, 0x1 ;  /* 0x000000300b0a7211 */ /* 0x000fe400078a08ff */
[----:B------:R-:W-:Y:S02]  /*4c360*/  LOP3.LUT R15, R0, 0xa0, R3, 0xfe, !PT ;  /* 0x000000a0000f7812 */ /* 0x000fe400078efe03 */
[----:B------:R-:W-:Y:S01]  /*4c370*/  PRMT R22, R25, 0x7632, R22 ;  /* 0x0000763219167816 */ /* 0x000fe20000000016 */
[----:B------:R-:W3:Y:S01]  /*4c380*/  LDC R18, c[0x0][0x22c] ;  /* 0x00008b00ff127b82 */ /* 0x000ee20000000800 */
[----:B------:R-:W-:Y:S01]  /*4c390*/  PRMT R51, R26, 0x7632, R51 ;  /* 0x000076321a337816 */ /* 0x000fe20000000033 */
[----:B------:R-:W-:Y:S01]  /*4c3a0*/  IMAD R50, R15, R50, RZ ;  /* 0x000000320f327224 */ /* 0x000fe200078e02ff */
[----:B------:R-:W-:Y:S01]  /*4c3b0*/  LEA.HI.X.SX32 R9, R13, R49, 0x1, P6 ;  /* 0x000000310d097211 */ /* 0x000fe200030f0eff */
[----:B------:R4:W-:Y:S01]  /*4c3c0*/  @P3 STG.E.U16 desc[UR60][R6.64], R22 ;  /* 0x0000001606003986 */ /* 0x0009e2000c10153c */
[----:B------:R-:W-:-:S02]  /*4c3d0*/  PRMT R52, R27, 0x7632, R52 ;  /* 0x000076321b347816 */ /* 0x000fc40000000034 */
[----:B------:R-:W-:Y:S01]  /*4c3e0*/  LEA.HI.X.SX32 R11, R11, R49, 0x1, P5 ;  /* 0x000000310b0b7211 */ /* 0x000fe200028f0eff */
[----:B------:R-:W3:Y:S01]  /*4c3f0*/  LDC R16, c[0x0][0x248] ;  /* 0x00009200ff107b82 */ /* 0x000ee20000000800 */
[----:B-----5:R-:W-:Y:S01]  /*4c400*/  ISETP.LT.AND P4, PT, R15, R12, !P0 ;  /* 0x0000000c0f00720c */ /* 0x020fe20004781270 */
[----:B------:R5:W-:Y:S01]  /*4c410*/  @P2 STG.E.U16 desc[UR60][R8.64], R51 ;  /* 0x0000003308002986 */ /* 0x000be2000c10153c */
[C-C-:B------:R-:W-:Y:S02]  /*4c420*/  LOP3.LUT R12, R0.reuse, 0xa6, R3.reuse, 0xfe, !PT ;  /* 0x000000a6000c7812 */ /* 0x140fe400078efe03 */
[C-C-:B------:R-:W-:Y:S01]  /*4c430*/  LOP3.LUT R14, R0.reuse, 0xa2, R3.reuse, 0xfe, !PT ;  /* 0x000000a2000e7812 */ /* 0x140fe200078efe03 */
[----:B------:R5:W-:Y:S01]  /*4c440*/  @P1 STG.E.U16 desc[UR60][R10.64], R52 ;  /* 0x000000340a001986 */ /* 0x000be2000c10153c */
[----:B------:R-:W-:Y:S01]  /*4c450*/  LOP3.LUT R13, R0, 0xa4, R3, 0xfe, !PT ;  /* 0x000000a4000d7812 */ /* 0x000fe200078efe03 */
[----:B------:R-:W5:Y:S01]  /*4c460*/  LDC R21, c[0x0][0x248] ;  /* 0x00009200ff157b82 */ /* 0x000f620000000800 */
[----:B-1----:R-:W-:Y:S01]  /*4c470*/  ISETP.LT.AND P1, PT, R12, R17, !P0 ;  /* 0x000000110c00720c */ /* 0x002fe20004721270 */
[C---:B------:R-:W-:Y:S01]  /*4c480*/  IMAD R15, R14.reuse, R19, RZ ;  /* 0x000000130e0f7224 */ /* 0x040fe200078e02ff */
[----:B0-----:R-:W-:-:S02]  /*4c490*/  ISETP.LT.AND P3, PT, R14, R23, !P0 ;  /* 0x000000170e00720c */ /* 0x001fc40004761270 */
[CC--:B--2---:R-:W-:Y:S02]  /*4c4a0*/  LEA R4, P6, R50.reuse, R48.reuse, 0x1 ;  /* 0x0000003032047211 */ /* 0x0c4fe400078c08ff */
[----:B----4-:R-:W-:Y:S01]  /*4c4b0*/  LEA R6, P5, R15, R48, 0x1 ;  /* 0x000000300f067211 */ /* 0x010fe200078a08ff */
[----:B------:R-:W0:Y:S01]  /*4c4c0*/  LDC R17, c[0x0][0x248] ;  /* 0x00009200ff117b82 */ /* 0x000e220000000800 */
[----:B---3--:R-:W-:Y:S02]  /*4c4d0*/  ISETP.LT.AND P2, PT, R13, R18, !P0 ;  /* 0x000000120d00720c */ /* 0x008fe40004741270 */
[-C--:B------:R-:W-:Y:S02]  /*4c4e0*/  LEA.HI.X.SX32 R5, R50, R49.reuse, 0x1, P6 ;  /* 0x0000003132057211 */ /* 0x080fe400030f0eff */
[----:B------:R-:W-:Y:S02]  /*4c4f0*/  LEA.HI.X.SX32 R7, R15, R49, 0x1, P5 ;  /* 0x000000310f077211 */ /* 0x000fe400028f0eff */
[----:B------:R-:W-:Y:S01]  /*4c500*/  PRMT R24, R39, 0x7632, R24 ;  /* 0x0000763227187816 */ /* 0x000fe20000000018 */
[----:B------:R-:W1:Y:S01]  /*4c510*/  LDC R23, c[0x0][0x22c] ;  /* 0x00008b00ff177b82 */ /* 0x000e620000000800 */
[----:B------:R-:W-:Y:S01]  /*4c520*/  IMAD R14, R13, R16, RZ ;  /* 0x000000100d0e7224 */ /* 0x000fe200078e02ff */
[----:B------:R2:W-:Y:S01]  /*4c530*/  @P4 STG.E.U16 desc[UR60][R4.64], R28 ;  /* 0x0000001c04004986 */ /* 0x0005e2000c10153c */
[----:B------:R-:W-:-:S03]  /*4c540*/  LOP3.LUT R26, R0, 0xe0, R3, 0xfe, !PT ;  /* 0x000000e0001a7812 */ /* 0x000fc600078efe03 */
[-C--:B-----5:R-:W-:Y:S01]  /*4c550*/  LEA R8, P6, R14, R48.reuse, 0x1 ;  /* 0x000000300e087211 */ /* 0x0a0fe200078c08ff */
[----:B------:R3:W-:Y:S01]  /*4c560*/  @P3 STG.E.U16 desc[UR60][R6.64], R29 ;  /* 0x0000001d06003986 */ /* 0x0007e2000c10153c */
[----:B------:R-:W4:Y:S01]  /*4c570*/  LDC R19, c[0x0][0x248] ;  /* 0x00009200ff137b82 */ /* 0x000f220000000800 */
[----:B------:R-:W-:Y:S01]  /*4c580*/  IMAD R13, R12, R21, RZ ;  /* 0x000000150c0d7224 */ /* 0x000fe200078e02ff */
[--C-:B------:R-:W-:Y:S02]  /*4c590*/  LOP3.LUT R12, R0, 0xa8, R3.reuse, 0xfe, !PT ;  /* 0x000000a8000c7812 */ /* 0x100fe400078efe03 */
[----:B------:R-:W-:Y:S02]  /*4c5a0*/  LEA.HI.X.SX32 R9, R14, R49, 0x1, P6 ;  /* 0x000000310e097211 */ /* 0x000fe400030f0eff */
[C---:B------:R-:W-:Y:S02]  /*4c5b0*/  LEA R10, P5, R13.reuse, R48, 0x1 ;  /* 0x000000300d0a7211 */ /* 0x040fe400078a08ff */
[----:B------:R-:W5:Y:S01]  /*4c5c0*/  LDC R25, c[0x0][0x22c] ;  /* 0x00008b00ff197b82 */ /* 0x000f620000000800 */
[--C-:B------:R-:W-:Y:S01]  /*4c5d0*/  LOP3.LUT R14, R0, 0xaa, R3.reuse, 0xfe, !PT ;  /* 0x000000aa000e7812 */ /* 0x100fe200078efe03 */
[----:B0-----:R-:W-:Y:S01]  /*4c5e0*/  IMAD R15, R12, R17, RZ ;  /* 0x000000110c0f7224 */ /* 0x001fe200078e02ff */
[----:B------:R-:W-:Y:S01]  /*4c5f0*/  LEA.HI.X.SX32 R11, R13, R49, 0x1, P5 ;  /* 0x000000310d0b7211 */ /* 0x000fe200028f0eff */
[----:B------:R0:W-:Y:S01]  /*4c600*/  @P2 STG.E.U16 desc[UR60][R8.64], R30 ;  /* 0x0000001e08002986 */ /* 0x0001e2000c10153c */
[----:B------:R-:W-:-:S02]  /*4c610*/  LOP3.LUT R13, R0, 0xac, R3, 0xfe, !PT ;  /* 0x000000ac000d7812 */ /* 0x000fc400078efe03 */
[C---:B--2---:R-:W-:Y:S01]  /*4c620*/  LEA R4, P6, R15.reuse, R48, 0x1 ;  /* 0x000000300f047211 */ /* 0x044fe200078c08ff */
[----:B------:R-:W2:Y:S01]  /*4c630*/  LDC R18, c[0x0][0x248] ;  /* 0x00009200ff127b82 */ /* 0x000ea20000000800 */
[----:B-1----:R-:W-:Y:S01]  /*4c640*/  ISETP.LT.AND P4, PT, R12, R23, !P0 ;  /* 0x000000170c00720c */ /* 0x002fe20004781270 */
[----:B------:R1:W-:Y:S01]  /*4c650*/  @P1 STG.E.U16 desc[UR60][R10.64], R31 ;  /* 0x0000001f0a001986 */ /* 0x0003e2000c10153c */
[----:B------:R-:W-:Y:S02]  /*4c660*/  LOP3.LUT R12, R0, 0xae, R3, 0xfe, !PT ;  /* 0x000000ae000c7812 */ /* 0x000fe400078efe03 */
[----:B------:R-:W-:Y:S02]  /*4c670*/  LEA.HI.X.SX32 R5, R15, R49, 0x1, P6 ;  /* 0x000000310f057211 */ /* 0x000fe400030f0eff */
[----:B------:R-:W-:Y:S01]  /*4c680*/  PRMT R28, R28, 0x7632, R28 ;  /* 0x000076321c1c7816 */ /* 0x000fe2000000001c */
[----:B------:R-:W2:Y:S01]  /*4c690*/  LDC R20, c[0x0][0x22c] ;  /* 0x00008b00ff147b82 */ /* 0x000ea20000000800 */
[----:B----4-:R-:W-:Y:S01]  /*4c6a0*/  IMAD R16, R14, R19, RZ ;  /* 0x000000130e107224 */ /* 0x010fe200078e02ff */
[----:B---3--:R-:W-:-:S02]  /*4c6b0*/  PRMT R29, R29, 0x7632, R29 ;  /* 0x000076321d1d7816 */ /* 0x008fc4000000001d */
[----:B0-----:R-:W-:Y:S02]  /*4c6c0*/  PRMT R30, R30, 0x7632, R30 ;  /* 0x000076321e1e7816 */ /* 0x001fe4000000001e */
[----:B------:R-:W-:Y:S01]  /*4c6d0*/  LEA R6, P5, R16, R48, 0x1 ;  /* 0x0000003010067211 */ /* 0x000fe200078a08ff */
[----:B------:R0:W-:Y:S01]  /*4c6e0*/  @P4 STG.E.U16 desc[UR60][R4.64], R28 ;  /* 0x0000001c04004986 */ /* 0x0001e2000c10153c */
[----:B------:R-:W3:Y:S01]  /*4c6f0*/  LDC R21, c[0x0][0x248] ;  /* 0x00009200ff157b82 */ /* 0x000ee20000000800 */
[----:B-----5:R-:W-:Y:S02]  /*4c700*/  ISETP.LT.AND P3, PT, R14, R25, !P0 ;  /* 0x000000190e00720c */ /* 0x020fe40004761270 */
[----:B------:R-:W-:Y:S02]  /*4c710*/  LEA.HI.X.SX32 R7, R16, R49, 0x1, P5 ;  /* 0x0000003110077211 */ /* 0x000fe400028f0eff */
[----:B-1----:R-:W-:-:S03]  /*4c720*/  PRMT R31, R31, 0x7632, R31 ;  /* 0x000076321f1f7816 */ /* 0x002fc6000000001f */
[----:B------:R-:W1:Y:S01]  /*4c730*/  LDC R27, c[0x0][0x22c] ;  /* 0x00008b00ff1b7b82 */ /* 0x000e620000000800 */
[----:B--2---:R-:W-:Y:S01]  /*4c740*/  IMAD R14, R13, R18, RZ ;  /* 0x000000120d0e7224 */ /* 0x004fe200078e02ff */
[----:B0-----:R-:W-:-:S04]  /*4c750*/  LOP3.LUT R28, R0, 0xdc, R3, 0xfe, !PT ;  /* 0x000000dc001c7812 */ /* 0x001fc800078efe03 */
[C---:B------:R-:W-:Y:S01]  /*4c760*/  LEA R8, P6, R14.reuse, R48, 0x1 ;  /* 0x000000300e087211 */ /* 0x040fe200078c08ff */
[----:B------:R0:W-:Y:S01]  /*4c770*/  @P3 STG.E.U16 desc[UR60][R6.64], R29 ;  /* 0x0000001d06003986 */ /* 0x0001e2000c10153c */
[----:B------:R-:W2:Y:S01]  /*4c780*/  LDC R17, c[0x0][0x248] ;  /* 0x00009200ff117b82 */ /* 0x000ea20000000800 */
[----:B------:R-:W-:Y:S02]  /*4c790*/  ISETP.LT.AND P2, PT, R13, R20, !P0 ;  /* 0x000000140d00720c */ /* 0x000fe40004741270 */
[----:B------:R-:W-:Y:S02]  /*4c7a0*/  LEA.HI.X.SX32 R9, R14, R49, 0x1, P6 ;  /* 0x000000310e097211 */ /* 0x000fe400030f0eff */
[----:B------:R-:W-:-:S03]  /*4c7b0*/  LOP3.LUT R14, R0, 0xb0, R3, 0xfe, !PT ;  /* 0x000000b0000e7812 */ /* 0x000fc600078efe03 */
[----:B------:R-:W4:Y:S01]  /*4c7c0*/  LDC R23, c[0x0][0x22c] ;  /* 0x00008b00ff177b82 */ /* 0x000f220000000800 */
[----:B---3--:R-:W-:Y:S01]  /*4c7d0*/  IMAD R13, R12, R21, RZ ;  /* 0x000000150c0d7224 */ /* 0x008fe200078e02ff */
[----:B0-----:R-:W-:-:S04]  /*4c7e0*/  LOP3.LUT R29, R0, 0xda, R3, 0xfe, !PT ;  /* 0x000000da001d7812 */ /* 0x001fc800078efe03 */
[C---:B------:R-:W-:Y:S01]  /*4c7f0*/  LEA R10, P5, R13.reuse, R48, 0x1 ;  /* 0x000000300d0a7211 */ /* 0x040fe200078a08ff */
[----:B------:R0:W-:Y:S01]  /*4c800*/  @P2 STG.E.U16 desc[UR60][R8.64], R30 ;  /* 0x0000001e08002986 */ /* 0x0001e2000c10153c */
[----:B------:R-:W3:Y:S01]  /*4c810*/  LDC R18, c[0x0][0x248] ;  /* 0x00009200ff127b82 */ /* 0x000ee20000000800 */
[----:B-1----:R-:W-:Y:S02]  /*4c820*/  ISETP.LT.AND P1, PT, R12, R27, !P0 ;  /* 0x0000001b0c00720c */ /* 0x002fe40004721270 */
[----:B------:R-:W-:Y:S02]  /*4c830*/  LEA.HI.X.SX32 R11, R13, R49, 0x1, P5 ;  /* 0x000000310d0b7211 */ /* 0x000fe400028f0eff */
[C-C-:B------:R-:W-:Y:S02]  /*4c840*/  LOP3.LUT R13, R0.reuse, 0xb2, R3.reuse, 0xfe, !PT ;  /* 0x000000b2000d7812 */ /* 0x140fe400078efe03 */
[--C-:B------:R-:W-:Y:S01]  /*4c850*/  LOP3.LUT R12, R0, 0xb4, R3.reuse, 0xfe, !PT ;  /* 0x000000b4000c7812 */ /* 0x100fe200078efe03 */
[----:B------:R-:W1:Y:S01]  /*4c860*/  LDC R20, c[0x0][0x22c] ;  /* 0x00008b00ff147b82 */ /* 0x000e620000000800 */
[----:B--2---:R-:W-:Y:S01]  /*4c870*/  IMAD R15, R14, R17, RZ ;  /* 0x000000110e0f7224 */ /* 0x004fe200078e02ff */
[----:B0-----:R-:W-:-:S04]  /*4c880*/  LOP3.LUT R30, R0, 0xd8, R3, 0xfe, !PT ;  /* 0x000000d8001e7812 */ /* 0x001fc800078efe03 */
[----:B------:R0:W-:Y:S01]  /*4c890*/  @P1 STG.E.U16 desc[UR60][R10.64], R31 ;  /* 0x0000001f0a001986 */ /* 0x0001e2000c10153c */
[C---:B------:R-:W-:Y:S01]  /*4c8a0*/  LEA R4, P1, R15.reuse, R48, 0x1 ;  /* 0x000000300f047211 */ /* 0x040fe200078208ff */
[----:B------:R-:W2:Y:S01]  /*4c8b0*/  LDC R19, c[0x0][0x248] ;  /* 0x00009200ff137b82 */ /* 0x000ea20000000800 */
[----:B----4-:R-:W-:Y:S02]  /*4c8c0*/  ISETP.LT.AND P4, PT, R14, R23, !P0 ;  /* 0x000000170e00720c */ /* 0x010fe40004781270 */
[----:B------:R-:W-:Y:S02]  /*4c8d0*/  LEA.HI.X.SX32 R5, R15, R49, 0x1, P1 ;  /* 0x000000310f057211 */ /* 0x000fe400008f0eff */
[----:B------:R-:W-:-:S03]  /*4c8e0*/  PRMT R23, R35, 0x7632, R23 ;  /* 0x0000763223177816 */ /* 0x000fc60000000017 */
[----:B------:R-:W4:Y:S01]  /*4c8f0*/  LDC R21, c[0x0][0x248] ;  /* 0x00009200ff157b82 */ /* 0x000f220000000800 */
[----:B---3--:R-:W-:Y:S01]  /*4c900*/  IMAD R14, R13, R18, RZ ;  /* 0x000000120d0e7224 */ /* 0x008fe200078e02ff */
[----:B0-----:R-:W-:-:S04]  /*4c910*/  LOP3.LUT R10, R0, 0xb6, R3, 0xfe, !PT ;  /* 0x000000b6000a7812 */ /* 0x001fc800078efe03 */
[C---:B------:R-:W-:Y:S01]  /*4c920*/  LEA R6, P2, R14.reuse, R48, 0x1 ;  /* 0x000000300e067211 */ /* 0x040fe200078408ff */
[----:B------:R0:W-:Y:S01]  /*4c930*/  @P4 STG.E.U16 desc[UR60][R4.64], R32 ;  /* 0x0000002004004986 */ /* 0x0001e2000c10153c */
[----:B------:R-:W3:Y:S01]  /*4c940*/  LDC R25, c[0x0][0x22c] ;  /* 0x00008b00ff197b82 */ /* 0x000ee20000000800 */
[----:B-1----:R-:W-:Y:S02]  /*4c950*/  ISETP.LT.AND P5, PT, R13, R20, !P0 ;  /* 0x000000140d00720c */ /* 0x002fe400047a1270 */
[----:B------:R-:W-:-:S05]  /*4c960*/  LEA.HI.X.SX32 R7, R14, R49, 0x1, P2 ;  /* 0x000000310e077211 */ /* 0x000fca00010f0eff */
[----:B------:R-:W1:Y:S01]  /*4c970*/  LDC R27, c[0x0][0x22c] ;  /* 0x00008b00ff1b7b82 */ /* 0x000e620000000800 */
[----:B--2---:R-:W-:Y:S01]  /*4c980*/  IMAD R9, R12, R19, RZ ;  /* 0x000000130c097224 */ /* 0x004fe200078e02ff */
[----:B0-----:R-:W-:-:S04]  /*4c990*/  PRMT R32, R32, 0x7632, R32 ;  /* 0x0000763220207816 */ /* 0x001fc80000000020 */
[C---:B------:R-:W-:Y:S01]  /*4c9a0*/  LEA R8, P3, R9.reuse, R48, 0x1 ;  /* 0x0000003009087211 */ /* 0x040fe200078608ff */
[----:B------:R0:W-:Y:S01]  /*4c9b0*/  @P5 STG.E.U16 desc[UR60][R6.64], R33 ;  /* 0x0000002106005986 */ /* 0x0001e2000c10153c */
[----:B------:R-:W2:Y:S01]  /*4c9c0*/  LDC R13, c[0x0][0x248] ;  /* 0x00009200ff0d7b82 */ /* 0x000ea20000000800 */
[----:B----4-:R-:W-:Y:S01]  /*4c9d0*/  IMAD R11, R10, R21, RZ ;  /* 0x000000150a0b7224 */ /* 0x010fe200078e02ff */
[----:B------:R-:W-:-:S04]  /*4c9e0*/  LEA.HI.X.SX32 R9, R9, R49, 0x1, P3 ;  /* 0x0000003109097211 */ /* 0x000fc800018f0eff */
[C---:B------:R-:W-:Y:S02]  /*4c9f0*/  LEA R4, P1, R11.reuse, R48, 0x1 ;  /* 0x000000300b047211 */ /* 0x040fe400078208ff */
[----:B------:R-:W4:Y:S01]  /*4ca00*/  LDC R19, c[0x0][0x22c] ;  /* 0x00008b00ff137b82 */ /* 0x000f220000000800 */
[----:B---3--:R-:W-:Y:S02]  /*4ca10*/  ISETP.LT.AND P6, PT, R12, R25, !P0 ;  /* 0x000000190c00720c */ /* 0x008fe400047c1270 */
[----:B------:R-:W-:Y:S02]  /*4ca20*/  LEA.HI.X.SX32 R5, R11, R49, 0x1, P1 ;  /* 0x000000310b057211 */ /* 0x000fe400008f0eff */
[----:B0-----:R-:W-:-:S03]  /*4ca30*/  PRMT R33, R33, 0x7632, R33 ;  /* 0x0000763221217816 */ /* 0x001fc60000000021 */
[----:B------:R-:W0:Y:S01]  /*4ca40*/  LDC R15, c[0x0][0x248] ;  /* 0x00009200ff0f7b82 */ /* 0x000e220000000800 */
[----:B-1----:R-:W-:Y:S02]  /*4ca50*/  ISETP.LT.AND P3, PT, R10, R27, !P0 ;  /* 0x0000001b0a00720c */ /* 0x002fe40004761270 */
[C-C-:B------:R-:W-:Y:S02]  /*4ca60*/  LOP3.LUT R10, R0.reuse, 0xb8, R3.reuse, 0xfe, !PT ;  /* 0x000000b8000a7812 */ /* 0x140fe400078efe03 */
[----:B------:R-:W-:Y:S01]  /*4ca70*/  LOP3.LUT R27, R0, 0xde, R3, 0xfe, !PT ;  /* 0x000000de001b7812 */ /* 0x000fe200078efe03 */
[----:B------:R1:W-:Y:S02]  /*4ca80*/  @P6 STG.E.U16 desc[UR60][R8.64], R34 ;  /* 0x0000002208006986 */ /* 0x0003e4000c10153c */
[----:B------:R-:W3:Y:S01]  /*4ca90*/  LDC R21, c[0x0][0x22c] ;  /* 0x00008b00ff157b82 */ /* 0x000ee20000000800 */
[----:B--2---:R-:W-:-:S05]  /*4caa0*/  IMAD R12, R10, R13, RZ ;  /* 0x0000000d0a0c7224 */ /* 0x004fca00078e02ff */
[----:B------:R-:W-:Y:S01]  /*4cab0*/  LEA R6, P2, R12, R48, 0x1 ;  /* 0x000000300c067211 */ /* 0x000fe200078408ff */
[----:B------:R2:W-:Y:S01]  /*4cac0*/  @P3 STG.E.U16 desc[UR60][R4.64], R35 ;  /* 0x0000002304003986 */ /* 0x0005e2000c10153c */
[----:B------:R-:W5:Y:S01]  /*4cad0*/  LDC R14, c[0x0][0x248] ;  /* 0x00009200ff0e7b82 */ /* 0x000f620000000800 */
[----:B----4-:R-:W-:Y:S02]  /*4cae0*/  ISETP.LT.AND P4, PT, R10, R19, !P0 ;  /* 0x000000130a00720c */ /* 0x010fe40004781270 */
[C-C-:B------:R-:W-:Y:S02]  /*4caf0*/  LOP3.LUT R10, R0.reuse, 0xba, R3.reuse, 0xfe, !PT ;  /* 0x000000ba000a7812 */ /* 0x140fe400078efe03 */
[C-C-:B-1----:R-:W-:Y:S02]  /*4cb00*/  LOP3.LUT R9, R0.reuse, 0xbc, R3.reuse, 0xfe, !PT ;  /* 0x000000bc00097812 */ /* 0x142fe400078efe03 */
[----:B------:R-:W-:Y:S01]  /*4cb10*/  LOP3.LUT R8, R0, 0xbe, R3, 0xfe, !PT ;  /* 0x000000be00087812 */ /* 0x000fe200078efe03 */
[----:B------:R-:W1:Y:S01]  /*4cb20*/  LDC R18, c[0x0][0x22c] ;  /* 0x00008b00ff127b82 */ /* 0x000e620000000800 */
[----:B0-----:R-:W-:Y:S01]  /*4cb30*/  IMAD R11, R10, R15, RZ ;  /* 0x0000000f0a0b7224 */ /* 0x001fe200078e02ff */
[----:B------:R-:W-:-:S02]  /*4cb40*/  LEA.HI.X.SX32 R7, R12, R49, 0x1, P2 ;  /* 0x000000310c077211 */ /* 0x000fc400010f0eff */
[----:B------:R-:W-:Y:S02]  /*4cb50*/  PRMT R34, R34, 0x7632, R34 ;  /* 0x0000763222227816 */ /* 0x000fe40000000022 */
[C---:B--2---:R-:W-:Y:S01]  /*4cb60*/  LEA R4, P6, R11.reuse, R48, 0x1 ;  /* 0x000000300b047211 */ /* 0x044fe200078c08ff */
[----:B------:R0:W-:Y:S01]  /*4cb70*/  @P4 STG.E.U16 desc[UR60][R6.64], R32 ;  /* 0x0000002006004986 */ /* 0x0001e2000c10153c */
[----:B------:R-:W2:Y:S01]  /*4cb80*/  LDC R17, c[0x0][0x248] ;  /* 0x00009200ff117b82 */ /* 0x000ea20000000800 */
[----:B---3--:R-:W-:Y:S02]  /*4cb90*/  ISETP.LT.AND P1, PT, R10, R21, !P0 ;  /* 0x000000150a00720c */ /* 0x008fe40004721270 */
[----:B------:R-:W-:-:S05]  /*4cba0*/  LEA.HI.X.SX32 R5, R11, R49, 0x1, P6 ;  /* 0x000000310b057211 */ /* 0x000fca00030f0eff */
[----:B------:R-:W3:Y:S01]  /*4cbb0*/  LDC R16, c[0x0][0x248] ;  /* 0x00009200ff107b82 */ /* 0x000ee20000000800 */
[C---:B-----5:R-:W-:Y:S01]  /*4cbc0*/  IMAD R10, R9.reuse, R14, RZ ;  /* 0x0000000e090a7224 */ /* 0x060fe200078e02ff */
[C-C-:B------:R-:W-:Y:S02]  /*4cbd0*/  LOP3.LUT R14, R0.reuse, 0xc2, R3.reuse, 0xfe, !PT ;  /* 0x000000c2000e7812 */ /* 0x140fe400078efe03 */
[----:B0-----:R-:W-:Y:S02]  /*4cbe0*/  LOP3.LUT R7, R0, 0xc0, R3, 0xfe, !PT ;  /* 0x000000c000077812 */ /* 0x001fe400078efe03 */
[----:B------:R-:W-:Y:S01]  /*4cbf0*/  LEA R6, P4, R10, R48, 0x1 ;  /* 0x000000300a067211 */ /* 0x000fe200078808ff */
[----:B------:R0:W-:Y:S01]  /*4cc00*/  @P1 STG.E.U16 desc[UR60][R4.64], R33 ;  /* 0x0000002104001986 */ /* 0x0001e2000c10153c */
[----:B------:R-:W4:Y:S01]  /*4cc10*/  LDC R20, c[0x0][0x22c] ;  /* 0x00008b00ff147b82 */ /* 0x000f220000000800 */
[----:B-1----:R-:W-:-:S07]  /*4cc20*/  ISETP.LT.AND P3, PT, R9, R18, !P0 ;  /* 0x000000120900720c */ /* 0x002fce0004761270 */
[----:B------:R-:W1:Y:S01]  /*4cc30*/  LDC R15, c[0x0][0x248] ;  /* 0x00009200ff0f7b82 */ /* 0x000e620000000800 */
[----:B--2---:R-:W-:-:S07]  /*4cc40*/  IMAD R9, R8, R17, RZ ;  /* 0x0000001108097224 */ /* 0x004fce00078e02ff */
[----:B------:R-:W2:Y:S01]  /*4cc50*/  LDC R13, c[0x0][0x22c] ;  /* 0x00008b00ff0d7b82 */ /* 0x000ea20000000800 */
[----:B---3--:R-:W-:-:S07]  /*4cc60*/  IMAD R12, R7, R16, RZ ;  /* 0x00000010070c7224 */ /* 0x008fce00078e02ff */
[----:B------:R-:W3:Y:S01]  /*4cc70*/  LDC R19, c[0x0][0x22c] ;  /* 0x00008b00ff137b82 */ /* 0x000ee20000000800 */
[----:B----4-:R-:W-:Y:S02]  /*4cc80*/  ISETP.LT.AND P6, PT, R7, R20, !P0 ;  /* 0x000000140700720c */ /* 0x010fe400047c1270 */
[----:B------:R-:W-:Y:S02]  /*4cc90*/  LEA.HI.X.SX32 R7, R10, R49, 0x1, P4 ;  /* 0x000000310a077211 */ /* 0x000fe400020f0eff */
[----:B------:R-:W-:Y:S02]  /*4cca0*/  LEA R10, P4, R12, R48, 0x1 ;  /* 0x000000300c0a7211 */ /* 0x000fe400078808ff */
[----:B------:R-:W-:Y:S01]  /*4ccb0*/  PRMT R20, R37, 0x7632, R20 ;  /* 0x0000763225147816 */ /* 0x000fe20000000014 */
[----:B------:R-:W4:Y:S01]  /*4ccc0*/  LDC R18, c[0x0][0x248] ;  /* 0x00009200ff127b82 */ /* 0x000f220000000800 */
[----:B-1----:R-:W-:Y:S01]  /*4ccd0*/  IMAD R15, R14, R15, RZ ;  /* 0x0000000f0e0f7224 */ /* 0x002fe200078e02ff */
[----:B------:R-:W-:Y:S01]  /*4cce0*/  LEA.HI.X.SX32 R11, R12, R49, 0x1, P4 ;  /* 0x000000310c0b7211 */ /* 0x000fe200020f0eff */
[----:B------:R1:W-:Y:S01]  /*4ccf0*/  @P3 STG.E.U16 desc[UR60][R6.64], R34 ;  /* 0x0000002206003986 */ /* 0x0003e2000c10153c */
[----:B------:R-:W-:-:S02]  /*4cd00*/  LOP3.LUT R12, R0, 0xc6, R3, 0xfe, !PT ;  /* 0x000000c6000c7812 */ /* 0x000fc400078efe03 */
[-C--:B0-----:R-:W-:Y:S02]  /*4cd10*/  LEA R4, P1, R15, R48.reuse, 0x1 ;  /* 0x000000300f047211 */ /* 0x081fe400078208ff */
[----:B------:R-:W0:Y:S01]  /*4cd20*/  LDC R22, c[0x0][0x22c] ;  /* 0x00008b00ff167b82 */ /* 0x000e220000000800 */
[----:B--2---:R-:W-:Y:S02]  /*4cd30*/  ISETP.LT.AND P2, PT, R8, R13, !P0 ;  /* 0x0000000d0800720c */ /* 0x004fe40004741270 */
[----:B------:R-:W-:Y:S02]  /*4cd40*/  LOP3.LUT R13, R0, 0xc4, R3, 0xfe, !PT ;  /* 0x000000c4000d7812 */ /* 0x000fe400078efe03 */
[----:B------:R-:W-:Y:S02]  /*4cd50*/  LEA R8, P5, R9, R48, 0x1 ;  /* 0x0000003009087211 */ /* 0x000fe400078a08ff */
[----:B------:R-:W-:Y:S01]  /*4cd60*/  LEA.HI.X.SX32 R5, R15, R49, 0x1, P1 ;  /* 0x000000310f057211 */ /* 0x000fe200008f0eff */
[----:B------:R-:W2:Y:S01]  /*4cd70*/  LDC R17, c[0x0][0x248] ;  /* 0x00009200ff117b82 */ /* 0x000ea20000000800 */
[----:B---3--:R-:W-:-:S02]  /*4cd80*/  ISETP.LT.AND P3, PT, R14, R19, !P0 ;  /* 0x000000130e00720c */ /* 0x008fc40004761270 */
[----:B------:R-:W-:-:S05]  /*4cd90*/  LEA.HI.X.SX32 R9, R9, R49, 0x1, P5 ;  /* 0x0000003109097211 */ /* 0x000fca00028f0eff */
[----:B------:R-:W3:Y:S01]  /*4cda0*/  LDC R21, c[0x0][0x22c] ;  /* 0x00008b00ff157b82 */ /* 0x000ee20000000800 */
[C---:B----4-:R-:W-:Y:S01]  /*4cdb0*/  IMAD R14, R13.reuse, R18, RZ ;  /* 0x000000120d0e7224 */ /* 0x050fe200078e02ff */
[----:B------:R-:W-:Y:S04]  /*4cdc0*/  @P2 STG.E.U16 desc[UR60][R8.64], R23 ;  /* 0x0000001708002986 */ /* 0x000fe8000c10153c */
[C---:B-1----:R-:W-:Y:S01]  /*4cdd0*/  LEA R6, P2, R14.reuse, R48, 0x1 ;  /* 0x000000300e067211 */ /* 0x042fe200078408ff */
[----:B------:R1:W-:Y:S01]  /*4cde0*/  @P6 STG.E.U16 desc[UR60][R10.64], R36 ;  /* 0x000000240a006986 */ /* 0x0003e2000c10153c */
[----:B0-----:R-:W-:Y:S01]  /*4cdf0*/  ISETP.LT.AND P4, PT, R13, R22, !P0 ;  /* 0x000000160d00720c */ /* 0x001fe20004781270 */
[----:B------:R-:W0:Y:S01]  /*4ce00*/  LDC R16, c[0x0][0x248] ;  /* 0x00009200ff107b82 */ /* 0x000e220000000800 */
[----:B------:R-:W-:Y:S01]  /*4ce10*/  LEA.HI.X.SX32 R7, R14, R49, 0x1, P2 ;  /* 0x000000310e077211 */ /* 0x000fe200010f0eff */
[----:B------:R4:W-:Y:S01]  /*4ce20*/  @P3 STG.E.U16 desc[UR60][R4.64], R37 ;  /* 0x0000002504003986 */ /* 0x0009e2000c10153c */
[----:B------:R-:W-:-:S02]  /*4ce30*/  PRMT R22, R38, 0x7632, R22 ;  /* 0x0000763226167816 */ /* 0x000fc40000000016 */
[--C-:B------:R-:W-:Y:S01]  /*4ce40*/  LOP3.LUT R14, R0, 0xd2, R3.reuse, 0xfe, !PT ;  /* 0x000000d2000e7812 */ /* 0x100fe200078efe03 */
[----:B--2---:R-:W-:Y:S02]  /*4ce50*/  IMAD R13, R12, R17, RZ ;  /* 0x000000110c0d7224 */ /* 0x004fe400078e02ff */
[----:B------:R-:W2:Y:S01]  /*4ce60*/  LDC R18, c[0x0][0x22c] ;  /* 0x00008b00ff127b82 */ /* 0x000ea20000000800 */
[C-C-:B-1----:R-:W-:Y:S02]  /*4ce70*/  LOP3.LUT R11, R0.reuse, 0xca, R3.reuse, 0xfe, !PT ;  /* 0x000000ca000b7812 */ /* 0x142fe400078efe03 */
[C-C-:B------:R-:W-:Y:S01]  /*4ce80*/  LOP3.LUT R10, R0.reuse, 0xcc, R3.reuse, 0xfe, !PT ;  /* 0x000000cc000a7812 */ /* 0x140fe200078efe03 */
[----:B------:R0:W-:Y:S01]  /*4ce90*/  @P4 STG.E.U16 desc[UR60][R6.64], R38 ;  /* 0x0000002606004986 */ /* 0x0001e2000c10153c */
[--C-:B----4-:R-:W-:Y:S02]  /*4cea0*/  LOP3.LUT R4, R0, 0xce, R3.reuse, 0xfe, !PT ;  /* 0x000000ce00047812 */ /* 0x110fe400078efe03 */
[----:B---3--:R-:W-:Y:S01]  /*4ceb0*/  ISETP.LT.AND P5, PT, R12, R21, !P0 ;  /* 0x000000150c00720c */ /* 0x008fe200047a1270 */
[----:B------:R-:W1:Y:S01]  /*4cec0*/  LDC R17, c[0x0][0x248] ;  /* 0x00009200ff117b82 */ /* 0x000e620000000800 */
[----:B------:R-:W-:-:S02]  /*4ced0*/  LOP3.LUT R12, R0, 0xc8, R3, 0xfe, !PT ;  /* 0x000000c8000c7812 */ /* 0x000fc400078efe03 */
[C---:B------:R-:W-:Y:S02]  /*4cee0*/  LEA R8, P1, R13.reuse, R48, 0x1 ;  /* 0x000000300d087211 */ /* 0x040fe400078208ff */
[----:B------:R-:W-:Y:S02]  /*4cef0*/  PRMT R36, R36, 0x7632, R36 ;  /* 0x0000763224247816 */ /* 0x000fe40000000024 */
[----:B------:R-:W-:Y:S01]  /*4cf00*/  LEA.HI.X.SX32 R9, R13, R49, 0x1, P1 ;  /* 0x000000310d097211 */ /* 0x000fe200008f0eff */
[----:B------:R-:W3:Y:S01]  /*4cf10*/  LDC R21, c[0x0][0x22c] ;  /* 0x00008b00ff157b82 */ /* 0x000ee20000000800 */
[----:B0-----:R-:W-:Y:S01]  /*4cf20*/  IMAD R7, R11, R16, RZ ;  /* 0x000000100b077224 */ /* 0x001fe200078e02ff */
[----:B------:R-:W-:Y:S02]  /*4cf30*/  LOP3.LUT R13, R0, 0xd4, R3, 0xfe, !PT ;  /* 0x000000d4000d7812 */ /* 0x000fe400078efe03 */
[----:B------:R0:W-:Y:S02]  /*4cf40*/  @P5 STG.E.U16 desc[UR60][R8.64], R39 ;  /* 0x0000002708005986 */ /* 0x0001e4000c10153c */
[----:B------:R-:W-:-:S02]  /*4cf50*/  LEA R6, P5, R7, R48, 0x1 ;  /* 0x0000003007067211 */ /* 0x000fc400078a08ff */
[----:B------:R-:W4:Y:S01]  /*4cf60*/  LDC R19, c[0x0][0x248] ;  /* 0x00009200ff137b82 */ /* 0x000f220000000800 */
[----:B--2---:R-:W-:Y:S02]  /*4cf70*/  ISETP.LT.AND P3, PT, R11, R18, !P0 ;  /* 0x000000120b00720c */ /* 0x004fe40004761270 */
[----:B------:R-:W-:-:S05]  /*4cf80*/  LEA.HI.X.SX32 R7, R7, R49, 0x1, P5 ;  /* 0x0000003107077211 */ /* 0x000fca00028f0eff */
[----:B------:R-:W2:Y:S01]  /*4cf90*/  LDC R15, c[0x0][0x248] ;  /* 0x00009200ff0f7b82 */ /* 0x000ea20000000800 */
[----:B-1----:R-:W-:-:S07]  /*4cfa0*/  IMAD R5, R12, R17, RZ ;  /* 0x000000110c057224 */ /* 0x002fce00078e02ff */
[----:B------:R-:W1:Y:S01]  /*4cfb0*/  LDC R23, c[0x0][0x22c] ;  /* 0x00008b00ff177b82 */ /* 0x000e620000000800 */
[----:B---3--:R-:W-:-:S07]  /*4cfc0*/  ISETP.LT.AND P4, PT, R12, R21, !P0 ;  /* 0x000000150c00720c */ /* 0x008fce0004781270 */
[----:B------:R-:W3:Y:S01]  /*4cfd0*/  LDC R25, c[0x0][0x22c] ;  /* 0x00008b00ff197b82 */ /* 0x000ee20000000800 */
[----:B----4-:R-:W-:Y:S02]  /*4cfe0*/  IMAD R11, R10, R19, RZ ;  /* 0x000000130a0b7224 */ /* 0x010fe400078e02ff */
[----:B--2---:R-:W-:-:S05]  /*4cff0*/  IMAD R12, R4, R15, RZ ;  /* 0x0000000f040c7224 */ /* 0x004fca00078e02ff */
[----:B------:R-:W2:Y:S01]  /*4d000*/  LDC R31, c[0x0][0x248] ;  /* 0x00009200ff1f7b82 */ /* 0x000ea20000000800 */
[----:B-1----:R-:W-:-:S07]  /*4d010*/  ISETP.LT.AND P2, PT, R10, R23, !P0 ;  /* 0x000000170a00720c */ /* 0x002fce0004741270 */
[----:B------:R-:W1:Y:S01]  /*4d020*/  LDC R19, c[0x0][0x22c] ;  /* 0x00008b00ff137b82 */ /* 0x000e620000000800 */
[----:B------:R-:W-:Y:S02]  /*4d030*/  LEA R10, P5, R12, R48, 0x1 ;  /* 0x000000300c0a7211 */ /* 0x000fe400078a08ff */
[----:B---3--:R-:W-:-:S05]  /*4d040*/  ISETP.LT.AND P1, PT, R4, R25, !P0 ;  /* 0x000000190400720c */ /* 0x008fca0004721270 */
[----:B------:R-:W3:Y:S01]  /*4d050*/  LDC R15, c[0x0][0x248] ;  /* 0x00009200ff0f7b82 */ /* 0x000ee20000000800 */
[CC--:B------:R-:W-:Y:S02]  /*4d060*/  LEA R4, P6, R5.reuse, R48.reuse, 0x1 ;  /* 0x0000003005047211 */ /* 0x0c0fe400078c08ff */
[----:B------:R-:W-:Y:S02]  /*4d070*/  LOP3.LUT R25, R0, 0xe2, R3, 0xfe, !PT ;  /* 0x000000e200197812 */ /* 0x000fe400078efe03 */
[-C--:B------:R-:W-:Y:S02]  /*4d080*/  LEA.HI.X.SX32 R5, R5, R49.reuse, 0x1, P6 ;  /* 0x0000003105057211 */ /* 0x080fe400030f0eff */
[C---:B0-----:R-:W-:Y:S01]  /*4d090*/  LEA R8, P6, R11.reuse, R48, 0x1 ;  /* 0x000000300b087211 */ /* 0x041fe200078c08ff */
[----:B------:R-:W0:Y:S02]  /*4d0a0*/  LDC R21, c[0x0][0x22c] ;  /* 0x00008b00ff157b82 */ /* 0x000e240000000800 */
[----:B------:R4:W-:Y:S01]  /*4d0b0*/  @P4 STG.E.U16 desc[UR60][R4.64], R36 ;  /* 0x0000002404004986 */ /* 0x0009e2000c10153c */
[----:B------:R-:W-:-:S02]  /*4d0c0*/  LEA.HI.X.SX32 R9, R11, R49, 0x1, P6 ;  /* 0x000000310b097211 */ /* 0x000fc400030f0eff */
[----:B------:R-:W-:Y:S01]  /*4d0d0*/  LEA.HI.X.SX32 R11, R12, R49, 0x1, P5 ;  /* 0x000000310c0b7211 */ /* 0x000fe200028f0eff */
[----:B------:R5:W-:Y:S01]  /*4d0e0*/  @P3 STG.E.U16 desc[UR60][R6.64], R20 ;  /* 0x0000001406003986 */ /* 0x000be2000c10153c */
[--C-:B------:R-:W-:Y:S01]  /*4d0f0*/  LOP3.LUT R12, R0, 0xd0, R3.reuse, 0xfe, !PT ;  /* 0x000000d0000c7812 */ /* 0x100fe200078efe03 */
[----:B------:R-:W0:Y:S02]  /*4d100*/  LDC R16, c[0x0][0x248] ;  /* 0x00009200ff107b82 */ /* 0x000e240000000800 */
[----:B------:R-:W-:Y:S01]  /*4d110*/  @P2 STG.E.U16 desc[UR60][R8.64], R22 ;  /* 0x0000001608002986 */ /* 0x000fe2000c10153c */
[C---:B-1----:R-:W-:Y:S01]  /*4d120*/  ISETP.LT.AND P4, PT, R12.reuse, R19, !P0 ;  /* 0x000000130c00720c */ /* 0x042fe20004781270 */
[----:B--2---:R-:W-:Y:S01]  /*4d130*/  IMAD R31, R12, R31, RZ ;  /* 0x0000001f0c1f7224 */ /* 0x004fe200078e02ff */
[C-C-:B------:R-:W-:Y:S01]  /*4d140*/  LOP3.LUT R12, R0.reuse, 0xd6, R3.reuse, 0xfe, !PT ;  /* 0x000000d6000c7812 */ /* 0x140fe200078efe03 */
[----:B------:R1:W-:Y:S01]  /*4d150*/  @P1 STG.E.U16 desc[UR60][R10.64], R24 ;  /* 0x000000180a001986 */ /* 0x0003e2000c10153c */
[----:B------:R-:W-:Y:S01]  /*4d160*/  LOP3.LUT R19, R0, 0xee, R3, 0xfe, !PT ;  /* 0x000000ee00137812 */ /* 0x000fe200078efe03 */
[----:B------:R-:W2:Y:S01]  /*4d170*/  LDC R18, c[0x0][0x22c] ;  /* 0x00008b00ff127b82 */ /* 0x000ea20000000800 */
[----:B---3--:R-:W-:Y:S01]  /*4d180*/  IMAD R32, R14, R15, RZ ;  /* 0x0000000f0e207224 */ /* 0x008fe200078e02ff */
[----:B----4-:R-:W-:-:S02]  /*4d190*/  LEA R4, P6, R31, R48, 0x1 ;  /* 0x000000301f047211 */ /* 0x010fc400078c08ff */
[--C-:B-----5:R-:W-:Y:S02]  /*4d1a0*/  LOP3.LUT R20, R0, 0xec, R3.reuse, 0xfe, !PT ;  /* 0x000000ec00147812 */ /* 0x120fe400078efe03 */
[----:B------:R-:W-:Y:S02]  /*4d1b0*/  LEA R6, P5, R32, R48, 0x1 ;  /* 0x0000003020067211 */ /* 0x000fe400078a08ff */
[----:B------:R-:W3:Y:S01]  /*4d1c0*/  LDC R17, c[0x0][0x248] ;  /* 0x00009200ff117b82 */ /* 0x000ee20000000800 */
[----:B0-----:R-:W-:Y:S02]  /*4d1d0*/  ISETP.LT.AND P3, PT, R14, R21, !P0 ;  /* 0x000000150e00720c */ /* 0x001fe40004761270 */
[-C--:B------:R-:W-:Y:S02]  /*4d1e0*/  LEA.HI.X.SX32 R5, R31, R49.reuse, 0x1, P6 ;  /* 0x000000311f057211 */ /* 0x080fe400030f0eff */
[----:B------:R-:W-:Y:S02]  /*4d1f0*/  LEA.HI.X.SX32 R7, R32, R49, 0x1, P5 ;  /* 0x0000003120077211 */ /* 0x000fe400028f0eff */
[C-C-:B-1----:R-:W-:Y:S01]  /*4d200*/  LOP3.LUT R24, R0.reuse, 0xe4, R3.reuse, 0xfe, !PT ;  /* 0x000000e400187812 */ /* 0x142fe200078efe03 */
[----:B------:R-:W0:Y:S01]  /*4d210*/  LDC R23, c[0x0][0x22c] ;  /* 0x00008b00ff177b82 */ /* 0x000e220000000800 */
[----:B------:R-:W-:Y:S01]  /*4d220*/  IMAD R33, R13, R16, RZ ;  /* 0x000000100d217224 */ /* 0x000fe200078e02ff */
[C-C-:B------:R-:W-:Y:S01]  /*4d230*/  LOP3.LUT R22, R0.reuse, 0xe8, R3.reuse, 0xfe, !PT ;  /* 0x000000e800167812 */ /* 0x140fe200078efe03 */
[----:B------:R1:W-:Y:S01]  /*4d240*/  @P4 STG.E.U16 desc[UR60][R4.64], R40 ;  /* 0x0000002804004986 */ /* 0x0003e2000c10153c */
[----:B------:R-:W-:-:S02]  /*4d250*/  LOP3.LUT R21, R0, 0xea, R3, 0xfe, !PT ;  /* 0x000000ea00157812 */ /* 0x000fc400078efe03 */
[----:B------:R-:W-:Y:S01]  /*4d260*/  LEA R8, P6, R33, R48, 0x1 ;  /* 0x0000003021087211 */ /* 0x000fe200078c08ff */
[----:B------:R4:W-:Y:S01]  /*4d270*/  @P3 STG.E.U16 desc[UR60][R6.64], R41 ;  /* 0x0000002906003986 */ /* 0x0009e2000c10153c */
[----:B------:R-:W5:Y:S01]  /*4d280*/  LDC R35, c[0x0][0x248] ;  /* 0x00009200ff237b82 */ /* 0x000f620000000800 */
[----:B--2---:R-:W-:Y:S02]  /*4d290*/  ISETP.LT.AND P2, PT, R13, R18, !P0 ;  /* 0x000000120d00720c */ /* 0x004fe40004741270 */
[----:B------:R-:W-:Y:S02]  /*4d2a0*/  LEA.HI.X.SX32 R9, R33, R49, 0x1, P6 ;  /* 0x0000003121097211 */ /* 0x000fe400030f0eff */
[C-C-:B------:R-:W-:Y:S02]  /*4d2b0*/  LOP3.LUT R18, R0.reuse, 0xf0, R3.reuse, 0xfe, !PT ;  /* 0x000000f000127812 */ /* 0x140fe400078efe03 */
[--C-:B------:R-:W-:Y:S01]  /*4d2c0*/  LOP3.LUT R16, R0, 0xf4, R3.reuse, 0xfe, !PT ;  /* 0x000000f400107812 */ /* 0x100fe200078efe03 */
[----:B------:R-:W2:Y:S01]  /*4d2d0*/  LDC R39, c[0x0][0x22c] ;  /* 0x00008b00ff277b82 */ /* 0x000ea20000000800 */
[----:B---3--:R-:W-:Y:S01]  /*4d2e0*/  IMAD R34, R12, R17, RZ ;  /* 0x000000110c227224 */ /* 0x008fe200078e02ff */
[----:B------:R-:W-:-:S02]  /*4d2f0*/  LOP3.LUT R17, R0, 0xf2, R3, 0xfe, !PT ;  /* 0x000000f200117812 */ /* 0x000fc400078efe03 */
[--C-:B------:R-:W-:Y:S02]  /*4d300*/  LOP3.LUT R15, R0, 0xf6, R3.reuse, 0xfe, !PT ;  /* 0x000000f6000f7812 */ /* 0x100fe400078efe03 */
[----:B------:R-:W-:Y:S01]  /*4d310*/  LEA R10, P5, R34, R48, 0x1 ;  /* 0x00000030220a7211 */ /* 0x000fe200078a08ff */
[----:B------:R3:W-:Y:S01]  /*4d320*/  @P2 STG.E.U16 desc[UR60][R8.64], R42 ;  /* 0x0000002a08002986 */ /* 0x0007e2000c10153c */
[----:B------:R-:W4:Y:S01]  /*4d330*/  LDC R36, c[0x0][0x248] ;  /* 0x00009200ff247b82 */ /* 0x000f220000000800 */
[----:B0-----:R-:W-:Y:S02]  /*4d340*/  ISETP.LT.AND P1, PT, R12, R23, !P0 ;  /* 0x000000170c00720c */ /* 0x001fe40004721270 */
[----:B------:R-:W-:Y:S02]  /*4d350*/  LEA.HI.X.SX32 R11, R34, R49, 0x1, P5 ;  /* 0x00000031220b7211 */ /* 0x000fe400028f0eff */
[C-C-:B------:R-:W-:Y:S02]  /*4d360*/  LOP3.LUT R12, R0.reuse, 0xfe, R3.reuse, 0xfe, !PT ;  /* 0x000000fe000c7812 */ /* 0x140fe400078efe03 */
[C-C-:B------:R-:W-:Y:S01]  /*4d370*/  LOP3.LUT R23, R0.reuse, 0xe6, R3.reuse, 0xfe, !PT ;  /* 0x000000e600177812 */ /* 0x140fe200078efe03 */
[----:B------:R-:W0:Y:S01]  /*4d380*/  LDC R50, c[0x0][0x22c] ;  /* 0x00008b00ff327b82 */ /* 0x000e220000000800 */
[----:B------:R-:W-:-:S02]  /*4d390*/  LOP3.LUT R14, R0, 0xf8, R3, 0xfe, !PT ;  /* 0x000000f8000e7812 */ /* 0x000fc400078efe03 */
[C-C-:B------:R-:W-:Y:S02]  /*4d3a0*/  LOP3.LUT R13, R0.reuse, 0xfa, R3.reuse, 0xfe, !PT ;  /* 0x000000fa000d7812 */ /* 0x140fe400078efe03 */
[----:B------:R-:W-:Y:S01]  /*4d3b0*/  LOP3.LUT R0, R0, 0xfc, R3, 0xfe, !PT ;  /* 0x000000fc00007812 */ /* 0x000fe200078efe03 */
[C---:B-----5:R-:W-:Y:S01]  /*4d3c0*/  IMAD R3, R30.reuse, R35, RZ ;  /* 0x000000231e037224 */ /* 0x060fe200078e02ff */
[----:B------:R5:W-:Y:S01]  /*4d3d0*/  @P1 STG.E.U16 desc[UR60][R10.64], R43 ;  /* 0x0000002b0a001986 */ /* 0x000be2000c10153c */
[----:B------:R-:W5:Y:S01]  /*4d3e0*/  LDC R37, c[0x0][0x248] ;  /* 0x00009200ff257b82 */ /* 0x000f620000000800 */
[----:B--2---:R-:W-:Y:S02]  /*4d3f0*/  ISETP.LT.AND P4, PT, R30, R39, !P0 ;  /* 0x000000271e00720c */ /* 0x004fe40004781270 */
[----:B-1----:R-:W-:Y:S02]  /*4d400*/  LEA R4, P6, R3, R48, 0x1 ;  /* 0x0000003003047211 */ /* 0x002fe400078c08ff */
[----:B------:R-:W-:-:S02]  /*4d410*/  PRMT R40, R40, 0x7632, R40 ;  /* 0x0000763228287816 */ /* 0x000fc40000000028 */
[----:B------:R-:W-:Y:S01]  /*4d420*/  LEA.HI.X.SX32 R5, R3, R49, 0x1, P6 ;  /* 0x0000003103057211 */ /* 0x000fe200030f0eff */
[----:B------:R-:W1:Y:S01]  /*4d430*/  LDC R51, c[0x0][0x22c] ;  /* 0x00008b00ff337b82 */ /* 0x000e620000000800 */
[----:B----4-:R-:W-:Y:S01]  /*4d440*/  IMAD R30, R29, R36, RZ ;  /* 0x000000241d1e7224 */ /* 0x010fe200078e02ff */
[----:B------:R-:W-:Y:S02]  /*4d450*/  PRMT R41, R41, 0x7632, R41 ;  /* 0x0000763229297816 */ /* 0x000fe40000000029 */
[----:B---3--:R-:W-:Y:S02]  /*4d460*/  PRMT R42, R42, 0x7632, R42 ;  /* 0x000076322a2a7816 */ /* 0x008fe4000000002a */
[----:B------:R-:W-:Y:S01]  /*4d470*/  LEA R6, P5, R30, R48, 0x1 ;  /* 0x000000301e067211 */ /* 0x000fe200078a08ff */
[----:B------:R2:W-:Y:S01]  /*4d480*/  @P4 STG.E.U16 desc[UR60][R4.64], R40 ;  /* 0x0000002804004986 */ /* 0x0005e2000c10153c */
[----:B------:R-:W3:Y:S01]  /*4d490*/  LDC R38, c[0x0][0x248] ;  /* 0x00009200ff267b82 */ /* 0x000ee20000000800 */
[----:B0-----:R-:W-:-:S02]  /*4d4a0*/  ISETP.LT.AND P3, PT, R29, R50, !P0 ;  /* 0x000000321d00720c */ /* 0x001fc40004761270 */
[----:B------:R-:W-:Y:S02]  /*4d4b0*/  LEA.HI.X.SX32 R7, R30, R49, 0x1, P5 ;  /* 0x000000311e077211 */ /* 0x000fe400028f0eff */
[----:B-----5:R-:W-:-:S03]  /*4d4c0*/  PRMT R43, R43, 0x7632, R43 ;  /* 0x000076322b2b7816 */ /* 0x020fc6000000002b */
[----:B------:R-:W0:Y:S01]  /*4d4d0*/  LDC R52, c[0x0][0x22c] ;  /* 0x00008b00ff347b82 */ /* 0x000e220000000800 */
[----:B------:R-:W-:Y:S01]  /*4d4e0*/  IMAD R29, R28, R37, RZ ;  /* 0x000000251c1d7224 */ /* 0x000fe200078e02ff */
[----:B------:R-:W-:-:S04]  /*4d4f0*/  PRMT R37, R46, 0x7632, R37 ;  /* 0x000076322e257816 */ /* 0x000fc80000000025 */
[C---:B------:R-:W-:Y:S01]  /*4d500*/  LEA R8, P6, R29.reuse, R48, 0x1 ;  /* 0x000000301d087211 */ /* 0x040fe200078c08ff */
[----:B------:R4:W-:Y:S01]  /*4d510*/  @P3 STG.E.U16 desc[UR60][R6.64], R41 ;  /* 0x0000002906003986 */ /* 0x0009e2000c10153c */
[----:B-1----:R-:W-:Y:S01]  /*4d520*/  ISETP.LT.AND P2, PT, R28, R51, !P0 ;  /* 0x000000331c00720c */ /* 0x002fe20004741270 */
[----:B------:R-:W1:Y:S01]  /*4d530*/  LDC R33, c[0x0][0x22c] ;  /* 0x00008b00ff217b82 */ /* 0x000e620000000800 */
[----:B------:R-:W-:Y:S01]  /*4d540*/  LEA.HI.X.SX32 R9, R29, R49, 0x1, P6 ;  /* 0x000000311d097211 */ /* 0x000fe200030f0eff */
[----:B---3--:R-:W-:-:S06]  /*4d550*/  IMAD R28, R27, R38, RZ ;  /* 0x000000261b1c7224 */ /* 0x008fcc00078e02ff */
[----:B------:R-:W3:Y:S01]  /*4d560*/  LDC R32, c[0x0][0x248] ;  /* 0x00009200ff207b82 */ /* 0x000ee20000000800 */
[----:B------:R-:W-:-:S03]  /*4d570*/  LEA R10, P5, R28, R48, 0x1 ;  /* 0x000000301c0a7211 */ /* 0x000fc600078a08ff */
[----:B------:R5:W-:Y:S01]  /*4d580*/  @P2 STG.E.U16 desc[UR60][R8.64], R42 ;  /* 0x0000002a08002986 */ /* 0x000be2000c10153c */
[----:B0-----:R-:W-:-:S03]  /*4d590*/  ISETP.LT.AND P1, PT, R27, R52, !P0 ;  /* 0x000000341b00720c */ /* 0x001fc60004721270 */
[----:B------:R-:W0:Y:S01]  /*4d5a0*/  LDC R36, c[0x0][0x22c] ;  /* 0x00008b00ff247b82 */ /* 0x000e220000000800 */
[----:B------:R-:W-:-:S07]  /*4d5b0*/  LEA.HI.X.SX32 R11, R28, R49, 0x1, P5 ;  /* 0x000000311c0b7211 */ /* 0x000fce00028f0eff */
[----:B------:R-:W2:Y:S01]  /*4d5c0*/  LDC R27, c[0x0][0x248] ;  /* 0x00009200ff1b7b82 */ /* 0x000ea20000000800 */
[----:B-1----:R-:W-:Y:S01]  /*4d5d0*/  ISETP.LT.AND P4, PT, R26, R33, !P0 ;  /* 0x000000211a00720c */ /* 0x002fe20004781270 */
[----:B------:R1:W-:Y:S06]  /*4d5e0*/  @P1 STG.E.U16 desc[UR60][R10.64], R43 ;  /* 0x0000002b0a001986 */ /* 0x0003ec000c10153c */
[----:B------:R-:W4:Y:S08]  /*4d5f0*/  LDC R31, c[0x0][0x248] ;  /* 0x00009200ff1f7b82 */ /* 0x000f300000000800 */
[----:B------:R-:W1:Y:S01]  /*4d600*/  LDC R35, c[0x0][0x22c] ;  /* 0x00008b00ff237b82 */ /* 0x000e620000000800 */
[----:B0-----:R-:W-:-:S02]  /*4d610*/  ISETP.LT.AND P3, PT, R25, R36, !P0 ;  /* 0x000000241900720c */ /* 0x001fc40004761270 */
[----:B------:R-:W-:-:S05]  /*4d620*/  PRMT R36, R45, 0x7632, R36 ;  /* 0x000076322d247816 */ /* 0x000fca0000000024 */
[----:B------:R-:W0:Y:S01]  /*4d630*/  LDC R34, c[0x0][0x248] ;  /* 0x00009200ff227b82 */ /* 0x000e220000000800 */
[----:B--2---:R-:W-:Y:S02]  /*4d640*/  IMAD R3, R26, R27, RZ ;  /* 0x0000001b1a037224 */ /* 0x004fe400078e02ff */
[----:B---3--:R-:W-:-:S03]  /*4d650*/  IMAD R26, R25, R32, RZ ;  /* 0x00000020191a7224 */ /* 0x008fc600078e02ff */
[CC--:B------:R-:W-:Y:S02]  /*4d660*/  LEA R4, P6, R3.reuse, R48.reuse, 0x1 ;  /* 0x0000003003047211 */ /* 0x0c0fe400078c08ff */
[----:B------:R-:W2:Y:S01]  /*4d670*/  LDC R38, c[0x0][0x22c] ;  /* 0x00008b00ff267b82 */ /* 0x000ea20000000800 */
[----:B----4-:R-:W-:Y:S01]  /*4d680*/  IMAD R25, R24, R31, RZ ;  /* 0x0000001f18197224 */ /* 0x010fe200078e02ff */
[-C--:B------:R-:W-:Y:S02]  /*4d690*/  LEA R6, P5, R26, R48.reuse, 0x1 ;  /* 0x000000301a067211 */ /* 0x080fe400078a08ff */
[----:B------:R-:W-:Y:S02]  /*4d6a0*/  LEA.HI.X.SX32 R5, R3, R49, 0x1, P6 ;  /* 0x0000003103057211 */ /* 0x000fe400030f0eff */
[C---:B-----5:R-:W-:Y:S02]  /*4d6b0*/  LEA R8, P6, R25.reuse, R48, 0x1 ;  /* 0x0000003019087211 */ /* 0x060fe400078c08ff */
[----:B-1----:R-:W-:Y:S01]  /*4d6c0*/  ISETP.LT.AND P2, PT, R24, R35, !P0 ;  /* 0x000000231800720c */ /* 0x002fe20004741270 */
[----:B------:R-:W1:Y:S01]  /*4d6d0*/  LDC R29, c[0x0][0x22c] ;  /* 0x00008b00ff1d7b82 */ /* 0x000e620000000800 */
[-C--:B------:R-:W-:Y:S01]  /*4d6e0*/  LEA.HI.X.SX32 R7, R26, R49.reuse, 0x1, P5 ;  /* 0x000000311a077211 */ /* 0x080fe200028f0eff */
[----:B------:R-:W-:Y:S01]  /*4d6f0*/  @P4 STG.E.U16 desc[UR60][R4.64], R44 ;  /* 0x0000002c04004986 */ /* 0x000fe2000c10153c */
[----:B------:R-:W-:-:S03]  /*4d700*/  LEA.HI.X.SX32 R9, R25, R49, 0x1, P6 ;  /* 0x0000003119097211 */ /* 0x000fc600030f0eff */
[----:B------:R3:W-:Y:S01]  /*4d710*/  @P3 STG.E.U16 desc[UR60][R6.64], R45 ;  /* 0x0000002d06003986 */ /* 0x0007e2000c10153c */
[C---:B0-----:R-:W-:Y:S01]  /*4d720*/  IMAD R24, R23.reuse, R34, RZ ;  /* 0x0000002217187224 */ /* 0x041fe200078e02ff */
[----:B------:R-:W0:Y:S04]  /*4d730*/  LDC R28, c[0x0][0x248] ;  /* 0x00009200ff1c7b82 */ /* 0x000e280000000800 */
[C---:B------:R-:W-:Y:S01]  /*4d740*/  LEA R10, P5, R24.reuse, R48, 0x1 ;  /* 0x00000030180a7211 */ /* 0x040fe200078a08ff */
[----:B------:R4:W-:Y:S01]  /*4d750*/  @P2 STG.E.U16 desc[UR60][R8.64], R46 ;  /* 0x0000002e08002986 */ /* 0x0009e2000c10153c */
[----:B--2---:R-:W-:Y:S02]  /*4d760*/  ISETP.LT.AND P1, PT, R23, R38, !P0 ;  /* 0x000000261700720c */ /* 0x004fe40004721270 */
[----:B------:R-:W2:Y:S01]  /*4d770*/  LDC R32, c[0x0][0x22c] ;  /* 0x00008b00ff207b82 */ /* 0x000ea20000000800 */
[----:B------:R-:W-:-:S02]  /*4d780*/  LEA.HI.X.SX32 R11, R24, R49, 0x1, P5 ;  /* 0x00000031180b7211 */ /* 0x000fc400028f0eff */
[----:B---3--:R-:W-:Y:S02]  /*4d790*/  PRMT R7, R44, 0x7632, R7 ;  /* 0x000076322c077816 */ /* 0x008fe40000000007 */
[----:B------:R-:W-:-:S03]  /*4d7a0*/  PRMT R38, R47, 0x7632, R38 ;  /* 0x000076322f267816 */ /* 0x000fc60000000026 */
[----:B------:R-:W3:Y:S01]  /*4d7b0*/  LDC R23, c[0x0][0x248] ;  /* 0x00009200ff177b82 */ /* 0x000ee20000000800 */
[----:B-1----:R-:W-:Y:S02]  /*4d7c0*/  ISETP.LT.AND P5, PT, R22, R29, !P0 ;  /* 0x0000001d1600720c */ /* 0x002fe400047a1270 */
[----:B------:R-:W-:Y:S05]  /*4d7d0*/  @P1 STG.E.U16 desc[UR60][R10.64], R47 ;  /* 0x0000002f0a001986 */ /* 0x000fea000c10153c */
[----:B------:R-:W1:Y:S08]  /*4d7e0*/  LDC R27, c[0x0][0x248] ;  /* 0x00009200ff1b7b82 */ /* 0x000e700000000800 */
[----:B------:R-:W5:Y:S01]  /*4d7f0*/  LDC R31, c[0x0][0x22c] ;  /* 0x00008b00ff1f7b82 */ /* 0x000f620000000800 */
[----:B--2---:R-:W-:-:S07]  /*4d800*/  ISETP.LT.AND P3, PT, R21, R32, !P0 ;  /* 0x000000201500720c */ /* 0x004fce0004761270 */
[----:B------:R-:W2:Y:S01]  /*4d810*/  LDC R30, c[0x0][0x248] ;  /* 0x00009200ff1e7b82 */ /* 0x000ea20000000800 */
[----:B---3--:R-:W-:Y:S02]  /*4d820*/  IMAD R3, R22, R23, RZ ;  /* 0x0000001716037224 */ /* 0x008fe400078e02ff */
[----:B0-----:R-:W-:-:S03]  /*4d830*/  IMAD R22, R21, R28, RZ ;  /* 0x0000001c15167224 */ /* 0x001fc600078e02ff */
[CC--:B------:R-:W-:Y:S02]  /*4d840*/  LEA R4, P4, R3.reuse, R48.reuse, 0x1 ;  /* 0x0000003003047211 */ /* 0x0c0fe400078808ff */
[----:B------:R-:W0:Y:S01]  /*4d850*/  LDC R34, c[0x0][0x22c] ;  /* 0x00008b00ff227b82 */ /* 0x000e220000000800 */
[----:B-1----:R-:W-:Y:S01]  /*4d860*/  IMAD R21, R20, R27, RZ ;  /* 0x0000001b14157224 */ /* 0x002fe200078e02ff */
[----:B------:R-:W-:Y:S01]  /*4d870*/  LEA.HI.X.SX32 R5, R3, R49, 0x1, P4 ;  /* 0x0000003103057211 */ /* 0x000fe200020f0eff */
[----:B------:R-:W1:Y:S01]  /*4d880*/  LDS.128 R24, [R2] ;  /* 0x0000000002187984 */ /* 0x000e620000000c00 */
[----:B------:R-:W-:-:S03]  /*4d890*/  LEA R6, P4, R22, R48, 0x1 ;  /* 0x0000003016067211 */ /* 0x000fc600078808ff */
[----:B------:R3:W-:Y:S01]  /*4d8a0*/  @P5 STG.E.U16 desc[UR60][R4.64], R7 ;  /* 0x0000000704005986 */ /* 0x0007e2000c10153c */
[----:B-----5:R-:W-:Y:S01]  /*4d8b0*/  ISETP.LT.AND P2, PT, R20, R31, !P0 ;  /* 0x0000001f1400720c */ /* 0x020fe20004741270 */
[----:B------:R-:W5:Y:S01]  /*4d8c0*/  LDC R28, c[0x0][0x248] ;  /* 0x00009200ff1c7b82 */ /* 0x000f620000000800 */
[----:B----4-:R-:W-:-:S04]  /*4d8d0*/  LEA R8, P5, R21, R48, 0x1 ;  /* 0x0000003015087211 */ /* 0x010fc800078a08ff */
[-C--:B------:R-:W-:Y:S01]  /*4d8e0*/  LEA.HI.X.SX32 R9, R21, R49.reuse, 0x1, P5 ;  /* 0x0000003115097211 */ /* 0x080fe200028f0eff */
[C---:B--2---:R-:W-:Y:S02]  /*4d8f0*/  IMAD R20, R19.reuse, R30, RZ ;  /* 0x0000001e13147224 */ /* 0x044fe400078e02ff */
[----:B------:R-:W2:Y:S01]  /*4d900*/  LDC R23, c[0x0][0x248] ;  /* 0x00009200ff177b82 */ /* 0x000ea20000000800 */
[----:B---3--:R-:W-:Y:S02]  /*4d910*/  LEA.HI.X.SX32 R7, R22, R49, 0x1, P4 ;  /* 0x0000003116077211 */ /* 0x008fe400020f0eff */
[----:B------:R-:W-:Y:S02]  /*4d920*/  LEA R10, P6, R20, R48, 0x1 ;  /* 0x00000030140a7211 */ /* 0x000fe400078c08ff */
[----:B0-----:R-:W-:-:S03]  /*4d930*/  ISETP.LT.AND P1, PT, R19, R34, !P0 ;  /* 0x000000221300720c */ /* 0x001fc60004721270 */
[----:B------:R-:W0:Y:S01]  /*4d940*/  LDC R30, c[0x0][0x22c] ;  /* 0x00008b00ff1e7b82 */ /* 0x000e220000000800 */
[----:B------:R-:W-:Y:S01]  /*4d950*/  LEA.HI.X.SX32 R11, R20, R49, 0x1, P6 ;  /* 0x00000031140b7211 */ /* 0x000fe200030f0eff */
[----:B------:R3:W-:Y:S04]  /*4d960*/  @P3 STG.E.U16 desc[UR60][R6.64], R36 ;  /* 0x0000002406003986 */ /* 0x0007e8000c10153c */
[----:B------:R4:W-:Y:S02]  /*4d970*/  @P2 STG.E.U16 desc[UR60][R8.64], R37 ;  /* 0x0000002508002986 */ /* 0x0009e4000c10153c */
[----:B------:R-:W1:Y:S01]  /*4d980*/  LDC R19, c[0x0][0x248] ;  /* 0x00009200ff137b82 */ /* 0x000e620000000800 */
[C---:B-----5:R-:W-:Y:S01]  /*4d990*/  IMAD R5, R17.reuse, R28, RZ ;  /* 0x0000001c11057224 */ /* 0x060fe200078e02ff */
[----:B------:R-:W-:Y:S06]  /*4d9a0*/  @P1 STG.E.U16 desc[UR60][R10.64], R38 ;  /* 0x000000260a001986 */ /* 0x000fec000c10153c */
[----:B------:R-:W5:Y:S08]  /*4d9b0*/  LDC R33, c[0x0][0x22c] ;  /* 0x00008b00ff217b82 */ /* 0x000f700000000800 */
[----:B------:R-:W4:Y:S01]  /*4d9c0*/  LDC R31, c[0x0][0x22c] ;  /* 0x00008b00ff1f7b82 */ /* 0x000f220000000800 */
[----:B0-----:R-:W-:Y:S01]  /*4d9d0*/  ISETP.LT.AND P2, PT, R17, R30, !P0 ;  /* 0x0000001e1100720c */ /* 0x001fe20004741270 */
[----:B--2---:R-:W-:-:S05]  /*4d9e0*/  IMAD R17, R16, R23, RZ ;  /* 0x0000001710117224 */ /* 0x004fca00078e02ff */
[C---:B---3--:R-:W-:Y:S01]  /*4d9f0*/  LEA R6, P6, R17.reuse, R48, 0x1 ;  /* 0x0000003011067211 */ /* 0x048fe200078c08ff */
[----:B------:R-:W0:Y:S01]  /*4da00*/  LDC R22, c[0x0][0x248] ;  /* 0x00009200ff167b82 */ /* 0x000e220000000800 */
[----:B-1----:R-:W-:Y:S02]  /*4da10*/  IMAD R3, R18, R19, RZ ;  /* 0x0000001312037224 */ /* 0x002fe400078e02ff */
[----:B------:R-:W-:-:S03]  /*4da20*/  LEA.HI.X.SX32 R7, R17, R49, 0x1, P6 ;  /* 0x0000003111077211 */ /* 0x000fc600030f0eff */
[CC--:B------:R-:W-:Y:S02]  /*4da30*/  LEA R2, P1, R3.reuse, R48.reuse, 0x1 ;  /* 0x0000003003027211 */ /* 0x0c0fe400078208ff */
[----:B------:R-:W1:Y:S01]  /*4da40*/  LDC R32, c[0x0][0x22c] ;  /* 0x00008b00ff207b82 */ /* 0x000e620000000800 */
[----:B-----5:R-:W-:Y:S02]  /*4da50*/  ISETP.LT.AND P3, PT, R16, R33, !P0 ;  /* 0x000000211000720c */ /* 0x020fe40004761270 */
[----:B------:R-:W-:Y:S02]  /*4da60*/  LEA.HI.X.SX32 R3, R3, R49, 0x1, P1 ;  /* 0x0000003103037211 */ /* 0x000fe400008f0eff */
[----:B------:R-:W-:-:S03]  /*4da70*/  LEA R4, P1, R5, R48, 0x1 ;  /* 0x0000003005047211 */ /* 0x000fc600078208ff */
[----:B------:R-:W2:Y:S01]  /*4da80*/  LDC R19, c[0x0][0x248] ;  /* 0x00009200ff137b82 */ /* 0x000ea20000000800 */
[----:B----4-:R-:W-:Y:S02]  /*4da90*/  ISETP.LT.AND P5, PT, R18, R31, !P0 ;  /* 0x0000001f1200720c */ /* 0x010fe400047a1270 */
[----:B------:R-:W-:-:S05]  /*4daa0*/  LEA.HI.X.SX32 R5, R5, R49, 0x1, P1 ;  /* 0x0000003105057211 */ /* 0x000fca00008f0eff */
[----:B------:R-:W3:Y:S01]  /*4dab0*/  LDC R29, c[0x0][0x248] ;  /* 0x00009200ff1d7b82 */ /* 0x000ee20000000800 */
[----:B0-----:R-:W-:-:S05]  /*4dac0*/  IMAD R9, R15, R22, RZ ;  /* 0x000000160f097224 */ /* 0x001fca00078e02ff */
[----:B------:R2:W-:Y:S01]  /*4dad0*/  @P5 STG.E.U16 desc[UR60][R2.64], R24 ;  /* 0x0000001802005986 */ /* 0x0005e2000c10153c */
[----:B------:R-:W-:Y:S01]  /*4dae0*/  LEA R8, P5, R9, R48, 0x1 ;  /* 0x0000003009087211 */ /* 0x000fe200078a08ff */
[----:B------:R-:W0:Y:S01]  /*4daf0*/  LDC R35, c[0x0][0x22c] ;  /* 0x00008b00ff237b82 */ /* 0x000e220000000800 */
[----:B-1----:R-:W-:Y:S01]  /*4db00*/  ISETP.LT.AND P4, PT, R15, R32, !P0 ;  /* 0x000000200f00720c */ /* 0x002fe20004781270 */
[----:B------:R1:W-:Y:S01]  /*4db10*/  @P2 STG.E.U16 desc[UR60][R4.64], R25 ;  /* 0x0000001904002986 */ /* 0x0003e2000c10153c */
[----:B------:R-:W-:-:S03]  /*4db20*/  LEA.HI.X.SX32 R9, R9, R49, 0x1, P5 ;  /* 0x0000003109097211 */ /* 0x000fc600028f0eff */
[----:B------:R4:W-:Y:S02]  /*4db30*/  @P3 STG.E.U16 desc[UR60][R6.64], R26 ;  /* 0x0000001a06003986 */ /* 0x0009e4000c10153c */
[----:B------:R-:W5:Y:S01]  /*4db40*/  LDC R23, c[0x0][0x22c] ;  /* 0x00008b00ff177b82 */ /* 0x000f620000000800 */
[----:B--2---:R-:W-:Y:S01]  /*4db50*/  IMAD R3, R14, R19, RZ ;  /* 0x000000130e037224 */ /* 0x004fe200078e02ff */
[----:B------:R-:W-:-:S04]  /*4db60*/  PRMT R24, R24, 0x7632, R24 ;  /* 0x0000763218187816 */ /* 0x000fc80000000018 */
[----:B------:R2:W-:Y:S01]  /*4db70*/  @P4 STG.E.U16 desc[UR60][R8.64], R27 ;  /* 0x0000001b08004986 */ /* 0x0005e2000c10153c */
[----:B------:R-:W-:Y:S01]  /*4db80*/  LEA R2, P4, R3, R48, 0x1 ;  /* 0x0000003003027211 */ /* 0x000fe200078808ff */
[----:B------:R-:W2:Y:S01]  /*4db90*/  LDC R10, c[0x0][0x248] ;  /* 0x00009200ff0a7b82 */ /* 0x000ea20000000800 */
[----:B---3--:R-:W-:Y:S01]  /*4dba0*/  IMAD R11, R12, R29, RZ ;  /* 0x0000001d0c0b7224 */ /* 0x008fe200078e02ff */
[----:B-1----:R-:W-:Y:S02]  /*4dbb0*/  PRMT R25, R25, 0x7632, R25 ;  /* 0x0000763219197816 */ /* 0x002fe40000000019 */
[----:B------:R-:W-:Y:S02]  /*4dbc0*/  LEA.HI.X.SX32 R3, R3, R49, 0x1, P4 ;  /* 0x0000003103037211 */ /* 0x000fe400020f0eff */
[----:B----4-:R-:W-:Y:S02]  /*4dbd0*/  PRMT R26, R26, 0x7632, R26 ;  /* 0x000076321a1a7816 */ /* 0x010fe4000000001a */
[----:B------:R-:W1:Y:S01]  /*4dbe0*/  LDC R16, c[0x0][0x22c] ;  /* 0x00008b00ff107b82 */ /* 0x000e620000000800 */
[----:B0-----:R-:W-:-:S07]  /*4dbf0*/  ISETP.LT.AND P1, PT, R12, R35, !P0 ;  /* 0x000000230c00720c */ /* 0x001fce0004721270 */
[----:B------:R-:W0:Y:S01]  /*4dc00*/  LDC R21, c[0x0][0x248] ;  /* 0x00009200ff157b82 */ /* 0x000e220000000800 */
[----:B-----5:R-:W-:-:S07]  /*4dc10*/  ISETP.LT.AND P3, PT, R14, R23, !P0 ;  /* 0x000000170e00720c */ /* 0x020fce0004761270 */
[----:B------:R-:W3:Y:S01]  /*4dc20*/  LDC R31, c[0x0][0x22c] ;  /* 0x00008b00ff1f7b82 */ /* 0x000ee20000000800 */
[----:B--2---:R-:W-:Y:S01]  /*4dc30*/  IMAD R12, R13, R10, RZ ;  /* 0x0000000a0d0c7224 */ /* 0x004fe200078e02ff */
[----:B------:R-:W-:-:S04]  /*4dc40*/  LEA R10, P6, R11, R48, 0x1 ;  /* 0x000000300b0a7211 */ /* 0x000fc800078c08ff */
[C---:B------:R-:W-:Y:S01]  /*4dc50*/  LEA R4, P5, R12.reuse, R48, 0x1 ;  /* 0x000000300c047211 */ /* 0x040fe200078a08ff */
[----:B------:R2:W-:Y:S01]  /*4dc60*/  @P3 STG.E.U16 desc[UR60][R2.64], R24 ;  /* 0x0000001802003986 */ /* 0x0005e2000c10153c */
[----:B-1----:R-:W-:Y:S02]  /*4dc70*/  ISETP.LT.AND P2, PT, R13, R16, !P0 ;  /* 0x000000100d00720c */ /* 0x002fe40004741270 */
[-C--:B------:R-:W-:Y:S02]  /*4dc80*/  LEA.HI.X.SX32 R11, R11, R49.reuse, 0x1, P6 ;  /* 0x000000310b0b7211 */ /* 0x080fe400030f0eff */
[----:B------:R-:W-:Y:S01]  /*4dc90*/  LEA.HI.X.SX32 R5, R12, R49, 0x1, P5 ;  /* 0x000000310c057211 */ /* 0x000fe200028f0eff */
[----:B0-----:R-:W-:-:S05]  /*4dca0*/  IMAD R13, R0, R21, RZ ;  /* 0x00000015000d7224 */ /* 0x001fca00078e02ff */
[----:B------:R-:W-:-:S03]  /*4dcb0*/  LEA R48, P4, R13, R48, 0x1 ;  /* 0x000000300d307211 */ /* 0x000fc600078808ff */
[----:B------:R2:W-:Y:S01]  /*4dcc0*/  @P2 STG.E.U16 desc[UR60][R4.64], R25 ;  /* 0x0000001904002986 */ /* 0x0005e2000c10153c */
[----:B---3--:R-:W-:Y:S02]  /*4dcd0*/  ISETP.LT.AND P0, PT, R0, R31, !P0 ;  /* 0x0000001f0000720c */ /* 0x008fe40004701270 */
[----:B------:R-:W-:-:S11]  /*4dce0*/  LEA.HI.X.SX32 R49, R13, R49, 0x1, P4 ;  /* 0x000000310d317211 */ /* 0x000fd600020f0eff */
[----:B------:R2:W-:Y:S01]  /*4dcf0*/  @P0 STG.E.U16 desc[UR60][R48.64], R26 ;  /* 0x0000001a30000986 */ /* 0x0005e2000c10153c */
[----:B------:R-:W-:Y:S05]  /*4dd00*/  @!P1 EXIT ;  /* 0x000000000000994d */ /* 0x000fea0003800000 */
[----:B--2---:R-:W-:-:S05]  /*4dd10*/  PRMT R5, R27, 0x7632, R5 ;  /* 0x000076321b057816 */ /* 0x004fca0000000005 */
[----:B------:R-:W-:Y:S01]  /*4dd20*/  STG.E.U16 desc[UR60][R10.64], R5 ;  /* 0x000000050a007986 */ /* 0x000fe2000c10153c */
[----:B------:R-:W-:Y:S05]  /*4dd30*/  EXIT ;  /* 0x000000000000794d */ /* 0x000fea0003800000 */
.L_x_2:
[----:B------:R-:W-:-:S00]  /*4dd40*/  BRA `(.L_x_2) ;  /* 0xfffffffc00fc7947 */ /* 0x000fc0000383ffff */
[----:B------:R-:W-:-:S00]  /*4dd50*/  NOP ;  /* 0x0000000000007918 */ /* 0x000fc00000000000 */
        /* <DEDUP_REMOVED lines=10> */
.L_x_3:


//--------------------- .nv.shared.matmul_kernel  --------------------------
	.section	.nv.shared.matmul_kernel,"aw",@nobits
	.sectionflags	@""
	.align	16
	.zero		1024


//--------------------- .nv.shared.reserved.0     --------------------------
	.section	.nv.shared.reserved.0,"aw",@nobits
	.weak		__nv_reservedSMEM_offset_0_alias
	.size		__nv_reservedSMEM_offset_0_alias, 0, 0
	.other		__nv_reservedSMEM_offset_0_alias,@"STO_CUDA_RESERVED_SHARED STV_DEFAULT"
__nv_reservedSMEM_offset_0_alias:
	.zero		0


//--------------------- .nv.constant0.matmul_kernel --------------------------
	.section	.nv.constant0.matmul_kernel,"a",@progbits
	.sectionflags	@""
	.align	4
.nv.constant0.matmul_kernel:
	.zero		608


//--------------------- SYMBOLS --------------------------

	.type		.nv.reservedSmem.offset0,@object
	.size		.nv.reservedSmem.offset0,0x4
